	.target	sm_80

	.elftype	@"ET_EXEC"


//--------------------- .note.nv.tkinfo           --------------------------
	.section	.note.nv.tkinfo,"",@"SHT_NOTE"
	.sectionflags	@"SHF_NOTE_NV_TKINFO"
	.tkinfo
        /*0018*/ 	.word	0x00000002
        /*0030*/ 	.string	""
        /*0030*/ 	.string	"ptxas"
        /*0030*/ 	.string	"Cuda compilation tools, release 13.0, V13.0.88"
        /*0030*/ 	.string	"Build cuda_13.0.r13.0/compiler.36424714_0"
        /*0030*/ 	.string	"-v  -suppress-debug-info  -lineinfo  -arch sm_80 "



//--------------------- .note.nv.cuinfo           --------------------------
	.section	.note.nv.cuinfo,"",@"SHT_NOTE"
	.sectionflags	@"SHF_NOTE_NV_CUINFO"
        /*0018*/ 	.short	0x0002
        /*001a*/ 	.short	0x0050
        /*001c*/ 	.short	0x0082
	.zero		2


//--------------------- .nv.info                  --------------------------
	.section	.nv.info,"",@"SHT_CUDA_INFO"
	.align	4


	//----- nvinfo : EIATTR_REGCOUNT
	.align		4
        /*0000*/ 	.byte	0x04, 0x2f
        /*0002*/ 	.short	(.L_1 - .L_0)
	.align		4
.L_0:
        /*0004*/ 	.word	index@(matmul_kernel)
        /*0008*/ 	.word	0x000000ff


	//----- nvinfo : EIATTR_FRAME_SIZE
	.align		4
.L_1:
        /*000c*/ 	.byte	0x04, 0x11
        /*000e*/ 	.short	(.L_3 - .L_2)
	.align		4
.L_2:
        /*0010*/ 	.word	index@(matmul_kernel)
        /*0014*/ 	.word	0x00002130


	//----- nvinfo : EIATTR_MIN_STACK_SIZE
	.align		4
.L_3:
        /*0018*/ 	.byte	0x04, 0x12
        /*001a*/ 	.short	(.L_5 - .L_4)
	.align		4
.L_4:
        /*001c*/ 	.word	index@(matmul_kernel)
        /*0020*/ 	.word	0x00002130
.L_5:


//--------------------- .nv.info.matmul_kernel    --------------------------
	.section	.nv.info.matmul_kernel,"",@"SHT_CUDA_INFO"
	.sectionflags	@""
	.align	4


	//----- nvinfo : EIATTR_CUDA_API_VERSION
	.align		4
        /*0000*/ 	.byte	0x04, 0x37
        /*0002*/ 	.short	(.L_7 - .L_6)
.L_6:
        /*0004*/ 	.word	0x00000082


	//----- nvinfo : EIATTR_SW2861232_WAR
	.align		4
.L_7:
        /*0008*/ 	.byte	0x01, 0x35
	.zero		2


	//----- nvinfo : EIATTR_PARAM_CBANK
	.align		4
        /*000c*/ 	.byte	0x04, 0x0a
        /*000e*/ 	.short	(.L_9 - .L_8)
	.align		4
.L_8:
        /*0010*/ 	.word	index@(.nv.constant0.matmul_kernel)
        /*0014*/ 	.short	0x0160
        /*0016*/ 	.short	0x0050


	//----- nvinfo : EIATTR_CBANK_PARAM_SIZE
	.align		4
.L_9:
        /*0018*/ 	.byte	0x03, 0x19
        /*001a*/ 	.short	0x0050


	//----- nvinfo : EIATTR_KPARAM_INFO
	.align		4
        /*001c*/ 	.byte	0x04, 0x17
        /*001e*/ 	.short	(.L_11 - .L_10)
.L_10:
        /*0020*/ 	.word	0x00000000
        /*0024*/ 	.short	0x000d
        /*0026*/ 	.short	0x0048
        /*0028*/ 	.byte	0x00, 0xf4, 0x21, 0x00


	//----- nvinfo : EIATTR_KPARAM_INFO
	.align		4
.L_11:
        /*002c*/ 	.byte	0x04, 0x17
        /*002e*/ 	.short	(.L_13 - .L_12)
.L_12:
        /*0030*/ 	.word	0x00000000
        /*0034*/ 	.short	0x000c
        /*0036*/ 	.short	0x0040
        /*0038*/ 	.byte	0x00, 0xf4, 0x21, 0x00


	//----- nvinfo : EIATTR_KPARAM_INFO
	.align		4
.L_13:
        /*003c*/ 	.byte	0x04, 0x17
        /*003e*/ 	.short	(.L_15 - .L_14)
.L_14:
        /*0040*/ 	.word	0x00000000
        /*0044*/ 	.short	0x000b
        /*0046*/ 	.short	0x0038
        /*0048*/ 	.byte	0x00, 0xf0, 0x11, 0x00


	//----- nvinfo : EIATTR_KPARAM_INFO
	.align		4
.L_15:
        /*004c*/ 	.byte	0x04, 0x17
        /*004e*/ 	.short	(.L_17 - .L_16)
.L_16:
        /*0050*/ 	.word	0x00000000
        /*0054*/ 	.short	0x000a
        /*0056*/ 	.short	0x0034
        /*0058*/ 	.byte	0x00, 0xf0, 0x11, 0x00


	//----- nvinfo : EIATTR_KPARAM_INFO
	.align		4
.L_17:
        /*005c*/ 	.byte	0x04, 0x17
        /*005e*/ 	.short	(.L_19 - .L_18)
.L_18:
        /*0060*/ 	.word	0x00000000
        /*0064*/ 	.short	0x0009
        /*0066*/ 	.short	0x0030
        /*0068*/ 	.byte	0x00, 0xf0, 0x11, 0x00


	//----- nvinfo : EIATTR_KPARAM_INFO
	.align		4
.L_19:
        /*006c*/ 	.byte	0x04, 0x17
        /*006e*/ 	.short	(.L_21 - .L_20)
.L_20:
        /*0070*/ 	.word	0x00000000
        /*0074*/ 	.short	0x0008
        /*0076*/ 	.short	0x002c
        /*0078*/ 	.byte	0x00, 0xf0, 0x11, 0x00


	//----- nvinfo : EIATTR_KPARAM_INFO
	.align		4
.L_21:
        /*007c*/ 	.byte	0x04, 0x17
        /*007e*/ 	.short	(.L_23 - .L_22)
.L_22:
        /*0080*/ 	.word	0x00000000
        /*0084*/ 	.short	0x0007
        /*0086*/ 	.short	0x0028
        /*0088*/ 	.byte	0x00, 0xf0, 0x11, 0x00


	//----- nvinfo : EIATTR_KPARAM_INFO
	.align		4
.L_23:
        /*008c*/ 	.byte	0x04, 0x17
        /*008e*/ 	.short	(.L_25 - .L_24)
.L_24:
        /*0090*/ 	.word	0x00000000
        /*0094*/ 	.short	0x0006
        /*0096*/ 	.short	0x0024
        /*0098*/ 	.byte	0x00, 0xf0, 0x11, 0x00


	//----- nvinfo : EIATTR_KPARAM_INFO
	.align		4
.L_25:
        /*009c*/ 	.byte	0x04, 0x17
        /*009e*/ 	.short	(.L_27 - .L_26)
.L_26:
        /*00a0*/ 	.word	0x00000000
        /*00a4*/ 	.short	0x0005
        /*00a6*/ 	.short	0x0020
        /*00a8*/ 	.byte	0x00, 0xf0, 0x11, 0x00


	//----- nvinfo : EIATTR_KPARAM_INFO
	.align		4
.L_27:
        /*00ac*/ 	.byte	0x04, 0x17
        /*00ae*/ 	.short	(.L_29 - .L_28)
.L_28:
        /*00b0*/ 	.word	0x00000000
        /*00b4*/ 	.short	0x0004
        /*00b6*/ 	.short	0x001c
        /*00b8*/ 	.byte	0x00, 0xf0, 0x11, 0x00


	//----- nvinfo : EIATTR_KPARAM_INFO
	.align		4
.L_29:
        /*00bc*/ 	.byte	0x04, 0x17
        /*00be*/ 	.short	(.L_31 - .L_30)
.L_30:
        /*00c0*/ 	.word	0x00000000
        /*00c4*/ 	.short	0x0003
        /*00c6*/ 	.short	0x0018
        /*00c8*/ 	.byte	0x00, 0xf0, 0x11, 0x00


	//----- nvinfo : EIATTR_KPARAM_INFO
	.align		4
.L_31:
        /*00cc*/ 	.byte	0x04, 0x17
        /*00ce*/ 	.short	(.L_33 - .L_32)
.L_32:
        /*00d0*/ 	.word	0x00000000
        /*00d4*/ 	.short	0x0002
        /*00d6*/ 	.short	0x0010
        /*00d8*/ 	.byte	0x00, 0xf4, 0x21, 0x00


	//----- nvinfo : EIATTR_KPARAM_INFO
	.align		4
.L_33:
        /*00dc*/ 	.byte	0x04, 0x17
        /*00de*/ 	.short	(.L_35 - .L_34)
.L_34:
        /*00e0*/ 	.word	0x00000000
        /*00e4*/ 	.short	0x0001
        /*00e6*/ 	.short	0x0008
        /*00e8*/ 	.byte	0x00, 0xf4, 0x21, 0x00


	//----- nvinfo : EIATTR_KPARAM_INFO
	.align		4
.L_35:
        /*00ec*/ 	.byte	0x04, 0x17
        /*00ee*/ 	.short	(.L_37 - .L_36)
.L_36:
        /*00f0*/ 	.word	0x00000000
        /*00f4*/ 	.short	0x0000
        /*00f6*/ 	.short	0x0000
        /*00f8*/ 	.byte	0x00, 0xf4, 0x21, 0x00


	//----- nvinfo : EIATTR_MAXREG_COUNT
	.align		4
.L_37:
        /*00fc*/ 	.byte	0x03, 0x1b
        /*00fe*/ 	.short	0x00ff


	//----- nvinfo : EIATTR_NUM_BARRIERS
	.align		4
        /*0100*/ 	.byte	0x02, 0x4c
        /*0102*/ 	.byte	0x01
	.zero		1


	//----- nvinfo : EIATTR_ANNOTATIONS
	.align		4
        /*0104*/ 	.byte	0x04, 0x55
        /*0106*/ 	.short	(.L_39 - .L_38)


	//   ....[0]....
.L_38:
        /*0108*/ 	.word	0x00000001
        /*010c*/ 	.byte	0xe0, 0x05, 0x00, 0x00, 0x01, 0x00, 0x00, 0x00, 0x40, 0x06, 0x00, 0x00, 0x01, 0x00, 0x00, 0x00
        /* <DEDUP_REMOVED lines=1693> */
        /*6aec*/ 	.byte	0x10, 0xc1, 0x02, 0x00


	//----- nvinfo : EIATTR_MERCURY_ISA_VERSION
	.align		4
.L_39:
        /*6af0*/ 	.byte	0x03, 0x5f
        /*6af2*/ 	.short	0x0000


	//----- nvinfo : EIATTR_EXIT_INSTR_OFFSETS
	.align		4
        /*6af4*/ 	.byte	0x04, 0x1c
        /*6af6*/ 	.short	(.L_41 - .L_40)


	//   ....[0]....
.L_40:
        /*6af8*/ 	.word	0x0006dcb0


	//   ....[1]....
        /*6afc*/ 	.word	0x0006dcd0


	//----- nvinfo : EIATTR_REQNTID
	.align		4
.L_41:
        /*6b00*/ 	.byte	0x04, 0x10
        /*6b02*/ 	.short	(.L_43 - .L_42)
.L_42:
        /*6b04*/ 	.word	0x00000080
        /*6b08*/ 	.word	0x00000001
        /*6b0c*/ 	.word	0x00000001
.L_43:


//--------------------- .nv.callgraph             --------------------------
	.section	.nv.callgraph,"",@"SHT_CUDA_CALLGRAPH"
	.align	4
	.sectionentsize	8
	.align		4
        /*0000*/ 	.word	0x00000000
	.align		4
        /*0004*/ 	.word	0xffffffff
	.align		4
        /*0008*/ 	.word	0x00000000
	.align		4
        /*000c*/ 	.word	0xfffffffe
	.align		4
        /*0010*/ 	.word	0x00000000
	.align		4
        /*0014*/ 	.word	0xfffffffd
	.align		4
        /*0018*/ 	.word	0x00000000
	.align		4
        /*001c*/ 	.word	0xfffffffc


//--------------------- .nv.rel.action            --------------------------
	.section	.nv.rel.action,"",@"SHT_CUDA_RELOCINFO"
	.align	8
	.sectionentsize	8
        /*0000*/ 	.byte	0x73, 0x00, 0x00, 0x00, 0x00, 0x00, 0x00, 0x00, 0x00, 0x00, 0x00, 0x11, 0x25, 0x00, 0x05, 0x36


//--------------------- .nv.constant0.matmul_kernel --------------------------
	.section	.nv.constant0.matmul_kernel,"a",@progbits
	.sectionflags	@""
	.align	4
.nv.constant0.matmul_kernel:
	.zero		432


//--------------------- .text.matmul_kernel       --------------------------
	.section	.text.matmul_kernel,"ax",@progbits
	.sectioninfo	@"SHI_REGISTERS=255"
	.align	128
        .global         matmul_kernel
        .type           matmul_kernel,@function
        .size           matmul_kernel,(.L_x_4 - matmul_kernel)
        .other          matmul_kernel,@"STO_CUDA_ENTRY STV_DEFAULT"
matmul_kernel:
.text.matmul_kernel:
[----:B------:R-:W-:Y:S02]  /*0000*/  IMAD.MOV.U32 R1, RZ, RZ, c[0x0][0x28] ;  /* 0x00000a00ff017624 */ /* 0x000fe400078e00ff */
[----:B------:R-:W-:Y:S01]  /*0010*/  IMAD.MOV.U32 R0, RZ, RZ, c[0x0][0x17c] ;  /* 0x00005f00ff007624 */ /* 0x000fe200078e00ff */
[----:B------:R-:W1:Y:S01]  /*0020*/  S2R R5, SR_CTAID.X ;  /* 0x0000000000057919 */ /* 0x000e620000002500 */
[----:B------:R-:W-:Y:S02]  /*0030*/  IABS R15, c[0x0][0x178] ;  /* 0x00005e00000f7a13 */ /* 0x000fe40000000000 */
[----:B------:R-:W-:Y:S01]  /*0040*/  IADD3 R1, R1, -0x2130, RZ ;  /* 0xffffded001017810 */ /* 0x000fe20007ffe0ff */
[----:B------:R-:W2:Y:S01]  /*0050*/  S2R R13, SR_TID.X ;  /* 0x00000000000d7919 */ /* 0x000ea20000002100 */
[----:B------:R-:W-:-:S04]  /*0060*/  IADD3 R0, R0, 0x1ff, RZ ;  /* 0x000001ff00007810 */ /* 0x000fc80007ffe0ff */
[----:B------:R-:W-:-:S04]  /*0070*/  SHF.R.S32.HI R3, RZ, 0x1f, R0 ;  /* 0x0000001fff037819 */ /* 0x000fc80000011400 */
[----:B------:R-:W-:-:S04]  /*0080*/  LEA.HI R3, R3, R0, RZ, 0x9 ;  /* 0x0000000003037211 */ /* 0x000fc800078f48ff */
[----:B------:R-:W-:-:S05]  /*0090*/  SHF.R.S32.HI R3, RZ, 0x9, R3 ;  /* 0x00000009ff037819 */ /* 0x000fca0000011403 */
[----:B------:R-:W-:Y:S01]  /*00a0*/  IMAD.SHL.U32 R4, R3, 0x8, RZ ;  /* 0x0000000803047824 */ /* 0x000fe200078e00ff */
[----:B-1----:R-:W-:-:S04]  /*00b0*/  IABS R8, R5 ;  /* 0x0000000500087213 */ /* 0x002fc80000000000 */
[-C--:B------:R-:W-:Y:S02]  /*00c0*/  IABS R7, R4.reuse ;  /* 0x0000000400077213 */ /* 0x080fe40000000000 */
[----:B------:R-:W-:Y:S02]  /*00d0*/  IABS R10, R4 ;  /* 0x00000004000a7213 */ /* 0x000fe40000000000 */
[----:B------:R-:W1:Y:S08]  /*00e0*/  I2F.RP R0, R7 ;  /* 0x0000000700007306 */ /* 0x000e700000209400 */
[----:B-1----:R-:W1:Y:S02]  /*00f0*/  MUFU.RCP R0, R0 ;  /* 0x0000000000007308 */ /* 0x002e640000001000 */
[----:B-1----:R-:W-:Y:S01]  /*0100*/  IADD3 R2, R0, 0xffffffe, RZ ;  /* 0x0ffffffe00027810 */ /* 0x002fe20007ffe0ff */
[----:B------:R-:W-:-:S05]  /*0110*/  IMAD.MOV R0, RZ, RZ, -R10 ;  /* 0x000000ffff007224 */ /* 0x000fca00078e0a0a */
[----:B------:R1:W3:Y:S02]  /*0120*/  F2I.FTZ.U32.TRUNC.NTZ R3, R2 ;  /* 0x0000000200037305 */ /* 0x0002e4000021f000 */
[----:B-1----:R-:W-:Y:S02]  /*0130*/  IMAD.MOV.U32 R2, RZ, RZ, RZ ;  /* 0x000000ffff027224 */ /* 0x002fe400078e00ff */
[----:B---3--:R-:W-:-:S04]  /*0140*/  IMAD.MOV R6, RZ, RZ, -R3 ;  /* 0x000000ffff067224 */ /* 0x008fc800078e0a03 */
[----:B------:R-:W-:Y:S02]  /*0150*/  IMAD R9, R6, R7, RZ ;  /* 0x0000000706097224 */ /* 0x000fe400078e02ff */
[----:B------:R-:W-:Y:S02]  /*0160*/  IMAD.MOV.U32 R6, RZ, RZ, R8 ;  /* 0x000000ffff067224 */ /* 0x000fe400078e0008 */
[----:B------:R-:W-:-:S06]  /*0170*/  IMAD.HI.U32 R3, R3, R9, R2 ;  /* 0x0000000903037227 */ /* 0x000fcc00078e0002 */
[----:B------:R-:W-:-:S04]  /*0180*/  IMAD.HI.U32 R3, R3, R6, RZ ;  /* 0x0000000603037227 */ /* 0x000fc800078e00ff */
[----:B------:R-:W-:-:S05]  /*0190*/  IMAD R0, R3, R0, R6 ;  /* 0x0000000003007224 */ /* 0x000fca00078e0206 */
[----:B------:R-:W-:-:S13]  /*01a0*/  ISETP.GT.U32.AND P1, PT, R7, R0, PT ;  /* 0x000000000700720c */ /* 0x000fda0003f24070 */
[----:B------:R-:W-:Y:S01]  /*01b0*/  @!P1 IMAD.IADD R0, R0, 0x1, -R7 ;  /* 0x0000000100009824 */ /* 0x000fe200078e0a07 */
[----:B------:R-:W-:Y:S02]  /*01c0*/  @!P1 IADD3 R3, R3, 0x1, RZ ;  /* 0x0000000103039810 */ /* 0x000fe40007ffe0ff */
[----:B------:R-:W-:Y:S02]  /*01d0*/  ISETP.NE.AND P1, PT, R4, RZ, PT ;  /* 0x000000ff0400720c */ /* 0x000fe40003f25270 */
[----:B------:R-:W-:Y:S02]  /*01e0*/  ISETP.GE.U32.AND P0, PT, R0, R7, PT ;  /* 0x000000070000720c */ /* 0x000fe40003f06070 */
[----:B------:R-:W-:-:S04]  /*01f0*/  LOP3.LUT R0, R5, R4, RZ, 0x3c, !PT ;  /* 0x0000000405007212 */ /* 0x000fc800078e3cff */
[----:B------:R-:W-:Y:S01]  /*0200*/  ISETP.GE.AND P2, PT, R0, RZ, PT ;  /* 0x000000ff0000720c */ /* 0x000fe20003f46270 */
[----:B------:R-:W-:-:S05]  /*0210*/  IMAD.MOV.U32 R0, RZ, RZ, c[0x0][0x178] ;  /* 0x00005e00ff007624 */ /* 0x000fca00078e00ff */
[----:B------:R-:W-:Y:S02]  /*0220*/  IADD3 R0, R0, 0x7f, RZ ;  /* 0x0000007f00007810 */ /* 0x000fe40007ffe0ff */
[----:B------:R-:W-:-:S05]  /*0230*/  @P0 IADD3 R3, R3, 0x1, RZ ;  /* 0x0000000103030810 */ /* 0x000fca0007ffe0ff */
[----:B------:R-:W-:Y:S01]  /*0240*/  IMAD.MOV.U32 R2, RZ, RZ, R3 ;  /* 0x000000ffff027224 */ /* 0x000fe200078e0003 */
[----:B------:R-:W-:-:S03]  /*0250*/  SHF.R.S32.HI R3, RZ, 0x1f, R0 ;  /* 0x0000001fff037819 */ /* 0x000fc60000011400 */
[----:B------:R-:W-:Y:S01]  /*0260*/  @!P2 IMAD.MOV R2, RZ, RZ, -R2 ;  /* 0x000000ffff02a224 */ /* 0x000fe200078e0a02 */
[----:B------:R-:W-:Y:S02]  /*0270*/  @!P1 LOP3.LUT R2, RZ, R4, RZ, 0x33, !PT ;  /* 0x00000004ff029212 */ /* 0x000fe400078e33ff */
[----:B------:R-:W-:-:S03]  /*0280*/  LEA.HI R3, R3, R0, RZ, 0x7 ;  /* 0x0000000003037211 */ /* 0x000fc600078f38ff */
[----:B------:R-:W-:Y:S02]  /*0290*/  IMAD.SHL.U32 R10, R2, 0x8, RZ ;  /* 0x00000008020a7824 */ /* 0x000fe400078e00ff */
[----:B------:R-:W-:-:S03]  /*02a0*/  IMAD.MOV R2, RZ, RZ, -R2 ;  /* 0x000000ffff027224 */ /* 0x000fc600078e0a02 */
[----:B------:R-:W-:Y:S01]  /*02b0*/  LEA.HI.SX32 R3, R3, -R10, 0x19 ;  /* 0x8000000a03037211 */ /* 0x000fe200078fcaff */
[----:B------:R-:W-:-:S03]  /*02c0*/  IMAD R12, R4, R2, R5 ;  /* 0x00000002040c7224 */ /* 0x000fc600078e0205 */
[----:B------:R-:W-:Y:S02]  /*02d0*/  IMNMX R11, R3, 0x8, PT ;  /* 0x00000008030b7817 */ /* 0x000fe40003800200 */
[----:B------:R-:W-:Y:S02]  /*02e0*/  IABS R9, R12 ;  /* 0x0000000c00097213 */ /* 0x000fe40000000000 */
[-C--:B------:R-:W-:Y:S02]  /*02f0*/  IABS R7, R11.reuse ;  /* 0x0000000b00077213 */ /* 0x080fe40000000000 */
[----:B------:R-:W-:Y:S02]  /*0300*/  IABS R4, R11 ;  /* 0x0000000b00047213 */ /* 0x000fe40000000000 */
[----:B------:R-:W1:Y:S08]  /*0310*/  I2F.RP R0, R7 ;  /* 0x0000000700007306 */ /* 0x000e700000209400 */
[----:B-1----:R-:W1:Y:S02]  /*0320*/  MUFU.RCP R0, R0 ;  /* 0x0000000000007308 */ /* 0x002e640000001000 */
[----:B-1----:R-:W-:Y:S01]  /*0330*/  IADD3 R3, R0, 0xffffffe, RZ ;  /* 0x0ffffffe00037810 */ /* 0x002fe20007ffe0ff */
[----:B------:R-:W-:-:S05]  /*0340*/  IMAD.MOV R0, RZ, RZ, -R4 ;  /* 0x000000ffff007224 */ /* 0x000fca00078e0a04 */
[----:B------:R-:W1:Y:S02]  /*0350*/  F2I.FTZ.U32.TRUNC.NTZ R3, R3 ;  /* 0x0000000300037305 */ /* 0x000e64000021f000 */
[----:B-1----:R-:W-:-:S04]  /*0360*/  IMAD.MOV R6, RZ, RZ, -R3 ;  /* 0x000000ffff067224 */ /* 0x002fc800078e0a03 */
[----:B------:R-:W-:Y:S01]  /*0370*/  IMAD.MOV.U32 R2, RZ, RZ, R6 ;  /* 0x000000ffff027224 */ /* 0x000fe200078e0006 */
[----:B------:R-:W-:-:S03]  /*0380*/  IABS R6, c[0x0][0x17c] ;  /* 0x00005f0000067a13 */ /* 0x000fc60000000000 */
[----:B------:R-:W-:Y:S01]  /*0390*/  IMAD R5, R2, R7, RZ ;  /* 0x0000000702057224 */ /* 0x000fe200078e02ff */
[----:B------:R-:W1:Y:S01]  /*03a0*/  I2F.RP R4, R6 ;  /* 0x0000000600047306 */ /* 0x000e620000209400 */
[----:B------:R-:W-:-:S04]  /*03b0*/  IMAD.MOV.U32 R2, RZ, RZ, RZ ;  /* 0x000000ffff027224 */ /* 0x000fc800078e00ff */
[----:B------:R-:W-:-:S03]  /*03c0*/  IMAD.HI.U32 R2, R3, R5, R2 ;  /* 0x0000000503027227 */ /* 0x000fc600078e0002 */
[----:B------:R-:W3:Y:S03]  /*03d0*/  I2F.RP R3, R15 ;  /* 0x0000000f00037306 */ /* 0x000ee60000209400 */
[----:B------:R-:W-:-:S04]  /*03e0*/  IMAD.HI.U32 R2, R2, R9, RZ ;  /* 0x0000000902027227 */ /* 0x000fc800078e00ff */
[----:B------:R-:W-:Y:S01]  /*03f0*/  IMAD R0, R2, R0, R9 ;  /* 0x0000000002007224 */ /* 0x000fe200078e0209 */
[----:B-1----:R-:W1:Y:S04]  /*0400*/  MUFU.RCP R4, R4 ;  /* 0x0000000400047308 */ /* 0x002e680000001000 */
[----:B------:R-:W-:-:S04]  /*0410*/  ISETP.GT.U32.AND P1, PT, R7, R0, PT ;  /* 0x000000000700720c */ /* 0x000fc80003f24070 */
[----:B---3--:R-:W3:Y:S01]  /*0420*/  MUFU.RCP R3, R3 ;  /* 0x0000000300037308 */ /* 0x008ee20000001000 */
[----:B-1----:R-:W-:-:S08]  /*0430*/  IADD3 R8, R4, 0xffffffe, RZ ;  /* 0x0ffffffe04087810 */ /* 0x002fd00007ffe0ff */
[----:B------:R-:W-:Y:S01]  /*0440*/  @!P1 IMAD.IADD R0, R0, 0x1, -R7 ;  /* 0x0000000100009824 */ /* 0x000fe200078e0a07 */
[----:B------:R-:W-:Y:S02]  /*0450*/  @!P1 IADD3 R2, R2, 0x1, RZ ;  /* 0x0000000102029810 */ /* 0x000fe40007ffe0ff */
[----:B------:R-:W-:Y:S01]  /*0460*/  ISETP.NE.AND P1, PT, R11, RZ, PT ;  /* 0x000000ff0b00720c */ /* 0x000fe20003f25270 */
[----:B------:R1:W4:Y:S01]  /*0470*/  F2I.FTZ.U32.TRUNC.NTZ R9, R8 ;  /* 0x0000000800097305 */ /* 0x000322000021f000 */
[----:B------:R-:W-:Y:S02]  /*0480*/  ISETP.GE.U32.AND P0, PT, R0, R7, PT ;  /* 0x000000070000720c */ /* 0x000fe40003f06070 */
[----:B------:R-:W-:Y:S02]  /*0490*/  LOP3.LUT R0, R12, R11, RZ, 0x3c, !PT ;  /* 0x0000000b0c007212 */ /* 0x000fe400078e3cff */
[----:B---3--:R-:W-:Y:S02]  /*04a0*/  IADD3 R4, R3, 0xffffffe, RZ ;  /* 0x0ffffffe03047810 */ /* 0x008fe40007ffe0ff */
[----:B------:R-:W-:-:S02]  /*04b0*/  ISETP.GE.AND P2, PT, R0, RZ, PT ;  /* 0x000000ff0000720c */ /* 0x000fc40003f46270 */
[----:B------:R3:W5:Y:S01]  /*04c0*/  F2I.FTZ.U32.TRUNC.NTZ R5, R4 ;  /* 0x0000000400057305 */ /* 0x000762000021f000 */
[----:B-1----:R-:W-:-:S04]  /*04d0*/  IMAD.MOV.U32 R8, RZ, RZ, RZ ;  /* 0x000000ffff087224 */ /* 0x002fc800078e00ff */
[----:B------:R-:W-:Y:S01]  /*04e0*/  @P0 IADD3 R2, R2, 0x1, RZ ;  /* 0x0000000102020810 */ /* 0x000fe20007ffe0ff */
[----:B----4-:R-:W-:Y:S02]  /*04f0*/  IMAD.MOV R3, RZ, RZ, -R9 ;  /* 0x000000ffff037224 */ /* 0x010fe400078e0a09 */
[----:B---3--:R-:W-:Y:S02]  /*0500*/  IMAD.MOV.U32 R4, RZ, RZ, RZ ;  /* 0x000000ffff047224 */ /* 0x008fe400078e00ff */
[----:B------:R-:W-:Y:S01]  /*0510*/  IMAD.MOV.U32 R7, RZ, RZ, R2 ;  /* 0x000000ffff077224 */ /* 0x000fe200078e0002 */
[----:B--2---:R-:W-:Y:S01]  /*0520*/  SHF.R.U32.HI R2, RZ, 0x6, R13 ;  /* 0x00000006ff027819 */ /* 0x004fe2000001160d */
[----:B------:R-:W-:Y:S02]  /*0530*/  IMAD R3, R3, R6, RZ ;  /* 0x0000000603037224 */ /* 0x000fe400078e02ff */
[----:B------:R-:W-:Y:S01]  /*0540*/  @!P2 IMAD.MOV R7, RZ, RZ, -R7 ;  /* 0x000000ffff07a224 */ /* 0x000fe200078e0a07 */
[----:B------:R-:W-:Y:S01]  /*0550*/  @!P1 LOP3.LUT R7, RZ, R11, RZ, 0x33, !PT ;  /* 0x0000000bff079212 */ /* 0x000fe200078e33ff */
[----:B------:R-:W-:Y:S01]  /*0560*/  IMAD.HI.U32 R3, R9, R3, R8 ;  /* 0x0000000309037227 */ /* 0x000fe200078e0008 */
[----:B------:R-:W-:-:S03]  /*0570*/  SGXT.U32 R2, R2, 0x1 ;  /* 0x000000010202781a */ /* 0x000fc60000000000 */
[----:B------:R-:W-:Y:S02]  /*0580*/  IMAD.MOV R0, RZ, RZ, -R7 ;  /* 0x000000ffff007224 */ /* 0x000fe400078e0a07 */
[----:B------:R-:W-:Y:S02]  /*0590*/  IMAD.SHL.U32 R7, R7, 0x200, RZ ;  /* 0x0000020007077824 */ /* 0x000fe400078e00ff */
[----:B------:R-:W-:Y:S01]  /*05a0*/  IMAD R0, R11, R0, R12 ;  /* 0x000000000b007224 */ /* 0x000fe200078e020c */
[----:B------:R-:W-:Y:S02]  /*05b0*/  LOP3.LUT R11, R13, 0x7f, RZ, 0xc0, !PT ;  /* 0x0000007f0d0b7812 */ /* 0x000fe400078ec0ff */
[----:B------:R-:W-:Y:S01]  /*05c0*/  LOP3.LUT R2, R7, R2, RZ, 0xfc, !PT ;  /* 0x0000000207027212 */ /* 0x000fe200078efcff */
[----:B------:R-:W-:Y:S01]  /*05d0*/  IMAD.IADD R0, R10, 0x1, R0 ;  /* 0x000000010a007824 */ /* 0x000fe200078e0200 */
[----:B------:R1:W-:Y:S01]  /*05e0*/  STL [R1+0x980], R7 ;  /* 0x0009800701007387 */ /* 0x0003e20000100800 */
[----:B-----5:R-:W-:Y:S01]  /*05f0*/  IMAD.MOV R10, RZ, RZ, -R5 ;  /* 0x000000ffff0a7224 */ /* 0x020fe200078e0a05 */
[----:B------:R-:W-:Y:S01]  /*0600*/  LOP3.LUT R16, R2, 0x1fe, RZ, 0xfc, !PT ;  /* 0x000001fe02107812 */ /* 0x000fe200078efcff */
[----:B------:R-:W-:Y:S01]  /*0610*/  IMAD R0, R0, 0x80, R11 ;  /* 0x0000008000007824 */ /* 0x000fe200078e020b */
[----:B------:R-:W-:-:S02]  /*0620*/  IABS R8, R2 ;  /* 0x0000000200087213 */ /* 0x000fc40000000000 */
[----:B------:R-:W-:Y:S02]  /*0630*/  IABS R17, R16 ;  /* 0x0000001000117213 */ /* 0x000fe40000000000 */
[----:B------:R2:W-:Y:S01]  /*0640*/  STL [R1+0x13cc], R0 ;  /* 0x0013cc0001007387 */ /* 0x0005e20000100800 */
[----:B------:R-:W-:Y:S01]  /*0650*/  LOP3.LUT R12, R2, 0x4, RZ, 0xfc, !PT ;  /* 0x00000004020c7812 */ /* 0x000fe200078efcff */
[----:B-1----:R-:W-:Y:S01]  /*0660*/  IMAD R7, R10, R15, RZ ;  /* 0x0000000f0a077224 */ /* 0x002fe200078e02ff */
[----:B------:R-:W-:Y:S02]  /*0670*/  LOP3.LUT R14, R2, 0x6, RZ, 0xfc, !PT ;  /* 0x00000006020e7812 */ /* 0x000fe400078efcff */
[----:B------:R-:W-:Y:S01]  /*0680*/  IABS R11, R12 ;  /* 0x0000000c000b7213 */ /* 0x000fe20000000000 */
[----:B------:R-:W-:Y:S01]  /*0690*/  IMAD.HI.U32 R4, R5, R7, R4 ;  /* 0x0000000705047227 */ /* 0x000fe200078e0004 */
[----:B------:R-:W-:Y:S02]  /*06a0*/  IABS R13, R14 ;  /* 0x0000000e000d7213 */ /* 0x000fe40000000000 */
[----:B------:R-:W-:Y:S01]  /*06b0*/  ISETP.GE.AND P6, PT, R14, RZ, PT ;  /* 0x000000ff0e00720c */ /* 0x000fe20003fc6270 */
[----:B------:R-:W-:Y:S01]  /*06c0*/  IMAD.HI.U32 R5, R3, R17, RZ ;  /* 0x0000001103057227 */ /* 0x000fe200078e00ff */
[----:B--2---:R-:W-:-:S02]  /*06d0*/  IABS R0, R0 ;  /* 0x0000000000007213 */ /* 0x004fc40000000000 */
[----:B------:R-:W-:Y:S01]  /*06e0*/  LOP3.LUT R14, R2, 0xa, RZ, 0xfc, !PT ;  /* 0x0000000a020e7812 */ /* 0x000fe200078efcff */
[----:B------:R-:W-:Y:S01]  /*06f0*/  IMAD.MOV R10, RZ, RZ, -R5 ;  /* 0x000000ffff0a7224 */ /* 0x000fe200078e0a05 */
[----:B------:R-:W-:Y:S01]  /*0700*/  ISETP.GE.AND P1, PT, R16, RZ, PT ;  /* 0x000000ff1000720c */ /* 0x000fe20003f26270 */
[----:B------:R-:W-:Y:S01]  /*0710*/  IMAD.MOV.U32 R7, RZ, RZ, R0 ;  /* 0x000000ffff077224 */ /* 0x000fe200078e0000 */
[C---:B------:R-:W-:Y:S01]  /*0720*/  LOP3.LUT R16, R2.reuse, 0xc, RZ, 0xfc, !PT ;  /* 0x0000000c02107812 */ /* 0x040fe200078efcff */
[----:B------:R-:W-:Y:S01]  /*0730*/  IMAD.HI.U32 R0, R3, R8, RZ ;  /* 0x0000000803007227 */ /* 0x000fe200078e00ff */
[C---:B------:R-:W-:Y:S02]  /*0740*/  LOP3.LUT R18, R2.reuse, 0xe, RZ, 0xfc, !PT ;  /* 0x0000000e02127812 */ /* 0x040fe400078efcff */
[----:B------:R-:W-:Y:S01]  /*0750*/  IABS R252, R16 ;  /* 0x0000001000fc7213 */ /* 0x000fe20000000000 */
[----:B------:R-:W-:Y:S01]  /*0760*/  IMAD.MOV R9, RZ, RZ, -R0 ;  /* 0x000000ffff097224 */ /* 0x000fe200078e0a00 */
[----:B------:R-:W-:Y:S01]  /*0770*/  LOP3.LUT R20, R2, 0x10, RZ, 0xfc, !PT ;  /* 0x0000001002147812 */ /* 0x000fe200078efcff */
[----:B------:R-:W-:Y:S01]  /*0780*/  IMAD.HI.U32 R4, R4, R7, RZ ;  /* 0x0000000704047227 */ /* 0x000fe200078e00ff */
[----:B------:R-:W-:-:S02]  /*0790*/  LOP3.LUT R21, R2, 0x20, RZ, 0xfc, !PT ;  /* 0x0000002002157812 */ /* 0x000fc400078efcff */
[----:B------:R-:W-:Y:S01]  /*07a0*/  LOP3.LUT R23, R2, 0x22, RZ, 0xfc, !PT ;  /* 0x0000002202177812 */ /* 0x000fe200078efcff */
[----:B------:R-:W-:Y:S01]  /*07b0*/  IMAD R5, R6, R9, R8 ;  /* 0x0000000906057224 */ /* 0x000fe200078e0208 */
[C---:B------:R-:W-:Y:S01]  /*07c0*/  LOP3.LUT R24, R2.reuse, 0x24, RZ, 0xfc, !PT ;  /* 0x0000002402187812 */ /* 0x040fe200078efcff */
[----:B------:R-:W-:Y:S01]  /*07d0*/  IMAD.MOV R4, RZ, RZ, -R4 ;  /* 0x000000ffff047224 */ /* 0x000fe200078e0a04 */
[----:B------:R-:W-:Y:S01]  /*07e0*/  LOP3.LUT R25, R2, 0x26, RZ, 0xfc, !PT ;  /* 0x0000002602197812 */ /* 0x000fe200078efcff */
[C---:B------:R-:W-:Y:S01]  /*07f0*/  IMAD R17, R6.reuse, R10, R17 ;  /* 0x0000000a06117224 */ /* 0x040fe200078e0211 */
[----:B------:R-:W-:Y:S01]  /*0800*/  ISETP.GT.U32.AND P2, PT, R6, R5, PT ;  /* 0x000000050600720c */ /* 0x000fe20003f44070 */
[----:B------:R-:W-:Y:S01]  /*0810*/  IMAD R0, R15, R4, R7 ;  /* 0x000000040f007224 */ /* 0x000fe200078e0207 */
[----:B------:R-:W-:Y:S01]  /*0820*/  LOP3.LUT R10, R2, 0x2, RZ, 0xfc, !PT ;  /* 0x00000002020a7812 */ /* 0x000fe200078efcff */
[----:B------:R-:W-:Y:S01]  /*0830*/  IMAD.HI.U32 R7, R3, R11, RZ ;  /* 0x0000000b03077227 */ /* 0x000fe200078e00ff */
[----:B------:R-:W-:-:S02]  /*0840*/  ISETP.GT.U32.AND P3, PT, R6, R17, PT ;  /* 0x000000110600720c */ /* 0x000fc40003f64070 */
[----:B------:R-:W-:Y:S01]  /*0850*/  ISETP.GT.U32.AND P0, PT, R15, R0, PT ;  /* 0x000000000f00720c */ /* 0x000fe20003f04070 */
[----:B------:R-:W-:Y:S01]  /*0860*/  IMAD.MOV R7, RZ, RZ, -R7 ;  /* 0x000000ffff077224 */ /* 0x000fe200078e0a07 */
[----:B------:R-:W-:Y:S01]  /*0870*/  IABS R9, R10 ;  /* 0x0000000a00097213 */ /* 0x000fe20000000000 */
[----:B------:R-:W-:Y:S01]  /*0880*/  IMAD.HI.U32 R8, R3, R13, RZ ;  /* 0x0000000d03087227 */ /* 0x000fe200078e00ff */
[C---:B------:R-:W-:Y:S02]  /*0890*/  LOP3.LUT R26, R2.reuse, 0x28, RZ, 0xfc, !PT ;  /* 0x00000028021a7812 */ /* 0x040fe400078efcff */
[----:B------:R-:W-:Y:S01]  /*08a0*/  LOP3.LUT R28, R2, 0x2a, RZ, 0xfc, !PT ;  /* 0x0000002a021c7812 */ /* 0x000fe200078efcff */
[--C-:B------:R-:W-:Y:S01]  /*08b0*/  @!P2 IMAD.IADD R5, R5, 0x1, -R6.reuse ;  /* 0x000000010505a824 */ /* 0x100fe200078e0a06 */
[----:B------:R-:W-:Y:S01]  /*08c0*/  ISETP.GE.AND P2, PT, R10, RZ, PT ;  /* 0x000000ff0a00720c */ /* 0x000fe20003f46270 */
[C---:B------:R-:W-:Y:S01]  /*08d0*/  IMAD R11, R6.reuse, R7, R11 ;  /* 0x00000007060b7224 */ /* 0x040fe200078e020b */
[----:B------:R-:W-:Y:S01]  /*08e0*/  IABS R10, R18 ;  /* 0x00000012000a7213 */ /* 0x000fe20000000000 */
[----:B------:R-:W-:Y:S01]  /*08f0*/  @!P3 IMAD.IADD R17, R17, 0x1, -R6 ;  /* 0x000000011111b824 */ /* 0x000fe200078e0a06 */
[----:B------:R-:W-:Y:S01]  /*0900*/  ISETP.GT.U32.AND P5, PT, R6, R5, PT ;  /* 0x000000050600720c */ /* 0x000fe20003fa4070 */
[----:B------:R-:W-:Y:S01]  /*0910*/  @!P0 IMAD.IADD R0, R0, 0x1, -R15 ;  /* 0x0000000100008824 */ /* 0x000fe200078e0a0f */
[----:B------:R-:W-:Y:S01]  /*0920*/  ISETP.GE.AND P0, PT, R12, RZ, PT ;  /* 0x000000ff0c00720c */ /* 0x000fe20003f06270 */
[----:B------:R-:W-:Y:S01]  /*0930*/  IMAD.HI.U32 R4, R3, R9, RZ ;  /* 0x0000000903047227 */ /* 0x000fe200078e00ff */
[----:B------:R-:W-:-:S02]  /*0940*/  ISETP.GT.U32.AND P4, PT, R6, R17, PT ;  /* 0x000000110600720c */ /* 0x000fc40003f84070 */
[----:B------:R-:W-:Y:S01]  /*0950*/  ISETP.GT.U32.AND P3, PT, R15, R0, PT ;  /* 0x000000000f00720c */ /* 0x000fe20003f64070 */
[----:B------:R-:W-:Y:S01]  /*0960*/  IMAD.MOV R4, RZ, RZ, -R4 ;  /* 0x000000ffff047224 */ /* 0x000fe200078e0a04 */
[----:B------:R-:W-:Y:S01]  /*0970*/  LOP3.LUT R12, R2, 0x8, RZ, 0xfc, !PT ;  /* 0x00000008020c7812 */ /* 0x000fe200078efcff */
[----:B------:R-:W-:Y:S01]  /*0980*/  IMAD.MOV R8, RZ, RZ, -R8 ;  /* 0x000000ffff087224 */ /* 0x000fe200078e0a08 */
[----:B------:R-:W-:Y:S01]  /*0990*/  IABS R22, R26 ;  /* 0x0000001a00167213 */ /* 0x000fe20000000000 */
[----:B------:R-:W-:Y:S01]  /*09a0*/  IMAD R9, R6, R4, R9 ;  /* 0x0000000406097224 */ /* 0x000fe200078e0209 */
[----:B------:R-:W-:Y:S01]  /*09b0*/  LOP3.LUT R29, R2, 0x2c, RZ, 0xfc, !PT ;  /* 0x0000002c021d7812 */ /* 0x000fe200078efcff */
[--C-:B------:R-:W-:Y:S01]  /*09c0*/  @!P5 IMAD.IADD R5, R5, 0x1, -R6.reuse ;  /* 0x000000010505d824 */ /* 0x100fe200078e0a06 */
[C---:B------:R-:W-:Y:S01]  /*09d0*/  ISETP.GT.U32.AND P5, PT, R6.reuse, R11, PT ;  /* 0x0000000b0600720c */ /* 0x040fe20003fa4070 */
[----:B------:R-:W-:Y:S01]  /*09e0*/  IMAD R13, R6, R8, R13 ;  /* 0x00000008060d7224 */ /* 0x000fe200078e020d */
[----:B------:R-:W-:Y:S01]  /*09f0*/  IABS R8, R12 ;  /* 0x0000000c00087213 */ /* 0x000fe20000000000 */
[----:B------:R-:W-:Y:S01]  /*0a00*/  @!P4 IMAD.IADD R17, R17, 0x1, -R6 ;  /* 0x000000011111c824 */ /* 0x000fe200078e0a06 */
[----:B------:R-:W-:Y:S01]  /*0a10*/  ISETP.GE.AND P4, PT, R2, RZ, PT ;  /* 0x000000ff0200720c */ /* 0x000fe20003f86270 */
[----:B------:R-:W-:Y:S01]  /*0a20*/  @!P3 IMAD.IADD R0, R0, 0x1, -R15 ;  /* 0x000000010000b824 */ /* 0x000fe200078e0a0f */
[----:B------:R-:W-:Y:S01]  /*0a30*/  ISETP.GT.U32.AND P3, PT, R6, R9, PT ;  /* 0x000000090600720c */ /* 0x000fe20003f64070 */
[----:B------:R-:W-:Y:S01]  /*0a40*/  IMAD.MOV.U32 R19, RZ, RZ, R5 ;  /* 0x000000ffff137224 */ /* 0x000fe200078e0005 */
[----:B------:R-:W-:Y:S01]  /*0a50*/  IABS R15, R14 ;  /* 0x0000000e000f7213 */ /* 0x000fe20000000000 */
[----:B------:R-:W-:Y:S01]  /*0a60*/  IMAD.HI.U32 R4, R3, R8, RZ ;  /* 0x0000000803047227 */ /* 0x000fe200078e00ff */
[----:B------:R1:W-:Y:S01]  /*0a70*/  STL [R1+0x1510], R0 ;  /* 0x0015100001007387 */ /* 0x0003e20000100800 */
[----:B------:R-:W-:-:S02]  /*0a80*/  LOP3.LUT R30, R2, 0x2e, RZ, 0xfc, !PT ;  /* 0x0000002e021e7812 */ /* 0x000fc400078efcff */
[--C-:B------:R-:W-:Y:S01]  /*0a90*/  @!P5 IMAD.IADD R11, R11, 0x1, -R6.reuse ;  /* 0x000000010b0bd824 */ /* 0x100fe200078e0a06 */
[C---:B------:R-:W-:Y:S01]  /*0aa0*/  LOP3.LUT R31, R2.reuse, 0x30, RZ, 0xfc, !PT ;  /* 0x00000030021f7812 */ /* 0x040fe200078efcff */
[----:B------:R-:W-:Y:S01]  /*0ab0*/  IMAD.HI.U32 R7, R3, R15, RZ ;  /* 0x0000000f03077227 */ /* 0x000fe200078e00ff */
[----:B------:R-:W-:Y:S02]  /*0ac0*/  LOP3.LUT R32, R2, 0x32, RZ, 0xfc, !PT ;  /* 0x0000003202207812 */ /* 0x000fe400078efcff */
[----:B------:R-:W-:Y:S01]  /*0ad0*/  ISETP.GT.U32.AND P5, PT, R6, R11, PT ;  /* 0x0000000b0600720c */ /* 0x000fe20003fa4070 */
[----:B------:R-:W-:Y:S01]  /*0ae0*/  @!P3 IMAD.IADD R9, R9, 0x1, -R6 ;  /* 0x000000010909b824 */ /* 0x000fe200078e0a06 */
[----:B------:R-:W-:Y:S01]  /*0af0*/  IABS R27, R32 ;  /* 0x00000020001b7213 */ /* 0x000fe20000000000 */
[----:B------:R-:W-:Y:S01]  /*0b00*/  IMAD.MOV R7, RZ, RZ, -R7 ;  /* 0x000000ffff077224 */ /* 0x000fe200078e0a07 */
[----:B------:R-:W-:Y:S01]  /*0b10*/  LOP3.LUT R33, R2, 0x34, RZ, 0xfc, !PT ;  /* 0x0000003402217812 */ /* 0x000fe200078efcff */
[----:B------:R-:W-:Y:S01]  /*0b20*/  @!P4 IMAD.MOV R19, RZ, RZ, -R19 ;  /* 0x000000ffff13c224 */ /* 0x000fe200078e0a13 */
[C---:B------:R-:W-:Y:S01]  /*0b30*/  ISETP.GT.U32.AND P4, PT, R6.reuse, R13, PT ;  /* 0x0000000d0600720c */ /* 0x040fe20003f84070 */
[C---:B------:R-:W-:Y:S01]  /*0b40*/  IMAD R15, R6.reuse, R7, R15 ;  /* 0x00000007060f7224 */ /* 0x040fe200078e020f */
[----:B------:R-:W-:Y:S01]  /*0b50*/  ISETP.GT.U32.AND P3, PT, R6, R9, PT ;  /* 0x000000090600720c */ /* 0x000fe20003f64070 */
[----:B------:R-:W-:Y:S01]  /*0b60*/  IMAD.MOV R5, RZ, RZ, -R4 ;  /* 0x000000ffff057224 */ /* 0x000fe200078e0a04 */
[----:B------:R2:W-:Y:S01]  /*0b70*/  STL [R1+0x14], R19 ;  /* 0x0000141301007387 */ /* 0x0005e20000100800 */
[----:B------:R-:W-:Y:S01]  /*0b80*/  IMAD.MOV.U32 R7, RZ, RZ, R17 ;  /* 0x000000ffff077224 */ /* 0x000fe200078e0011 */
[----:B------:R-:W-:Y:S01]  /*0b90*/  LOP3.LUT R34, R2, 0x36, RZ, 0xfc, !PT ;  /* 0x0000003602227812 */ /* 0x000fe200078efcff */
[----:B------:R-:W-:Y:S01]  /*0ba0*/  @!P5 IMAD.IADD R11, R11, 0x1, -R6 ;  /* 0x000000010b0bd824 */ /* 0x000fe200078e0a06 */
[C---:B------:R-:W-:Y:S01]  /*0bb0*/  ISETP.GT.U32.AND P5, PT, R6.reuse, R15, PT ;  /* 0x0000000f0600720c */ /* 0x040fe20003fa4070 */
[----:B------:R-:W-:Y:S01]  /*0bc0*/  IMAD R5, R6, R5, R8 ;  /* 0x0000000506057224 */ /* 0x000fe200078e0208 */
[C---:B------:R-:W-:Y:S01]  /*0bd0*/  LOP3.LUT R36, R2.reuse, 0x40, RZ, 0xfc, !PT ;  /* 0x0000004002247812 */ /* 0x040fe200078efcff */
[----:B------:R-:W-:Y:S01]  /*0be0*/  @!P1 IMAD.MOV R7, RZ, RZ, -R7 ;  /* 0x000000ffff079224 */ /* 0x000fe200078e0a07 */
[----:B------:R-:W-:Y:S01]  /*0bf0*/  LOP3.LUT R37, R2, 0x42, RZ, 0xfc, !PT ;  /* 0x0000004202257812 */ /* 0x000fe200078efcff */
[--C-:B------:R-:W-:Y:S01]  /*0c00*/  @!P4 IMAD.IADD R13, R13, 0x1, -R6.reuse ;  /* 0x000000010d0dc824 */ /* 0x100fe200078e0a06 */
[----:B------:R-:W-:Y:S01]  /*0c10*/  ISETP.GE.AND P4, PT, R12, RZ, PT ;  /* 0x000000ff0c00720c */ /* 0x000fe20003f86270 */
[--C-:B------:R-:W-:Y:S01]  /*0c20*/  @!P3 IMAD.IADD R9, R9, 0x1, -R6.reuse ;  /* 0x000000010909b824 */ /* 0x100fe200078e0a06 */
[C---:B------:R-:W-:Y:S01]  /*0c30*/  ISETP.GT.U32.AND P3, PT, R6.reuse, R5, PT ;  /* 0x000000050600720c */ /* 0x040fe20003f64070 */
[----:B------:R-:W-:Y:S01]  /*0c40*/  IMAD.HI.U32 R4, R3, R252, RZ ;  /* 0x000000fc03047227 */ /* 0x000fe200078e00ff */
[----:B------:R-:W-:Y:S01]  /*0c50*/  ISETP.GT.U32.AND P1, PT, R6, R13, PT ;  /* 0x0000000d0600720c */ /* 0x000fe20003f24070 */
[----:B------:R-:W-:Y:S01]  /*0c60*/  STL [R1+0x1520], R7 ;  /* 0x0015200701007387 */ /* 0x000fe20000100800 */
[----:B------:R-:W-:Y:S01]  /*0c70*/  IABS R12, R20 ;  /* 0x00000014000c7213 */ /* 0x000fe20000000000 */
[----:B------:R-:W-:Y:S01]  /*0c80*/  @!P5 IMAD.IADD R15, R15, 0x1, -R6 ;  /* 0x000000010f0fd824 */ /* 0x000fe200078e0a06 */
[----:B------:R-:W-:Y:S01]  /*0c90*/  IABS R35, R37 ;  /* 0x0000002500237213 */ /* 0x000fe20000000000 */
[----:B-1----:R-:W-:Y:S01]  /*0ca0*/  IMAD.MOV.U32 R0, RZ, RZ, R9 ;  /* 0x000000ffff007224 */ /* 0x002fe200078e0009 */
[----:B------:R-:W-:Y:S01]  /*0cb0*/  LOP3.LUT R43, R2, 0x46, RZ, 0xfc, !PT ;  /* 0x00000046022b7812 */ /* 0x000fe200078efcff */
[----:B------:R-:W-:Y:S01]  /*0cc0*/  IMAD.MOV R17, RZ, RZ, -R4 ;  /* 0x000000ffff117224 */ /* 0x000fe200078e0a04 */
[----:B------:R-:W-:Y:S01]  /*0cd0*/  ISETP.GT.U32.AND P5, PT, R6, R15, PT ;  /* 0x0000000f0600720c */ /* 0x000fe20003fa4070 */
[----:B------:R-:W-:Y:S01]  /*0ce0*/  IMAD.HI.U32 R8, R3, R10, RZ ;  /* 0x0000000a03087227 */ /* 0x000fe200078e00ff */
[----:B------:R-:W-:-:S02]  /*0cf0*/  LOP3.LUT R44, R2, 0x48, RZ, 0xfc, !PT ;  /* 0x00000048022c7812 */ /* 0x000fc400078efcff */
[C---:B------:R-:W-:Y:S01]  /*0d00*/  LOP3.LUT R45, R2.reuse, 0x4a, RZ, 0xfc, !PT ;  /* 0x0000004a022d7812 */ /* 0x040fe200078efcff */
[----:B------:R-:W-:Y:S01]  /*0d10*/  IMAD.HI.U32 R4, R3, R12, RZ ;  /* 0x0000000c03047227 */ /* 0x000fe200078e00ff */
[----:B------:R-:W-:Y:S02]  /*0d20*/  IABS R38, R43 ;  /* 0x0000002b00267213 */ /* 0x000fe40000000000 */
[----:B------:R-:W-:Y:S01]  /*0d30*/  IABS R39, R44 ;  /* 0x0000002c00277213 */ /* 0x000fe20000000000 */
[----:B------:R-:W-:Y:S01]  /*0d40*/  @!P2 IMAD.MOV R0, RZ, RZ, -R0 ;  /* 0x000000ffff00a224 */ /* 0x000fe200078e0a00 */
[----:B------:R-:W-:Y:S01]  /*0d50*/  IABS R41, R45 ;  /* 0x0000002d00297213 */ /* 0x000fe20000000000 */
[----:B--2---:R-:W-:Y:S01]  /*0d60*/  IMAD.MOV R19, RZ, RZ, -R8 ;  /* 0x000000ffff137224 */ /* 0x004fe200078e0a08 */
[----:B------:R-:W-:Y:S01]  /*0d70*/  LOP3.LUT R46, R2, 0x4c, RZ, 0xfc, !PT ;  /* 0x0000004c022e7812 */ /* 0x000fe200078efcff */
[----:B------:R-:W-:Y:S01]  /*0d80*/  @!P3 IMAD.IADD R5, R5, 0x1, -R6 ;  /* 0x000000010505b824 */ /* 0x000fe200078e0a06 */
[----:B------:R1:W-:Y:S01]  /*0d90*/  STL [R1+0x10], R0 ;  /* 0x0000100001007387 */ /* 0x0003e20000100800 */
[----:B------:R-:W-:Y:S01]  /*0da0*/  IMAD R252, R6, R17, R252 ;  /* 0x0000001106fc7224 */ /* 0x000fe200078e02fc */
[----:B------:R-:W-:Y:S01]  /*0db0*/  LOP3.LUT R17, R2, 0x16, RZ, 0xfc, !PT ;  /* 0x0000001602117812 */ /* 0x000fe200078efcff */
[----:B------:R-:W-:Y:S01]  /*0dc0*/  @!P1 IMAD.IADD R13, R13, 0x1, -R6 ;  /* 0x000000010d0d9824 */ /* 0x000fe200078e0a06 */
[C---:B------:R-:W-:Y:S01]  /*0dd0*/  ISETP.GT.U32.AND P2, PT, R6.reuse, R5, PT ;  /* 0x000000050600720c */ /* 0x040fe20003f44070 */
[----:B------:R-:W-:Y:S01]  /*0de0*/  IMAD.MOV R9, RZ, RZ, -R4 ;  /* 0x000000ffff097224 */ /* 0x000fe200078e0a04 */
[C---:B------:R-:W-:Y:S01]  /*0df0*/  ISETP.GT.U32.AND P1, PT, R6.reuse, R252, PT ;  /* 0x000000fc0600720c */ /* 0x040fe20003f24070 */
[----:B------:R-:W-:Y:S01]  /*0e00*/  IMAD R8, R6, R19, R10 ;  /* 0x0000001306087224 */ /* 0x000fe200078e020a */
[----:B------:R-:W-:Y:S01]  /*0e10*/  ISETP.GE.AND P3, PT, R14, RZ, PT ;  /* 0x000000ff0e00720c */ /* 0x000fe20003f66270 */
[----:B------:R-:W-:Y:S01]  /*0e20*/  IMAD R9, R6, R9, R12 ;  /* 0x0000000906097224 */ /* 0x000fe200078e020c */
[----:B------:R-:W-:Y:S01]  /*0e30*/  IABS R12, R17 ;  /* 0x00000011000c7213 */ /* 0x000fe20000000000 */
[----:B-1----:R-:W-:Y:S01]  /*0e40*/  IMAD.MOV.U32 R0, RZ, RZ, R13 ;  /* 0x000000ffff007224 */ /* 0x002fe200078e000d */
[----:B------:R-:W-:Y:S01]  /*0e50*/  LOP3.LUT R13, R2, 0x12, RZ, 0xfc, !PT ;  /* 0x00000012020d7812 */ /* 0x000fe200078efcff */
[----:B------:R-:W-:Y:S01]  /*0e60*/  @!P5 IMAD.IADD R15, R15, 0x1, -R6 ;  /* 0x000000010f0fd824 */ /* 0x000fe200078e0a06 */
[C---:B------:R-:W-:Y:S01]  /*0e70*/  ISETP.GT.U32.AND P5, PT, R6.reuse, R9, PT ;  /* 0x000000090600720c */ /* 0x040fe20003fa4070 */
[----:B------:R-:W-:Y:S01]  /*0e80*/  @!P6 IMAD.MOV R0, RZ, RZ, -R0 ;  /* 0x000000ffff00e224 */ /* 0x000fe200078e0a00 */
[----:B------:R-:W-:Y:S01]  /*0e90*/  ISETP.GT.U32.AND P6, PT, R6, R8, PT ;  /* 0x000000080600720c */ /* 0x000fe20003fc4070 */
[----:B------:R-:W-:Y:S01]  /*0ea0*/  IMAD.MOV.U32 R7, RZ, RZ, R11 ;  /* 0x000000ffff077224 */ /* 0x000fe200078e000b */
[----:B------:R-:W-:Y:S01]  /*0eb0*/  IABS R10, R13 ;  /* 0x0000000d000a7213 */ /* 0x000fe20000000000 */
[--C-:B------:R-:W-:Y:S01]  /*0ec0*/  @!P2 IMAD.IADD R5, R5, 0x1, -R6.reuse ;  /* 0x000000010505a824 */ /* 0x100fe200078e0a06 */
[----:B------:R-:W-:Y:S01]  /*0ed0*/  ISETP.GE.AND P2, PT, R18, RZ, PT ;  /* 0x000000ff1200720c */ /* 0x000fe20003f46270 */
[----:B------:R-:W-:Y:S01]  /*0ee0*/  @!P0 IMAD.MOV R7, RZ, RZ, -R7 ;  /* 0x000000ffff078224 */ /* 0x000fe200078e0a07 */
[----:B------:R-:W-:Y:S01]  /*0ef0*/  ISETP.GE.AND P0, PT, R16, RZ, PT ;  /* 0x000000ff1000720c */ /* 0x000fe20003f06270 */
[----:B------:R-:W-:Y:S01]  /*0f00*/  @!P1 IMAD.IADD R252, R252, 0x1, -R6 ;  /* 0x00000001fcfc9824 */ /* 0x000fe200078e0a06 */
[C---:B------:R-:W-:Y:S01]  /*0f10*/  LOP3.LUT R16, R2.reuse, 0x14, RZ, 0xfc, !PT ;  /* 0x0000001402107812 */ /* 0x040fe200078efcff */
[----:B------:R-:W-:Y:S01]  /*0f20*/  IMAD.HI.U32 R4, R3, R10, RZ ;  /* 0x0000000a03047227 */ /* 0x000fe200078e00ff */
[----:B------:R-:W-:Y:S01]  /*0f30*/  STL [R1+0xc], R7 ;  /* 0x00000c0701007387 */ /* 0x000fe20000100800 */
[----:B------:R-:W-:-:S02]  /*0f40*/  LOP3.LUT R18, R2, 0x18, RZ, 0xfc, !PT ;  /* 0x0000001802127812 */ /* 0x000fc400078efcff */
[--C-:B------:R-:W-:Y:S01]  /*0f50*/  @!P6 IMAD.IADD R8, R8, 0x1, -R6.reuse ;  /* 0x000000010808e824 */ /* 0x100fe200078e0a06 */
[----:B------:R1:W-:Y:S01]  /*0f60*/  STL [R1+0x8], R0 ;  /* 0x0000080001007387 */ /* 0x0003e20000100800 */
[----:B------:R-:W-:Y:S01]  /*0f70*/  @!P5 IMAD.IADD R9, R9, 0x1, -R6 ;  /* 0x000000010909d824 */ /* 0x000fe200078e0a06 */
[----:B------:R-:W-:Y:S02]  /*0f80*/  IABS R11, R16 ;  /* 0x00000010000b7213 */ /* 0x000fe40000000000 */
[C---:B------:R-:W-:Y:S02]  /*0f90*/  ISETP.GT.U32.AND P6, PT, R6.reuse, R252, PT ;  /* 0x000000fc0600720c */ /* 0x040fe40003fc4070 */
[----:B------:R-:W-:Y:S02]  /*0fa0*/  ISETP.GT.U32.AND P5, PT, R6, R8, PT ;  /* 0x000000080600720c */ /* 0x000fe40003fa4070 */
[----:B------:R-:W-:Y:S01]  /*0fb0*/  IABS R14, R18 ;  /* 0x00000012000e7213 */ /* 0x000fe20000000000 */
[----:B-1----:R-:W-:Y:S01]  /*0fc0*/  IMAD.MOV.U32 R0, RZ, RZ, R5 ;  /* 0x000000ffff007224 */ /* 0x002fe200078e0005 */
[----:B------:R-:W-:Y:S01]  /*0fd0*/  LOP3.LUT R19, R2, 0x1a, RZ, 0xfc, !PT ;  /* 0x0000001a02137812 */ /* 0x000fe200078efcff */
[----:B------:R-:W-:Y:S01]  /*0fe0*/  IMAD.MOV R5, RZ, RZ, -R4 ;  /* 0x000000ffff057224 */ /* 0x000fe200078e0a04 */
[----:B------:R-:W-:Y:S01]  /*0ff0*/  ISETP.GE.AND P1, PT, R20, RZ, PT ;  /* 0x000000ff1400720c */ /* 0x000fe20003f26270 */
[----:B------:R-:W-:Y:S01]  /*1000*/  @!P4 IMAD.MOV R0, RZ, RZ, -R0 ;  /* 0x000000ffff00c224 */ /* 0x000fe200078e0a00 */
[----:B------:R-:W-:Y:S01]  /*1010*/  ISETP.GT.U32.AND P4, PT, R6, R9, PT ;  /* 0x000000090600720c */ /* 0x000fe20003f84070 */
[----:B------:R-:W-:Y:S01]  /*1020*/  IMAD.HI.U32 R4, R3, R11, RZ ;  /* 0x0000000b03047227 */ /* 0x000fe200078e00ff */
[----:B------:R-:W-:-:S02]  /*1030*/  LOP3.LUT R20, R2, 0x1c, RZ, 0xfc, !PT ;  /* 0x0000001c02147812 */ /* 0x000fc400078efcff */
[----:B------:R1:W-:Y:S01]  /*1040*/  STL [R1+0x4], R0 ;  /* 0x0000040001007387 */ /* 0x0003e20000100800 */
[----:B------:R-:W-:Y:S01]  /*1050*/  IMAD R10, R6, R5, R10 ;  /* 0x00000005060a7224 */ /* 0x000fe200078e020a */
[C---:B------:R-:W-:Y:S01]  /*1060*/  LOP3.LUT R47, R2.reuse, 0x4e, RZ, 0xfc, !PT ;  /* 0x0000004e022f7812 */ /* 0x040fe200078efcff */
[----:B------:R-:W-:Y:S01]  /*1070*/  IMAD.MOV R4, RZ, RZ, -R4 ;  /* 0x000000ffff047224 */ /* 0x000fe200078e0a04 */
[----:B------:R-:W-:Y:S01]  /*1080*/  LOP3.LUT R48, R2, 0x50, RZ, 0xfc, !PT ;  /* 0x0000005002307812 */ /* 0x000fe200078efcff */
[--C-:B------:R-:W-:Y:S01]  /*1090*/  @!P6 IMAD.IADD R252, R252, 0x1, -R6.reuse ;  /* 0x00000001fcfce824 */ /* 0x100fe200078e0a06 */
[C---:B------:R-:W-:Y:S01]  /*10a0*/  ISETP.GT.U32.AND P6, PT, R6.reuse, R10, PT ;  /* 0x0000000a0600720c */ /* 0x040fe20003fc4070 */
[----:B------:R-:W-:Y:S01]  /*10b0*/  IMAD R11, R6, R4, R11 ;  /* 0x00000004060b7224 */ /* 0x000fe200078e020b */
[C---:B------:R-:W-:Y:S01]  /*10c0*/  LOP3.LUT R49, R2.reuse, 0x52, RZ, 0xfc, !PT ;  /* 0x0000005202317812 */ /* 0x040fe200078efcff */
[----:B------:R-:W-:Y:S01]  /*10d0*/  @!P4 IMAD.IADD R9, R9, 0x1, -R6 ;  /* 0x000000010909c824 */ /* 0x000fe200078e0a06 */
[----:B------:R-:W-:Y:S01]  /*10e0*/  LOP3.LUT R50, R2, 0x56, RZ, 0xfc, !PT ;  /* 0x0000005602327812 */ /* 0x000fe200078efcff */
[----:B------:R-:W-:Y:S01]  /*10f0*/  IMAD.HI.U32 R4, R3, R12, RZ ;  /* 0x0000000c03047227 */ /* 0x000fe200078e00ff */
[----:B------:R-:W-:-:S02]  /*1100*/  ISETP.GT.U32.AND P4, PT, R6, R11, PT ;  /* 0x0000000b0600720c */ /* 0x000fc40003f84070 */
[C---:B------:R-:W-:Y:S01]  /*1110*/  LOP3.LUT R55, R2.reuse, 0x62, RZ, 0xfc, !PT ;  /* 0x0000006202377812 */ /* 0x040fe200078efcff */
[----:B------:R-:W-:Y:S01]  /*1120*/  IMAD.HI.U32 R5, R3, R14, RZ ;  /* 0x0000000e03057227 */ /* 0x000fe200078e00ff */
[C---:B------:R-:W-:Y:S02]  /*1130*/  LOP3.LUT R56, R2.reuse, 0x64, RZ, 0xfc, !PT ;  /* 0x0000006402387812 */ /* 0x040fe400078efcff */
[----:B------:R-:W-:Y:S01]  /*1140*/  LOP3.LUT R57, R2, 0x66, RZ, 0xfc, !PT ;  /* 0x0000006602397812 */ /* 0x000fe200078efcff */
[----:B------:R-:W-:Y:S01]  /*1150*/  @!P5 IMAD.IADD R8, R8, 0x1, -R6 ;  /* 0x000000010808d824 */ /* 0x000fe200078e0a06 */
[----:B------:R-:W-:Y:S01]  /*1160*/  ISETP.GE.AND P5, PT, R13, RZ, PT ;  /* 0x000000ff0d00720c */ /* 0x000fe20003fa6270 */
[----:B------:R-:W-:Y:S01]  /*1170*/  IMAD.MOV R13, RZ, RZ, -R4 ;  /* 0x000000ffff0d7224 */ /* 0x000fe200078e0a04 */
[----:B------:R-:W-:Y:S01]  /*1180*/  IABS R4, R19 ;  /* 0x0000001300047213 */ /* 0x000fe20000000000 */
[----:B------:R-:W-:Y:S01]  /*1190*/  @!P6 IMAD.IADD R10, R10, 0x1, -R6 ;  /* 0x000000010a0ae824 */ /* 0x000fe200078e0a06 */
[----:B------:R-:W-:Y:S01]  /*11a0*/  ISETP.GE.AND P6, PT, R16, RZ, PT ;  /* 0x000000ff1000720c */ /* 0x000fe20003fc6270 */
[----:B-1----:R-:W-:Y:S01]  /*11b0*/  IMAD.MOV.U32 R0, RZ, RZ, R15 ;  /* 0x000000ffff007224 */ /* 0x002fe200078e000f */
[----:B------:R-:W-:Y:S01]  /*11c0*/  IABS R16, R20 ;  /* 0x0000001400107213 */ /* 0x000fe20000000000 */
[----:B------:R-:W-:Y:S01]  /*11d0*/  IMAD.MOV R5, RZ, RZ, -R5 ;  /* 0x000000ffff057224 */ /* 0x000fe200078e0a05 */
[----:B------:R-:W-:Y:S01]  /*11e0*/  IABS R51, R56 ;  /* 0x0000003800337213 */ /* 0x000fe20000000000 */
[----:B------:R-:W-:Y:S01]  /*11f0*/  IMAD R12, R6, R13, R12 ;  /* 0x0000000d060c7224 */ /* 0x000fe200078e020c */
[----:B------:R-:W-:Y:S01]  /*1200*/  IABS R52, R57 ;  /* 0x0000003900347213 */ /* 0x000fe20000000000 */
[----:B------:R-:W-:Y:S01]  /*1210*/  @!P4 IMAD.IADD R11, R11, 0x1, -R6 ;  /* 0x000000010b0bc824 */ /* 0x000fe200078e0a06 */
[----:B------:R-:W-:Y:S01]  /*1220*/  LOP3.LUT R58, R2, 0x68, RZ, 0xfc, !PT ;  /* 0x00000068023a7812 */ /* 0x000fe200078efcff */
[----:B------:R-:W-:Y:S01]  /*1230*/  @!P3 IMAD.MOV R0, RZ, RZ, -R0 ;  /* 0x000000ffff00b224 */ /* 0x000fe200078e0a00 */
[C---:B------:R-:W-:Y:S01]  /*1240*/  ISETP.GT.U32.AND P3, PT, R6.reuse, R10, PT ;  /* 0x0000000a0600720c */ /* 0x040fe20003f64070 */
[C---:B------:R-:W-:Y:S01]  /*1250*/  IMAD R13, R6.reuse, R5, R14 ;  /* 0x00000005060d7224 */ /* 0x040fe200078e020e */
[C---:B------:R-:W-:Y:S01]  /*1260*/  ISETP.GT.U32.AND P4, PT, R6.reuse, R11, PT ;  /* 0x0000000b0600720c */ /* 0x040fe20003f84070 */
[----:B------:R-:W-:Y:S01]  /*1270*/  IMAD.MOV.U32 R14, RZ, RZ, R4 ;  /* 0x000000ffff0e7224 */ /* 0x000fe200078e0004 */
[----:B------:R-:W-:Y:S01]  /*1280*/  IABS R53, R58 ;  /* 0x0000003a00357213 */ /* 0x000fe20000000000 */
[----:B------:R-:W-:Y:S01]  /*1290*/  @!P2 IMAD.MOV R8, RZ, RZ, -R8 ;  /* 0x000000ffff08a224 */ /* 0x000fe200078e0a08 */
[----:B------:R-:W-:Y:S01]  /*12a0*/  ISETP.GT.U32.AND P2, PT, R6, R13, PT ;  /* 0x0000000d0600720c */ /* 0x000fe20003f44070 */
[C---:B------:R-:W-:Y:S01]  /*12b0*/  IMAD.HI.U32 R4, R3.reuse, R14, RZ ;  /* 0x0000000e03047227 */ /* 0x040fe200078e00ff */
[C---:B------:R-:W-:Y:S01]  /*12c0*/  LOP3.LUT R60, R2.reuse, 0x6c, RZ, 0xfc, !PT ;  /* 0x0000006c023c7812 */ /* 0x040fe200078efcff */
[----:B------:R-:W-:Y:S01]  /*12d0*/  STL [R1+0x1514], R0 ;  /* 0x0015140001007387 */ /* 0x000fe20000100800 */
[C---:B------:R-:W-:Y:S01]  /*12e0*/  LOP3.LUT R59, R2.reuse, 0x6a, RZ, 0xfc, !PT ;  /* 0x0000006a023b7812 */ /* 0x040fe200078efcff */
[----:B------:R-:W-:Y:S01]  /*12f0*/  IMAD.HI.U32 R5, R3, R16, RZ ;  /* 0x0000001003057227 */ /* 0x000fe200078e00ff */
[----:B------:R-:W-:-:S02]  /*1300*/  LOP3.LUT R61, R2, 0x6e, RZ, 0xfc, !PT ;  /* 0x0000006e023d7812 */ /* 0x000fc400078efcff */
[----:B------:R-:W-:Y:S01]  /*1310*/  IABS R54, R59 ;  /* 0x0000003b00367213 */ /* 0x000fe20000000000 */
[----:B------:R-:W-:Y:S01]  /*1320*/  IMAD.MOV R15, RZ, RZ, -R4 ;  /* 0x000000ffff0f7224 */ /* 0x000fe200078e0a04 */
[----:B------:R-:W-:Y:S01]  /*1330*/  LOP3.LUT R62, R2, 0x70, RZ, 0xfc, !PT ;  /* 0x00000070023e7812 */ /* 0x000fe200078efcff */
[----:B------:R-:W-:Y:S01]  /*1340*/  @!P3 IMAD.IADD R10, R10, 0x1, -R6 ;  /* 0x000000010a0ab824 */ /* 0x000fe200078e0a06 */
[----:B------:R-:W-:Y:S01]  /*1350*/  ISETP.GE.AND P3, PT, R18, RZ, PT ;  /* 0x000000ff1200720c */ /* 0x000fe20003f66270 */
[----:B------:R-:W-:Y:S01]  /*1360*/  IMAD.MOV R5, RZ, RZ, -R5 ;  /* 0x000000ffff057224 */ /* 0x000fe200078e0a05 */
[----:B------:R-:W-:Y:S01]  /*1370*/  IABS R18, R21 ;  /* 0x0000001500127213 */ /* 0x000fe20000000000 */
[----:B------:R-:W-:Y:S01]  /*1380*/  IMAD R14, R6, R15, R14 ;  /* 0x0000000f060e7224 */ /* 0x000fe200078e020e */
[----:B------:R-:W-:Y:S01]  /*1390*/  LOP3.LUT R63, R2, 0x72, RZ, 0xfc, !PT ;  /* 0x00000072023f7812 */ /* 0x000fe200078efcff */
[----:B------:R-:W-:Y:S01]  /*13a0*/  @!P4 IMAD.IADD R11, R11, 0x1, -R6 ;  /* 0x000000010b0bc824 */ /* 0x000fe200078e0a06 */
[----:B------:R-:W-:Y:S01]  /*13b0*/  ISETP.GE.AND P4, PT, R19, RZ, PT ;  /* 0x000000ff1300720c */ /* 0x000fe20003f86270 */
[----:B------:R-:W-:Y:S01]  /*13c0*/  IMAD R15, R6, R5, R16 ;  /* 0x00000005060f7224 */ /* 0x000fe200078e0210 */
[----:B------:R-:W-:Y:S01]  /*13d0*/  LOP3.LUT R5, R2, 0x1e, RZ, 0xfc, !PT ;  /* 0x0000001e02057812 */ /* 0x000fe200078efcff */
[----:B------:R-:W-:Y:S01]  /*13e0*/  @!P5 IMAD.MOV R10, RZ, RZ, -R10 ;  /* 0x000000ffff0ad224 */ /* 0x000fe200078e0a0a */
[C---:B------:R-:W-:Y:S01]  /*13f0*/  ISETP.GT.U32.AND P5, PT, R6.reuse, R14, PT ;  /* 0x0000000e0600720c */ /* 0x040fe20003fa4070 */
[----:B------:R-:W-:Y:S01]  /*1400*/  @!P2 IMAD.IADD R13, R13, 0x1, -R6 ;  /* 0x000000010d0da824 */ /* 0x000fe200078e0a06 */
[----:B------:R-:W-:Y:S01]  /*1410*/  IABS R16, R5 ;  /* 0x0000000500107213 */ /* 0x000fe20000000000 */
[----:B------:R-:W-:Y:S01]  /*1420*/  @!P6 IMAD.MOV R11, RZ, RZ, -R11 ;  /* 0x000000ffff0be224 */ /* 0x000fe200078e0a0b */
[C---:B------:R-:W-:Y:S01]  /*1430*/  ISETP.GT.U32.AND P6, PT, R6.reuse, R15, PT ;  /* 0x0000000f0600720c */ /* 0x040fe20003fc4070 */
[----:B------:R-:W-:Y:S01]  /*1440*/  @!P0 IMAD.MOV R252, RZ, RZ, -R252 ;  /* 0x000000fffffc8224 */ /* 0x000fe200078e0afc */
[C---:B------:R-:W-:Y:S01]  /*1450*/  ISETP.GT.U32.AND P2, PT, R6.reuse, R13, PT ;  /* 0x0000000d0600720c */ /* 0x040fe20003f44070 */
[----:B------:R-:W-:Y:S01]  /*1460*/  IMAD.HI.U32 R4, R3, R16, RZ ;  /* 0x0000001003047227 */ /* 0x000fe200078e00ff */
[----:B------:R-:W-:-:S02]  /*1470*/  ISETP.GT.U32.AND P0, PT, R6, R12, PT ;  /* 0x0000000c0600720c */ /* 0x000fc40003f04070 */
[----:B------:R-:W-:Y:S01]  /*1480*/  IABS R19, R23 ;  /* 0x0000001700137213 */ /* 0x000fe20000000000 */
[----:B------:R-:W-:Y:S01]  /*1490*/  @!P1 IMAD.MOV R9, RZ, RZ, -R9 ;  /* 0x000000ffff099224 */ /* 0x000fe200078e0a09 */
[----:B------:R-:W-:Y:S01]  /*14a0*/  ISETP.GE.AND P1, PT, R17, RZ, PT ;  /* 0x000000ff1100720c */ /* 0x000fe20003f26270 */
[----:B------:R-:W-:Y:S01]  /*14b0*/  @!P5 IMAD.IADD R14, R14, 0x1, -R6 ;  /* 0x000000010e0ed824 */ /* 0x000fe200078e0a06 */
[C---:B------:R-:W-:Y:S01]  /*14c0*/  LOP3.LUT R64, R2.reuse, 0x74, RZ, 0xfc, !PT ;  /* 0x0000007402407812 */ /* 0x040fe200078efcff */
[----:B------:R-:W-:Y:S01]  /*14d0*/  IMAD.MOV R17, RZ, RZ, -R4 ;  /* 0x000000ffff117224 */ /* 0x000fe200078e0a04 */
[----:B------:R-:W-:Y:S01]  /*14e0*/  LOP3.LUT R65, R2, 0x76, RZ, 0xfc, !PT ;  /* 0x0000007602417812 */ /* 0x000fe200078efcff */
[--C-:B------:R-:W-:Y:S01]  /*14f0*/  @!P6 IMAD.IADD R15, R15, 0x1, -R6.reuse ;  /* 0x000000010f0fe824 */ /* 0x100fe200078e0a06 */
[C---:B------:R-:W-:Y:S01]  /*1500*/  ISETP.GT.U32.AND P5, PT, R6.reuse, R14, PT ;  /* 0x0000000e0600720c */ /* 0x040fe20003fa4070 */
[--C-:B------:R-:W-:Y:S01]  /*1510*/  @!P2 IMAD.IADD R13, R13, 0x1, -R6.reuse ;  /* 0x000000010d0da824 */ /* 0x100fe200078e0a06 */
[----:B------:R-:W-:Y:S01]  /*1520*/  ISETP.GE.AND P2, PT, R5, RZ, PT ;  /* 0x000000ff0500720c */ /* 0x000fe20003f46270 */
[----:B------:R-:W-:Y:S01]  /*1530*/  IMAD.HI.U32 R5, R3, R18, RZ ;  /* 0x0000001203057227 */ /* 0x000fe200078e00ff */
[----:B------:R-:W-:Y:S01]  /*1540*/  ISETP.GT.U32.AND P6, PT, R6, R15, PT ;  /* 0x0000000f0600720c */ /* 0x000fe20003fc4070 */
[----:B------:R1:W-:Y:S01]  /*1550*/  STL [R1+0x1518], R252 ;  /* 0x001518fc01007387 */ /* 0x0003e20000100800 */
[----:B------:R-:W-:Y:S01]  /*1560*/  LOP3.LUT R66, R2, 0x78, RZ, 0xfc, !PT ;  /* 0x0000007802427812 */ /* 0x000fe200078efcff */
[----:B------:R-:W-:Y:S01]  /*1570*/  @!P0 IMAD.IADD R12, R12, 0x1, -R6 ;  /* 0x000000010c0c8824 */ /* 0x000fe200078e0a06 */
[C---:B------:R-:W-:Y:S01]  /*1580*/  LOP3.LUT R67, R2.reuse, 0x7e, RZ, 0xfc, !PT ;  /* 0x0000007e02437812 */ /* 0x040fe200078efcff */
[----:B------:R-:W-:Y:S01]  /*1590*/  IMAD.MOV R5, RZ, RZ, -R5 ;  /* 0x000000ffff057224 */ /* 0x000fe200078e0a05 */
[----:B------:R-:W-:Y:S01]  /*15a0*/  LOP3.LUT R68, R2, 0x80, RZ, 0xfc, !PT ;  /* 0x0000008002447812 */ /* 0x000fe200078efcff */
[C---:B------:R-:W-:Y:S01]  /*15b0*/  IMAD R16, R6.reuse, R17, R16 ;  /* 0x0000001106107224 */ /* 0x040fe200078e0210 */
[C---:B------:R-:W-:Y:S01]  /*15c0*/  ISETP.GT.U32.AND P0, PT, R6.reuse, R12, PT ;  /* 0x0000000c0600720c */ /* 0x040fe20003f04070 */
[----:B------:R-:W-:Y:S01]  /*15d0*/  IMAD R17, R6, R5, R18 ;  /* 0x0000000506117224 */ /* 0x000fe200078e0212 */
[----:B------:R-:W-:Y:S01]  /*15e0*/  LOP3.LUT R70, R2, 0x86, RZ, 0xfc, !PT ;  /* 0x0000008602467812 */ /* 0x000fe200078efcff */
[--C-:B------:R-:W-:Y:S01]  /*15f0*/  @!P5 IMAD.IADD R14, R14, 0x1, -R6.reuse ;  /* 0x000000010e0ed824 */ /* 0x100fe200078e0a06 */
[C---:B------:R-:W-:Y:S01]  /*1600*/  ISETP.GT.U32.AND P5, PT, R6.reuse, R16, PT ;  /* 0x000000100600720c */ /* 0x040fe20003fa4070 */
[----:B------:R-:W-:Y:S01]  /*1610*/  @!P6 IMAD.IADD R15, R15, 0x1, -R6 ;  /* 0x000000010f0fe824 */ /* 0x000fe200078e0a06 */
[----:B------:R-:W-:Y:S01]  /*1620*/  ISETP.GT.U32.AND P6, PT, R6, R17, PT ;  /* 0x000000110600720c */ /* 0x000fe20003fc4070 */
[----:B------:R-:W-:Y:S01]  /*1630*/  IMAD.HI.U32 R4, R3, R19, RZ ;  /* 0x0000001303047227 */ /* 0x000fe200078e00ff */
[----:B------:R-:W-:Y:S01]  /*1640*/  IABS R69, R70 ;  /* 0x0000004600457213 */ /* 0x000fe20000000000 */
[----:B------:R-:W-:Y:S01]  /*1650*/  STL [R1+0x151c], R8 ;  /* 0x00151c0801007387 */ /* 0x000fe20000100800 */
[C---:B------:R-:W-:Y:S01]  /*1660*/  LOP3.LUT R74, R2.reuse, 0x8a, RZ, 0xfc, !PT ;  /* 0x0000008a024a7812 */ /* 0x040fe200078efcff */
[----:B------:R-:W-:Y:S01]  /*1670*/  IMAD.MOV R4, RZ, RZ, -R4 ;  /* 0x000000ffff047224 */ /* 0x000fe200078e0a04 */
[----:B------:R-:W-:Y:S01]  /*1680*/  LOP3.LUT R75, R2, 0x8c, RZ, 0xfc, !PT ;  /* 0x0000008c024b7812 */ /* 0x000fe200078efcff */
[--C-:B------:R-:W-:Y:S01]  /*1690*/  @!P0 IMAD.IADD R12, R12, 0x1, -R6.reuse ;  /* 0x000000010c0c8824 */ /* 0x100fe200078e0a06 */
[----:B------:R-:W-:Y:S01]  /*16a0*/  ISETP.GE.AND P0, PT, R20, RZ, PT ;  /* 0x000000ff1400720c */ /* 0x000fe20003f06270 */
[----:B------:R-:W-:Y:S01]  /*16b0*/  IMAD R18, R6, R4, R19 ;  /* 0x0000000406127224 */ /* 0x000fe200078e0213 */
[----:B------:R-:W-:Y:S01]  /*16c0*/  IABS R20, R24 ;  /* 0x0000001800147213 */ /* 0x000fe20000000000 */
[--C-:B------:R-:W-:Y:S01]  /*16d0*/  @!P5 IMAD.IADD R16, R16, 0x1, -R6.reuse ;  /* 0x000000011010d824 */ /* 0x100fe200078e0a06 */
[----:B------:R-:W-:Y:S01]  /*16e0*/  IABS R71, R74 ;  /* 0x0000004a00477213 */ /* 0x000fe20000000000 */
[----:B------:R-:W-:Y:S01]  /*16f0*/  @!P6 IMAD.IADD R17, R17, 0x1, -R6 ;  /* 0x000000011111e824 */ /* 0x000fe200078e0a06 */
[C---:B------:R-:W-:Y:S01]  /*1700*/  ISETP.GT.U32.AND P5, PT, R6.reuse, R18, PT ;  /* 0x000000120600720c */ /* 0x040fe20003fa4070 */
[----:B------:R-:W-:Y:S01]  /*1710*/  IMAD.HI.U32 R4, R3, R20, RZ ;  /* 0x0000001403047227 */ /* 0x000fe200078e00ff */
[----:B------:R-:W-:Y:S01]  /*1720*/  ISETP.GT.U32.AND P6, PT, R6, R16, PT ;  /* 0x000000100600720c */ /* 0x000fe20003fc4070 */
[----:B------:R-:W-:Y:S01]  /*1730*/  STL [R1+0x1524], R9 ;  /* 0x0015240901007387 */ /* 0x000fe20000100800 */
[----:B------:R-:W-:Y:S01]  /*1740*/  LOP3.LUT R77, R2, 0x8e, RZ, 0xfc, !PT ;  /* 0x0000008e024d7812 */ /* 0x000fe200078efcff */
[----:B------:R-:W-:Y:S01]  /*1750*/  @!P1 IMAD.MOV R12, RZ, RZ, -R12 ;  /* 0x000000ffff0c9224 */ /* 0x000fe200078e0a0c */
[----:B------:R-:W-:Y:S01]  /*1760*/  ISETP.GE.AND P1, PT, R21, RZ, PT ;  /* 0x000000ff1500720c */ /* 0x000fe20003f26270 */
[----:B------:R-:W-:Y:S01]  /*1770*/  IMAD.MOV R19, RZ, RZ, -R4 ;  /* 0x000000ffff137224 */ /* 0x000fe200078e0a04 */
[----:B------:R-:W-:Y:S01]  /*1780*/  IABS R21, R25 ;  /* 0x0000001900157213 */ /* 0x000fe20000000000 */
[C---:B------:R-:W-:Y:S01]  /*1790*/  IMAD.HI.U32 R4, R3.reuse, R22, RZ ;  /* 0x0000001603047227 */ /* 0x040fe200078e00ff */
[----:B------:R-:W-:Y:S01]  /*17a0*/  IABS R72, R75 ;  /* 0x0000004b00487213 */ /* 0x000fe20000000000 */
[----:B------:R2:W-:Y:S01]  /*17b0*/  STL [R1+0x1528], R10 ;  /* 0x0015280a01007387 */ /* 0x0005e20000100800 */
[----:B------:R-:W-:Y:S01]  /*17c0*/  IABS R73, R77 ;  /* 0x0000004d00497213 */ /* 0x000fe20000000000 */
[----:B------:R-:W-:Y:S01]  /*17d0*/  IMAD R19, R6, R19, R20 ;  /* 0x0000001306137224 */ /* 0x000fe200078e0214 */
[C---:B------:R-:W-:Y:S01]  /*17e0*/  LOP3.LUT R78, R2.reuse, 0x92, RZ, 0xfc, !PT ;  /* 0x00000092024e7812 */ /* 0x040fe200078efcff */
[----:B------:R-:W-:Y:S01]  /*17f0*/  IMAD.HI.U32 R5, R3, R21, RZ ;  /* 0x0000001503057227 */ /* 0x000fe200078e00ff */
[C---:B------:R-:W-:Y:S01]  /*1800*/  LOP3.LUT R79, R2.reuse, 0x94, RZ, 0xfc, !PT ;  /* 0x00000094024f7812 */ /* 0x040fe200078efcff */
[----:B------:R-:W-:Y:S01]  /*1810*/  STL [R1+0x152c], R11 ;  /* 0x00152c0b01007387 */ /* 0x000fe20000100800 */
[----:B------:R-:W-:Y:S01]  /*1820*/  LOP3.LUT R81, R2, 0x9a, RZ, 0xfc, !PT ;  /* 0x0000009a02517812 */ /* 0x000fe200078efcff */
[----:B------:R-:W-:Y:S01]  /*1830*/  @!P6 IMAD.IADD R16, R16, 0x1, -R6 ;  /* 0x000000011010e824 */ /* 0x000fe200078e0a06 */
[C---:B------:R-:W-:Y:S01]  /*1840*/  ISETP.GT.U32.AND P6, PT, R6.reuse, R19, PT ;  /* 0x000000130600720c */ /* 0x040fe20003fc4070 */
[----:B------:R-:W-:Y:S01]  /*1850*/  IMAD.MOV R5, RZ, RZ, -R5 ;  /* 0x000000ffff057224 */ /* 0x000fe200078e0a05 */
[----:B------:R-:W-:Y:S01]  /*1860*/  IABS R76, R79 ;  /* 0x0000004f004c7213 */ /* 0x000fe20000000000 */
[----:B------:R-:W-:Y:S01]  /*1870*/  @!P4 IMAD.MOV R14, RZ, RZ, -R14 ;  /* 0x000000ffff0ec224 */ /* 0x000fe200078e0a0e */
[C---:B------:R-:W-:Y:S01]  /*1880*/  ISETP.GT.U32.AND P4, PT, R6.reuse, R17, PT ;  /* 0x000000110600720c */ /* 0x040fe20003f84070 */
[----:B------:R-:W-:Y:S01]  /*1890*/  IMAD R20, R6, R5, R21 ;  /* 0x0000000506147224 */ /* 0x000fe200078e0215 */
[C---:B------:R-:W-:Y:S01]  /*18a0*/  LOP3.LUT R82, R2.reuse, 0x9c, RZ, 0xfc, !PT ;  /* 0x0000009c02527812 */ /* 0x040fe200078efcff */
[----:B------:R-:W-:Y:S01]  /*18b0*/  IMAD.MOV R21, RZ, RZ, -R4 ;  /* 0x000000ffff157224 */ /* 0x000fe200078e0a04 */
[----:B------:R-:W-:Y:S01]  /*18c0*/  LOP3.LUT R87, R2, 0x9e, RZ, 0xfc, !PT ;  /* 0x0000009e02577812 */ /* 0x000fe200078efcff */
[----:B------:R-:W-:Y:S01]  /*18d0*/  @!P3 IMAD.MOV R13, RZ, RZ, -R13 ;  /* 0x000000ffff0db224 */ /* 0x000fe200078e0a0d */
[----:B------:R-:W-:Y:S01]  /*18e0*/  ISETP.GE.AND P3, PT, R23, RZ, PT ;  /* 0x000000ff1700720c */ /* 0x000fe20003f66270 */
[C---:B------:R-:W-:Y:S01]  /*18f0*/  IMAD R21, R6.reuse, R21, R22 ;  /* 0x0000001506157224 */ /* 0x040fe200078e0216 */
[----:B------:R-:W-:Y:S01]  /*1900*/  IABS R23, R28 ;  /* 0x0000001c00177213 */ /* 0x000fe20000000000 */
[----:B------:R-:W-:Y:S01]  /*1910*/  @!P6 IMAD.IADD R19, R19, 0x1, -R6 ;  /* 0x000000011313e824 */ /* 0x000fe200078e0a06 */
[----:B------:R-:W-:Y:S01]  /*1920*/  IABS R80, R82 ;  /* 0x0000005200507213 */ /* 0x000fe20000000000 */
[----:B------:R-:W-:Y:S01]  /*1930*/  @!P2 IMAD.MOV R16, RZ, RZ, -R16 ;  /* 0x000000ffff10a224 */ /* 0x000fe200078e0a10 */
[C---:B------:R-:W-:Y:S01]  /*1940*/  ISETP.GT.U32.AND P6, PT, R6.reuse, R21, PT ;  /* 0x000000150600720c */ /* 0x040fe20003fc4070 */
[----:B------:R-:W-:Y:S01]  /*1950*/  IMAD.HI.U32 R5, R3, R23, RZ ;  /* 0x0000001703057227 */ /* 0x000fe200078e00ff */
[----:B------:R-:W-:Y:S01]  /*1960*/  ISETP.GT.U32.AND P2, PT, R6, R20, PT ;  /* 0x000000140600720c */ /* 0x000fe20003f44070 */
[----:B------:R-:W-:Y:S01]  /*1970*/  STL [R1+0x1530], R12 ;  /* 0x0015300c01007387 */ /* 0x000fe20000100800 */
[C---:B------:R-:W-:Y:S01]  /*1980*/  LOP3.LUT R88, R2.reuse, 0xa0, RZ, 0xfc, !PT ;  /* 0x000000a002587812 */ /* 0x040fe200078efcff */
[----:B------:R-:W-:Y:S01]  /*1990*/  IMAD.MOV R5, RZ, RZ, -R5 ;  /* 0x000000ffff057224 */ /* 0x000fe200078e0a05 */
[----:B------:R-:W-:Y:S01]  /*19a0*/  LOP3.LUT R89, R2, 0xa2, RZ, 0xfc, !PT ;  /* 0x000000a202597812 */ /* 0x000fe200078efcff */
[--C-:B------:R-:W-:Y:S01]  /*19b0*/  @!P4 IMAD.IADD R17, R17, 0x1, -R6.reuse ;  /* 0x000000011111c824 */ /* 0x100fe200078e0a06 */
[----:B------:R-:W-:Y:S01]  /*19c0*/  ISETP.GE.AND P4, PT, R25, RZ, PT ;  /* 0x000000ff1900720c */ /* 0x000fe20003f86270 */
[C---:B------:R-:W-:Y:S01]  /*19d0*/  IMAD R22, R6.reuse, R5, R23 ;  /* 0x0000000506167224 */ /* 0x040fe200078e0217 */
[----:B------:R-:W-:Y:S01]  /*19e0*/  IABS R23, R29 ;  /* 0x0000001d00177213 */ /* 0x000fe20000000000 */
[----:B------:R-:W-:Y:S01]  /*19f0*/  @!P1 IMAD.MOV R17, RZ, RZ, -R17 ;  /* 0x000000ffff119224 */ /* 0x000fe200078e0a11 */
[----:B------:R-:W-:Y:S01]  /*1a00*/  ISETP.GT.U32.AND P1, PT, R6, R19, PT ;  /* 0x000000130600720c */ /* 0x000fe20003f24070 */
[--C-:B------:R-:W-:Y:S01]  /*1a10*/  @!P6 IMAD.IADD R21, R21, 0x1, -R6.reuse ;  /* 0x000000011515e824 */ /* 0x100fe200078e0a06 */
[----:B------:R-:W-:Y:S01]  /*1a20*/  IABS R25, R30 ;  /* 0x0000001e00197213 */ /* 0x000fe20000000000 */
[----:B------:R-:W-:Y:S01]  /*1a30*/  @!P5 IMAD.IADD R18, R18, 0x1, -R6 ;  /* 0x000000011212d824 */ /* 0x000fe200078e0a06 */
[----:B------:R-:W-:Y:S01]  /*1a40*/  IABS R83, R88 ;  /* 0x0000005800537213 */ /* 0x000fe20000000000 */
[----:B------:R-:W-:Y:S01]  /*1a50*/  IMAD.HI.U32 R4, R3, R23, RZ ;  /* 0x0000001703047227 */ /* 0x000fe200078e00ff */
[----:B------:R-:W-:-:S02]  /*1a60*/  ISETP.GT.U32.AND P6, PT, R6, R21, PT ;  /* 0x000000150600720c */ /* 0x000fc40003fc4070 */
[----:B------:R-:W-:Y:S01]  /*1a70*/  ISETP.GT.U32.AND P5, PT, R6, R18, PT ;  /* 0x000000120600720c */ /* 0x000fe20003fa4070 */
[----:B------:R-:W-:Y:S01]  /*1a80*/  IMAD.MOV R4, RZ, RZ, -R4 ;  /* 0x000000ffff047224 */ /* 0x000fe200078e0a04 */
[----:B------:R-:W-:Y:S01]  /*1a90*/  LOP3.LUT R90, R2, 0xa4, RZ, 0xfc, !PT ;  /* 0x000000a4025a7812 */ /* 0x000fe200078efcff */
[--C-:B------:R-:W-:Y:S01]  /*1aa0*/  @!P2 IMAD.IADD R20, R20, 0x1, -R6.reuse ;  /* 0x000000011414a824 */ /* 0x100fe200078e0a06 */
[----:B------:R-:W-:Y:S01]  /*1ab0*/  IABS R84, R89 ;  /* 0x0000005900547213 */ /* 0x000fe20000000000 */
[--C-:B------:R-:W-:Y:S01]  /*1ac0*/  @!P1 IMAD.IADD R19, R19, 0x1, -R6.reuse ;  /* 0x0000000113139824 */ /* 0x100fe200078e0a06 */
[C---:B------:R-:W-:Y:S01]  /*1ad0*/  ISETP.GT.U32.AND P1, PT, R6.reuse, R22, PT ;  /* 0x000000160600720c */ /* 0x040fe20003f24070 */
[C---:B------:R-:W-:Y:S01]  /*1ae0*/  IMAD R23, R6.reuse, R4, R23 ;  /* 0x0000000406177224 */ /* 0x040fe200078e0217 */
[----:B------:R-:W-:Y:S01]  /*1af0*/  ISETP.GT.U32.AND P2, PT, R6, R20, PT ;  /* 0x000000140600720c */ /* 0x000fe20003f44070 */
[----:B------:R-:W-:Y:S01]  /*1b00*/  @!P0 IMAD.MOV R15, RZ, RZ, -R15 ;  /* 0x000000ffff0f8224 */ /* 0x000fe200078e0a0f */
[----:B------:R-:W-:Y:S01]  /*1b10*/  ISETP.GE.AND P0, PT, R24, RZ, PT ;  /* 0x000000ff1800720c */ /* 0x000fe20003f06270 */
[--C-:B------:R-:W-:Y:S01]  /*1b20*/  @!P6 IMAD.IADD R21, R21, 0x1, -R6.reuse ;  /* 0x000000011515e824 */ /* 0x100fe200078e0a06 */
[----:B------:R-:W-:Y:S01]  /*1b30*/  ISETP.GT.U32.AND P6, PT, R6, R23, PT ;  /* 0x000000170600720c */ /* 0x000fe20003fc4070 */
[----:B------:R-:W-:Y:S01]  /*1b40*/  @!P5 IMAD.IADD R18, R18, 0x1, -R6 ;  /* 0x000000011212d824 */ /* 0x000fe200078e0a06 */
[----:B------:R-:W-:Y:S01]  /*1b50*/  ISETP.GE.AND P5, PT, R26, RZ, PT ;  /* 0x000000ff1a00720c */ /* 0x000fe20003fa6270 */
[----:B------:R-:W-:Y:S01]  /*1b60*/  IMAD.HI.U32 R4, R3, R25, RZ ;  /* 0x0000001903047227 */ /* 0x000fe200078e00ff */
[----:B------:R-:W-:-:S02]  /*1b70*/  IABS R26, R31 ;  /* 0x0000001f001a7213 */ /* 0x000fc40000000000 */
[----:B------:R-:W-:Y:S01]  /*1b80*/  IABS R85, R90 ;  /* 0x0000005a00557213 */ /* 0x000fe20000000000 */
[----:B------:R-:W-:Y:S01]  /*1b90*/  @!P1 IMAD.IADD R22, R22, 0x1, -R6 ;  /* 0x0000000116169824 */ /* 0x000fe200078e0a06 */
[----:B------:R-:W-:Y:S01]  /*1ba0*/  ISETP.GE.AND P1, PT, R29, RZ, PT ;  /* 0x000000ff1d00720c */ /* 0x000fe20003f26270 */
[C---:B------:R-:W-:Y:S01]  /*1bb0*/  IMAD.HI.U32 R5, R3.reuse, R26, RZ ;  /* 0x0000001a03057227 */ /* 0x040fe200078e00ff */
[C---:B------:R-:W-:Y:S02]  /*1bc0*/  LOP3.LUT R91, R2.reuse, 0xa6, RZ, 0xfc, !PT ;  /* 0x000000a6025b7812 */ /* 0x040fe400078efcff */
[C---:B------:R-:W-:Y:S01]  /*1bd0*/  LOP3.LUT R93, R2.reuse, 0xaa, RZ, 0xfc, !PT ;  /* 0x000000aa025d7812 */ /* 0x040fe200078efcff */
[----:B------:R-:W-:Y:S01]  /*1be0*/  IMAD.HI.U32 R24, R3, R27, RZ ;  /* 0x0000001b03187227 */ /* 0x000fe200078e00ff */
[----:B------:R-:W-:Y:S02]  /*1bf0*/  IABS R86, R91 ;  /* 0x0000005b00567213 */ /* 0x000fe40000000000 */
[C---:B------:R-:W-:Y:S01]  /*1c00*/  LOP3.LUT R92, R2.reuse, 0xa8, RZ, 0xfc, !PT ;  /* 0x000000a8025c7812 */ /* 0x040fe200078efcff */
[----:B------:R-:W-:Y:S01]  /*1c10*/  IMAD.MOV R4, RZ, RZ, -R4 ;  /* 0x000000ffff047224 */ /* 0x000fe200078e0a04 */
[----:B------:R-:W-:Y:S01]  /*1c20*/  LOP3.LUT R94, R2, 0xb6, RZ, 0xfc, !PT ;  /* 0x000000b6025e7812 */ /* 0x000fe200078efcff */
[--C-:B------:R-:W-:Y:S01]  /*1c30*/  @!P2 IMAD.IADD R20, R20, 0x1, -R6.reuse ;  /* 0x000000011414a824 */ /* 0x100fe200078e0a06 */
[----:B------:R-:W-:Y:S01]  /*1c40*/  ISETP.GE.AND P2, PT, R28, RZ, PT ;  /* 0x000000ff1c00720c */ /* 0x000fe20003f46270 */
[----:B------:R-:W-:Y:S01]  /*1c50*/  @!P6 IMAD.IADD R23, R23, 0x1, -R6 ;  /* 0x000000011717e824 */ /* 0x000fe200078e0a06 */
[----:B------:R-:W-:Y:S01]  /*1c60*/  ISETP.GT.U32.AND P6, PT, R6, R22, PT ;  /* 0x000000160600720c */ /* 0x000fe20003fc4070 */
[----:B------:R-:W-:Y:S01]  /*1c70*/  IMAD.MOV R5, RZ, RZ, -R5 ;  /* 0x000000ffff057224 */ /* 0x000fe200078e0a05 */
[C---:B------:R-:W-:Y:S01]  /*1c80*/  LOP3.LUT R98, R2.reuse, 0xba, RZ, 0xfc, !PT ;  /* 0x000000ba02627812 */ /* 0x040fe200078efcff */
[----:B------:R-:W-:Y:S01]  /*1c90*/  IMAD.MOV R28, RZ, RZ, -R24 ;  /* 0x000000ffff1c7224 */ /* 0x000fe200078e0a18 */
[----:B------:R-:W-:Y:S01]  /*1ca0*/  LOP3.LUT R97, R2, 0xb8, RZ, 0xfc, !PT ;  /* 0x000000b802617812 */ /* 0x000fe200078efcff */
[----:B------:R-:W-:Y:S01]  /*1cb0*/  IMAD R24, R6, R4, R25 ;  /* 0x0000000406187224 */ /* 0x000fe200078e0219 */
[----:B------:R-:W-:Y:S01]  /*1cc0*/  LOP3.LUT R99, R2, 0xbc, RZ, 0xfc, !PT ;  /* 0x000000bc02637812 */ /* 0x000fe200078efcff */
[C---:B------:R-:W-:Y:S01]  /*1cd0*/  IMAD R25, R6.reuse, R5, R26 ;  /* 0x0000000506197224 */ /* 0x040fe200078e021a */
[----:B------:R-:W-:Y:S01]  /*1ce0*/  IABS R95, R98 ;  /* 0x00000062005f7213 */ /* 0x000fe20000000000 */
[----:B------:R-:W-:Y:S01]  /*1cf0*/  @!P3 IMAD.MOV R18, RZ, RZ, -R18 ;  /* 0x000000ffff12b224 */ /* 0x000fe200078e0a12 */
[C---:B------:R-:W-:Y:S01]  /*1d00*/  ISETP.GT.U32.AND P3, PT, R6.reuse, R24, PT ;  /* 0x000000180600720c */ /* 0x040fe20003f64070 */
[C---:B------:R-:W-:Y:S01]  /*1d10*/  IMAD R26, R6.reuse, R28, R27 ;  /* 0x0000001c061a7224 */ /* 0x040fe200078e021b */
[----:B------:R-:W-:Y:S01]  /*1d20*/  IABS R27, R33 ;  /* 0x00000021001b7213 */ /* 0x000fe20000000000 */
[----:B------:R-:W-:Y:S01]  /*1d30*/  @!P0 IMAD.MOV R19, RZ, RZ, -R19 ;  /* 0x000000ffff138224 */ /* 0x000fe200078e0a13 */
[C---:B------:R-:W-:Y:S01]  /*1d40*/  ISETP.GT.U32.AND P0, PT, R6.reuse, R23, PT ;  /* 0x000000170600720c */ /* 0x040fe20003f04070 */
[----:B------:R-:W-:Y:S01]  /*1d50*/  @!P4 IMAD.MOV R20, RZ, RZ, -R20 ;  /* 0x000000ffff14c224 */ /* 0x000fe200078e0a14 */
[----:B------:R-:W-:Y:S01]  /*1d60*/  ISETP.GT.U32.AND P4, PT, R6, R25, PT ;  /* 0x000000190600720c */ /* 0x000fe20003f84070 */
[----:B------:R-:W-:Y:S01]  /*1d70*/  IMAD.HI.U32 R4, R3, R27, RZ ;  /* 0x0000001b03047227 */ /* 0x000fe200078e00ff */
[----:B------:R-:W-:-:S02]  /*1d80*/  IABS R28, R34 ;  /* 0x00000022001c7213 */ /* 0x000fc40000000000 */
[----:B------:R-:W-:Y:S01]  /*1d90*/  IABS R96, R99 ;  /* 0x0000006300607213 */ /* 0x000fe20000000000 */
[----:B------:R-:W-:Y:S01]  /*1da0*/  @!P6 IMAD.IADD R22, R22, 0x1, -R6 ;  /* 0x000000011616e824 */ /* 0x000fe200078e0a06 */
[----:B------:R-:W-:Y:S01]  /*1db0*/  ISETP.GT.U32.AND P6, PT, R6, R26, PT ;  /* 0x0000001a0600720c */ /* 0x000fe20003fc4070 */
[----:B------:R-:W-:Y:S01]  /*1dc0*/  IMAD.MOV R5, RZ, RZ, -R4 ;  /* 0x000000ffff057224 */ /* 0x000fe200078e0a04 */
[----:B------:R-:W-:Y:S01]  /*1dd0*/  LOP3.LUT R101, R2, 0xc0, RZ, 0xfc, !PT ;  /* 0x000000c002657812 */ /* 0x000fe200078efcff */
[--C-:B------:R-:W-:Y:S01]  /*1de0*/  @!P3 IMAD.IADD R24, R24, 0x1, -R6.reuse ;  /* 0x000000011818b824 */ /* 0x100fe200078e0a06 */
[----:B------:R-:W-:Y:S01]  /*1df0*/  ISETP.GE.AND P3, PT, R32, RZ, PT ;  /* 0x000000ff2000720c */ /* 0x000fe20003f66270 */
[--C-:B------:R-:W-:Y:S01]  /*1e00*/  @!P0 IMAD.IADD R23, R23, 0x1, -R6.reuse ;  /* 0x0000000117178824 */ /* 0x100fe200078e0a06 */
[----:B------:R-:W-:Y:S01]  /*1e10*/  ISETP.GE.AND P0, PT, R31, RZ, PT ;  /* 0x000000ff1f00720c */ /* 0x000fe20003f06270 */
[----:B------:R-:W-:Y:S01]  /*1e20*/  IMAD R27, R6, R5, R27 ;  /* 0x00000005061b7224 */ /* 0x000fe200078e021b */
[----:B------:R-:W-:Y:S01]  /*1e30*/  LOP3.LUT R31, R2, 0x38, RZ, 0xfc, !PT ;  /* 0x00000038021f7812 */ /* 0x000fe200078efcff */
[--C-:B------:R-:W-:Y:S01]  /*1e40*/  @!P4 IMAD.IADD R25, R25, 0x1, -R6.reuse ;  /* 0x000000011919c824 */ /* 0x100fe200078e0a06 */
[C---:B------:R-:W-:Y:S01]  /*1e50*/  ISETP.GT.U32.AND P4, PT, R6.reuse, R24, PT ;  /* 0x000000180600720c */ /* 0x040fe20003f84070 */
[----:B------:R-:W-:Y:S01]  /*1e60*/  @!P1 IMAD.MOV R23, RZ, RZ, -R23 ;  /* 0x000000ffff179224 */ /* 0x000fe200078e0a17 */
[----:B------:R-:W-:Y:S01]  /*1e70*/  ISETP.GT.U32.AND P1, PT, R6, R27, PT ;  /* 0x0000001b0600720c */ /* 0x000fe20003f24070 */
[----:B------:R-:W-:Y:S01]  /*1e80*/  @!P6 IMAD.IADD R26, R26, 0x1, -R6 ;  /* 0x000000011a1ae824 */ /* 0x000fe200078e0a06 */
[----:B------:R-:W-:Y:S01]  /*1e90*/  ISETP.GT.U32.AND P6, PT, R6, R25, PT ;  /* 0x000000190600720c */ /* 0x000fe20003fc4070 */
[----:B------:R-:W-:Y:S01]  /*1ea0*/  @!P5 IMAD.MOV R21, RZ, RZ, -R21 ;  /* 0x000000ffff15d224 */ /* 0x000fe200078e0a15 */
[----:B------:R-:W-:Y:S01]  /*1eb0*/  ISETP.GE.AND P5, PT, R30, RZ, PT ;  /* 0x000000ff1e00720c */ /* 0x000fe20003fa6270 */
[----:B------:R-:W-:Y:S01]  /*1ec0*/  IMAD.HI.U32 R4, R3, R28, RZ ;  /* 0x0000001c03047227 */ /* 0x000fe200078e00ff */
[----:B------:R-:W-:-:S02]  /*1ed0*/  IABS R29, R31 ;  /* 0x0000001f001d7213 */ /* 0x000fc40000000000 */
[C---:B------:R-:W-:Y:S01]  /*1ee0*/  LOP3.LUT R32, R2.reuse, 0x3a, RZ, 0xfc, !PT ;  /* 0x0000003a02207812 */ /* 0x040fe200078efcff */
[----:B------:R-:W-:Y:S01]  /*1ef0*/  IMAD.MOV R5, RZ, RZ, -R4 ;  /* 0x000000ffff057224 */ /* 0x000fe200078e0a04 */
[----:B------:R-:W-:Y:S01]  /*1f00*/  LOP3.LUT R103, R2, 0xc4, RZ, 0xfc, !PT ;  /* 0x000000c402677812 */ /* 0x000fe200078efcff */
[----:B------:R-:W-:Y:S01]  /*1f10*/  @!P4 IMAD.IADD R24, R24, 0x1, -R6 ;  /* 0x000000011818c824 */ /* 0x000fe200078e0a06 */
[----:B------:R-:W-:Y:S01]  /*1f20*/  ISETP.GE.AND P4, PT, R33, RZ, PT ;  /* 0x000000ff2100720c */ /* 0x000fe20003f86270 */
[----:B------:R-:W-:Y:S01]  /*1f30*/  IMAD R28, R6, R5, R28 ;  /* 0x00000005061c7224 */ /* 0x000fe200078e021c */
[----:B------:R-:W-:Y:S01]  /*1f40*/  LOP3.LUT R33, R2, 0x3c, RZ, 0xfc, !PT ;  /* 0x0000003c02217812 */ /* 0x000fe200078efcff */
[----:B------:R-:W-:Y:S01]  /*1f50*/  @!P1 IMAD.IADD R27, R27, 0x1, -R6 ;  /* 0x000000011b1b9824 */ /* 0x000fe200078e0a06 */
[----:B------:R-:W-:Y:S01]  /*1f60*/  ISETP.GE.AND P1, PT, R31, RZ, PT ;  /* 0x000000ff1f00720c */ /* 0x000fe20003f26270 */
[----:B------:R-:W-:Y:S01]  /*1f70*/  IMAD.HI.U32 R4, R3, R29, RZ ;  /* 0x0000001d03047227 */ /* 0x000fe200078e00ff */
[----:B------:R-:W-:-:S02]  /*1f80*/  IABS R31, R33 ;  /* 0x00000021001f7213 */ /* 0x000fc40000000000 */
[----:B------:R-:W-:Y:S01]  /*1f90*/  IABS R30, R32 ;  /* 0x00000020001e7213 */ /* 0x000fe20000000000 */
[----:B------:R-:W-:Y:S01]  /*1fa0*/  @!P6 IMAD.IADD R25, R25, 0x1, -R6 ;  /* 0x000000011919e824 */ /* 0x000fe200078e0a06 */
[C---:B------:R-:W-:Y:S01]  /*1fb0*/  ISETP.GT.U32.AND P6, PT, R6.reuse, R28, PT ;  /* 0x0000001c0600720c */ /* 0x040fe20003fc4070 */
[----:B------:R-:W-:Y:S01]  /*1fc0*/  @!P5 IMAD.MOV R24, RZ, RZ, -R24 ;  /* 0x000000ffff18d224 */ /* 0x000fe200078e0a18 */
[----:B------:R-:W-:Y:S01]  /*1fd0*/  ISETP.GT.U32.AND P5, PT, R6, R27, PT ;  /* 0x0000001b0600720c */ /* 0x000fe20003fa4070 */
[----:B------:R-:W-:Y:S01]  /*1fe0*/  IMAD.MOV R4, RZ, RZ, -R4 ;  /* 0x000000ffff047224 */ /* 0x000fe200078e0a04 */
[----:B------:R-:W-:Y:S01]  /*1ff0*/  LOP3.LUT R104, R2, 0xc6, RZ, 0xfc, !PT ;  /* 0x000000c602687812 */ /* 0x000fe200078efcff */
[----:B------:R-:W-:Y:S01]  /*2000*/  @!P2 IMAD.MOV R22, RZ, RZ, -R22 ;  /* 0x000000ffff16a224 */ /* 0x000fe200078e0a16 */
[C---:B------:R-:W-:Y:S01]  /*2010*/  ISETP.GT.U32.AND P2, PT, R6.reuse, R26, PT ;  /* 0x0000001a0600720c */ /* 0x040fe20003f44070 */
[----:B------:R-:W-:Y:S01]  /*2020*/  IMAD R29, R6, R4, R29 ;  /* 0x00000004061d7224 */ /* 0x000fe200078e021d */
[----:B------:R-:W-:Y:S01]  /*2030*/  IABS R100, R103 ;  /* 0x0000006700647213 */ /* 0x000fe20000000000 */
[----:B------:R-:W-:Y:S01]  /*2040*/  IMAD.HI.U32 R4, R3, R31, RZ ;  /* 0x0000001f03047227 */ /* 0x000fe200078e00ff */
[----:B------:R-:W-:-:S02]  /*2050*/  IABS R102, R104 ;  /* 0x0000006800667213 */ /* 0x000fc40000000000 */
[----:B------:R-:W-:Y:S01]  /*2060*/  LOP3.LUT R105, R2, 0xc8, RZ, 0xfc, !PT ;  /* 0x000000c802697812 */ /* 0x000fe200078efcff */
[----:B------:R-:W-:Y:S01]  /*2070*/  @!P0 IMAD.MOV R25, RZ, RZ, -R25 ;  /* 0x000000ffff198224 */ /* 0x000fe200078e0a19 */
[----:B------:R-:W-:Y:S01]  /*2080*/  ISETP.GT.U32.AND P0, PT, R6, R29, PT ;  /* 0x0000001d0600720c */ /* 0x000fe20003f04070 */
[----:B------:R-:W-:Y:S01]  /*2090*/  IMAD.MOV R4, RZ, RZ, -R4 ;  /* 0x000000ffff047224 */ /* 0x000fe200078e0a04 */
[----:B------:R-:W-:Y:S01]  /*20a0*/  LOP3.LUT R106, R2, 0xca, RZ, 0xfc, !PT ;  /* 0x000000ca026a7812 */ /* 0x000fe200078efcff */
[--C-:B------:R-:W-:Y:S01]  /*20b0*/  @!P6 IMAD.IADD R28, R28, 0x1, -R6.reuse ;  /* 0x000000011c1ce824 */ /* 0x100fe200078e0a06 */
[C---:B------:R-:W-:Y:S01]  /*20c0*/  LOP3.LUT R107, R2.reuse, 0xcc, RZ, 0xfc, !PT ;  /* 0x000000cc026b7812 */ /* 0x040fe200078efcff */
[----:B------:R-:W-:Y:S01]  /*20d0*/  @!P5 IMAD.IADD R27, R27, 0x1, -R6 ;  /* 0x000000011b1bd824 */ /* 0x000fe200078e0a06 */
[----:B------:R-:W-:Y:S01]  /*20e0*/  LOP3.LUT R108, R2, 0xce, RZ, 0xfc, !PT ;  /* 0x000000ce026c7812 */ /* 0x000fe200078efcff */
[C---:B------:R-:W-:Y:S01]  /*20f0*/  IMAD R31, R6.reuse, R4, R31 ;  /* 0x00000004061f7224 */ /* 0x040fe200078e021f */
[----:B------:R-:W-:Y:S01]  /*2100*/  ISETP.GT.U32.AND P6, PT, R6, R28, PT ;  /* 0x0000001c0600720c */ /* 0x000fe20003fc4070 */
[----:B------:R-:W-:Y:S01]  /*2110*/  @!P4 IMAD.MOV R27, RZ, RZ, -R27 ;  /* 0x000000ffff1bc224 */ /* 0x000fe200078e0a1b */
[----:B------:R-:W-:Y:S01]  /*2120*/  LOP3.LUT R109, R2, 0xd0, RZ, 0xfc, !PT ;  /* 0x000000d0026d7812 */ /* 0x000fe200078efcff */
[----:B------:R-:W-:Y:S01]  /*2130*/  IMAD.HI.U32 R5, R3, R30, RZ ;  /* 0x0000001e03057227 */ /* 0x000fe200078e00ff */
[----:B------:R-:W-:-:S02]  /*2140*/  ISETP.GT.U32.AND P4, PT, R6, R31, PT ;  /* 0x0000001f0600720c */ /* 0x000fc40003f84070 */
[----:B------:R-:W-:Y:S01]  /*2150*/  LOP3.LUT R111, R2, 0xd6, RZ, 0xfc, !PT ;  /* 0x000000d6026f7812 */ /* 0x000fe200078efcff */
[--C-:B------:R-:W-:Y:S01]  /*2160*/  @!P2 IMAD.IADD R26, R26, 0x1, -R6.reuse ;  /* 0x000000011a1aa824 */ /* 0x100fe200078e0a06 */
[----:B------:R-:W-:Y:S01]  /*2170*/  ISETP.GE.AND P2, PT, R34, RZ, PT ;  /* 0x000000ff2200720c */ /* 0x000fe20003f46270 */
[----:B------:R-:W-:Y:S01]  /*2180*/  IMAD.MOV R5, RZ, RZ, -R5 ;  /* 0x000000ffff057224 */ /* 0x000fe200078e0a05 */
[----:B------:R-:W-:Y:S01]  /*2190*/  IABS R34, R36 ;  /* 0x0000002400227213 */ /* 0x000fe20000000000 */
[----:B------:R-:W-:Y:S01]  /*21a0*/  @!P0 IMAD.IADD R29, R29, 0x1, -R6 ;  /* 0x000000011d1d8824 */ /* 0x000fe200078e0a06 */
[----:B------:R-:W-:Y:S01]  /*21b0*/  LOP3.LUT R115, R2, 0xd8, RZ, 0xfc, !PT ;  /* 0x000000d802737812 */ /* 0x000fe200078efcff */
[----:B------:R-:W-:Y:S01]  /*21c0*/  IMAD R30, R6, R5, R30 ;  /* 0x00000005061e7224 */ /* 0x000fe200078e021e */
[----:B------:R-:W-:Y:S01]  /*21d0*/  LOP3.LUT R5, R2, 0x3e, RZ, 0xfc, !PT ;  /* 0x0000003e02057812 */ /* 0x000fe200078efcff */
[--C-:B------:R-:W-:Y:S01]  /*21e0*/  @!P6 IMAD.IADD R28, R28, 0x1, -R6.reuse ;  /* 0x000000011c1ce824 */ /* 0x100fe200078e0a06 */
[C---:B------:R-:W-:Y:S01]  /*21f0*/  ISETP.GT.U32.AND P0, PT, R6.reuse, R29, PT ;  /* 0x0000001d0600720c */ /* 0x040fe20003f04070 */
[----:B------:R-:W-:Y:S01]  /*2200*/  @!P4 IMAD.IADD R31, R31, 0x1, -R6 ;  /* 0x000000011f1fc824 */ /* 0x000fe200078e0a06 */
[----:B------:R-:W-:Y:S01]  /*2210*/  ISETP.GE.AND P6, PT, R33, RZ, PT ;  /* 0x000000ff2100720c */ /* 0x000fe20003fc6270 */
[----:B------:R-:W-:Y:S01]  /*2220*/  @!P3 IMAD.MOV R26, RZ, RZ, -R26 ;  /* 0x000000ffff1ab224 */ /* 0x000fe200078e0a1a */
[----:B------:R-:W-:Y:S01]  /*2230*/  ISETP.GT.U32.AND P5, PT, R6, R30, PT ;  /* 0x0000001e0600720c */ /* 0x000fe20003fa4070 */
[----:B------:R-:W-:Y:S01]  /*2240*/  @!P2 IMAD.MOV R28, RZ, RZ, -R28 ;  /* 0x000000ffff1ca224 */ /* 0x000fe200078e0a1c */
[----:B------:R-:W-:-:S02]  /*2250*/  IABS R33, R5 ;  /* 0x0000000500217213 */ /* 0x000fc40000000000 */
[----:B------:R-:W-:Y:S01]  /*2260*/  ISETP.GE.AND P2, PT, R5, RZ, PT ;  /* 0x000000ff0500720c */ /* 0x000fe20003f46270 */
[C---:B------:R-:W-:Y:S01]  /*2270*/  IMAD.HI.U32 R5, R3.reuse, R34, RZ ;  /* 0x0000002203057227 */ /* 0x040fe200078e00ff */
[----:B------:R-:W-:Y:S02]  /*2280*/  ISETP.GT.U32.AND P4, PT, R6, R31, PT ;  /* 0x0000001f0600720c */ /* 0x000fe40003f84070 */
[----:B------:R-:W-:Y:S01]  /*2290*/  ISETP.GE.AND P3, PT, R32, RZ, PT ;  /* 0x000000ff2000720c */ /* 0x000fe20003f66270 */
[C---:B------:R-:W-:Y:S01]  /*22a0*/  IMAD.HI.U32 R4, R3.reuse, R33, RZ ;  /* 0x0000002103047227 */ /* 0x040fe200078e00ff */
[----:B------:R-:W-:Y:S02]  /*22b0*/  IABS R110, R115 ;  /* 0x00000073006e7213 */ /* 0x000fe40000000000 */
[C---:B------:R-:W-:Y:S01]  /*22c0*/  LOP3.LUT R116, R2.reuse, 0xda, RZ, 0xfc, !PT ;  /* 0x000000da02747812 */ /* 0x040fe200078efcff */
[----:B------:R-:W-:Y:S01]  /*22d0*/  IMAD.HI.U32 R32, R3, R35, RZ ;  /* 0x0000002303207227 */ /* 0x000fe200078e00ff */
[----:B------:R-:W-:-:S02]  /*22e0*/  LOP3.LUT R117, R2, 0xdc, RZ, 0xfc, !PT ;  /* 0x000000dc02757812 */ /* 0x000fc400078efcff */
[----:B------:R-:W-:Y:S01]  /*22f0*/  LOP3.LUT R118, R2, 0xde, RZ, 0xfc, !PT ;  /* 0x000000de02767812 */ /* 0x000fe200078efcff */
[----:B------:R-:W-:Y:S01]  /*2300*/  IMAD.MOV R4, RZ, RZ, -R4 ;  /* 0x000000ffff047224 */ /* 0x000fe200078e0a04 */
[----:B------:R-:W-:Y:S01]  /*2310*/  IABS R112, R117 ;  /* 0x0000007500707213 */ /* 0x000fe20000000000 */
[----:B------:R-:W-:Y:S01]  /*2320*/  @!P0 IMAD.IADD R29, R29, 0x1, -R6 ;  /* 0x000000011d1d8824 */ /* 0x000fe200078e0a06 */
[----:B------:R-:W-:Y:S01]  /*2330*/  ISETP.GE.AND P0, PT, R36, RZ, PT ;  /* 0x000000ff2400720c */ /* 0x000fe20003f06270 */
[----:B------:R-:W-:Y:S01]  /*2340*/  IMAD.MOV R5, RZ, RZ, -R5 ;  /* 0x000000ffff057224 */ /* 0x000fe200078e0a05 */
[----:B------:R-:W-:Y:S01]  /*2350*/  LOP3.LUT R119, R2, 0xe0, RZ, 0xfc, !PT ;  /* 0x000000e002777812 */ /* 0x000fe200078efcff */
[----:B------:R-:W-:Y:S01]  /*2360*/  IMAD.MOV R36, RZ, RZ, -R32 ;  /* 0x000000ffff247224 */ /* 0x000fe200078e0a20 */
[----:B------:R-:W-:Y:S01]  /*2370*/  IABS R113, R118 ;  /* 0x0000007600717213 */ /* 0x000fe20000000000 */
[----:B------:R-:W-:Y:S01]  /*2380*/  @!P5 IMAD.IADD R30, R30, 0x1, -R6 ;  /* 0x000000011e1ed824 */ /* 0x000fe200078e0a06 */
[----:B------:R-:W-:Y:S01]  /*2390*/  IABS R114, R119 ;  /* 0x0000007700727213 */ /* 0x000fe20000000000 */
[----:B------:R-:W-:Y:S01]  /*23a0*/  IMAD R32, R6, R4, R33 ;  /* 0x0000000406207224 */ /* 0x000fe200078e0221 */
[----:B------:R-:W-:Y:S01]  /*23b0*/  LOP3.LUT R4, R2, 0x44, RZ, 0xfc, !PT ;  /* 0x0000004402047812 */ /* 0x000fe200078efcff */
[C---:B------:R-:W-:Y:S01]  /*23c0*/  IMAD R33, R6.reuse, R5, R34 ;  /* 0x0000000506217224 */ /* 0x040fe200078e0222 */
[----:B------:R-:W-:Y:S01]  /*23d0*/  ISETP.GT.U32.AND P5, PT, R6, R30, PT ;  /* 0x0000001e0600720c */ /* 0x000fe20003fa4070 */
[----:B------:R-:W-:Y:S01]  /*23e0*/  @!P4 IMAD.IADD R31, R31, 0x1, -R6 ;  /* 0x000000011f1fc824 */ /* 0x000fe200078e0a06 */
[----:B------:R-:W-:Y:S01]  /*23f0*/  LOP3.LUT R125, R2, 0xee, RZ, 0xfc, !PT ;  /* 0x000000ee027d7812 */ /* 0x000fe200078efcff */
[C---:B------:R-:W-:Y:S01]  /*2400*/  IMAD R34, R6.reuse, R36, R35 ;  /* 0x0000002406227224 */ /* 0x040fe200078e0223 */
[C---:B------:R-:W-:Y:S01]  /*2410*/  ISETP.GT.U32.AND P4, PT, R6.reuse, R33, PT ;  /* 0x000000210600720c */ /* 0x040fe20003f84070 */
[----:B------:R-:W-:Y:S01]  /*2420*/  @!P1 IMAD.MOV R29, RZ, RZ, -R29 ;  /* 0x000000ffff1d9224 */ /* 0x000fe200078e0a1d */
[C---:B------:R-:W-:Y:S01]  /*2430*/  ISETP.GT.U32.AND P1, PT, R6.reuse, R32, PT ;  /* 0x000000200600720c */ /* 0x040fe20003f24070 */
[----:B------:R-:W-:Y:S01]  /*2440*/  @!P6 IMAD.MOV R31, RZ, RZ, -R31 ;  /* 0x000000ffff1fe224 */ /* 0x000fe200078e0a1f */
[----:B------:R-:W-:Y:S01]  /*2450*/  ISETP.GT.U32.AND P6, PT, R6, R34, PT ;  /* 0x000000220600720c */ /* 0x000fe20003fc4070 */
[----:B------:R-:W-:Y:S01]  /*2460*/  IMAD.HI.U32 R5, R3, R38, RZ ;  /* 0x0000002603057227 */ /* 0x000fe200078e00ff */
[----:B------:R-:W-:-:S02]  /*2470*/  LOP3.LUT R126, R2, 0xf0, RZ, 0xfc, !PT ;  /* 0x000000f0027e7812 */ /* 0x000fc400078efcff */
[----:B------:R-:W-:Y:S01]  /*2480*/  LOP3.LUT R127, R2, 0xf2, RZ, 0xfc, !PT ;  /* 0x000000f2027f7812 */ /* 0x000fe200078efcff */
[--C-:B------:R-:W-:Y:S01]  /*2490*/  @!P5 IMAD.IADD R30, R30, 0x1, -R6.reuse ;  /* 0x000000011e1ed824 */ /* 0x100fe200078e0a06 */
[----:B------:R-:W-:Y:S01]  /*24a0*/  ISETP.GE.AND P5, PT, R37, RZ, PT ;  /* 0x000000ff2500720c */ /* 0x000fe20003fa6270 */
[----:B------:R-:W-:Y:S01]  /*24b0*/  IMAD.HI.U32 R35, R3, R39, RZ ;  /* 0x0000002703237227 */ /* 0x000fe200078e00ff */
[----:B------:R-:W-:Y:S02]  /*24c0*/  IABS R37, R4 ;  /* 0x0000000400257213 */ /* 0x000fe40000000000 */
[----:B------:R-:W-:Y:S01]  /*24d0*/  IABS R122, R126 ;  /* 0x0000007e007a7213 */ /* 0x000fe20000000000 */
[----:B------:R-:W-:Y:S01]  /*24e0*/  @!P4 IMAD.IADD R33, R33, 0x1, -R6 ;  /* 0x000000012121c824 */ /* 0x000fe200078e0a06 */
[----:B------:R-:W-:Y:S01]  /*24f0*/  IABS R123, R127 ;  /* 0x0000007f007b7213 */ /* 0x000fe20000000000 */
[----:B------:R-:W-:Y:S01]  /*2500*/  @!P3 IMAD.MOV R30, RZ, RZ, -R30 ;  /* 0x000000ffff1eb224 */ /* 0x000fe200078e0a1e */
[----:B------:R-:W-:Y:S01]  /*2510*/  ISETP.GE.AND P3, PT, R4, RZ, PT ;  /* 0x000000ff0400720c */ /* 0x000fe20003f66270 */
[----:B------:R-:W-:Y:S01]  /*2520*/  IMAD.HI.U32 R4, R3, R37, RZ ;  /* 0x0000002503047227 */ /* 0x000fe200078e00ff */
[----:B------:R-:W-:-:S02]  /*2530*/  ISETP.GT.U32.AND P4, PT, R6, R33, PT ;  /* 0x000000210600720c */ /* 0x000fc40003f84070 */
[C---:B------:R-:W-:Y:S01]  /*2540*/  LOP3.LUT R128, R2.reuse, 0xf4, RZ, 0xfc, !PT ;  /* 0x000000f402807812 */ /* 0x040fe200078efcff */
[----:B------:R-:W-:Y:S01]  /*2550*/  IMAD.HI.U32 R36, R3, R41, RZ ;  /* 0x0000002903247227 */ /* 0x000fe200078e00ff */
[C---:B------:R-:W-:Y:S02]  /*2560*/  LOP3.LUT R129, R2.reuse, 0xf6, RZ, 0xfc, !PT ;  /* 0x000000f602817812 */ /* 0x040fe400078efcff */
[----:B------:R-:W-:Y:S01]  /*2570*/  IABS R124, R128 ;  /* 0x00000080007c7213 */ /* 0x000fe20000000000 */
[----:B------:R-:W-:Y:S01]  /*2580*/  IMAD.MOV R4, RZ, RZ, -R4 ;  /* 0x000000ffff047224 */ /* 0x000fe200078e0a04 */
[C---:B------:R-:W-:Y:S01]  /*2590*/  LOP3.LUT R130, R2.reuse, 0xf8, RZ, 0xfc, !PT ;  /* 0x000000f802827812 */ /* 0x040fe200078efcff */
[----:B------:R-:W-:Y:S01]  /*25a0*/  IMAD.MOV R5, RZ, RZ, -R5 ;  /* 0x000000ffff057224 */ /* 0x000fe200078e0a05 */
[C---:B------:R-:W-:Y:S01]  /*25b0*/  LOP3.LUT R131, R2.reuse, 0xfa, RZ, 0xfc, !PT ;  /* 0x000000fa02837812 */ /* 0x040fe200078efcff */
[----:B------:R-:W-:Y:S01]  /*25c0*/  IMAD.MOV R40, RZ, RZ, -R35 ;  /* 0x000000ffff287224 */ /* 0x000fe200078e0a23 */
[C---:B------:R-:W-:Y:S01]  /*25d0*/  LOP3.LUT R133, R2.reuse, 0xfe, RZ, 0xfc, !PT ;  /* 0x000000fe02857812 */ /* 0x040fe200078efcff */
[----:B------:R-:W-:Y:S01]  /*25e0*/  IMAD.MOV R42, RZ, RZ, -R36 ;  /* 0x000000ffff2a7224 */ /* 0x000fe200078e0a24 */
[----:B------:R-:W-:Y:S01]  /*25f0*/  LOP3.LUT R132, R2, 0xfc, RZ, 0xfc, !PT ;  /* 0x000000fc02847812 */ /* 0x000fe200078efcff */
[----:B------:R-:W-:Y:S01]  /*2600*/  @!P1 IMAD.IADD R32, R32, 0x1, -R6 ;  /* 0x0000000120209824 */ /* 0x000fe200078e0a06 */
[----:B------:R-:W-:Y:S01]  /*2610*/  LOP3.LUT R134, R2, 0x100, RZ, 0xfc, !PT ;  /* 0x0000010002867812 */ /* 0x000fe200078efcff */
[----:B------:R-:W-:Y:S01]  /*2620*/  IMAD R35, R6, R4, R37 ;  /* 0x0000000406237224 */ /* 0x000fe200078e0225 */
[----:B------:R-:W-:Y:S01]  /*2630*/  LOP3.LUT R135, R2, 0x102, RZ, 0xfc, !PT ;  /* 0x0000010202877812 */ /* 0x000fe200078efcff */
[C---:B------:R-:W-:Y:S01]  /*2640*/  IMAD R36, R6.reuse, R5, R38 ;  /* 0x0000000506247224 */ /* 0x040fe200078e0226 */
[C---:B------:R-:W-:Y:S01]  /*2650*/  ISETP.GT.U32.AND P1, PT, R6.reuse, R32, PT ;  /* 0x000000200600720c */ /* 0x040fe20003f24070 */
[--C-:B------:R-:W-:Y:S01]  /*2660*/  @!P4 IMAD.IADD R33, R33, 0x1, -R6.reuse ;  /* 0x000000012121c824 */ /* 0x100fe200078e0a06 */
[----:B------:R-:W-:Y:S01]  /*2670*/  ISETP.GT.U32.AND P4, PT, R6, R35, PT ;  /* 0x000000230600720c */ /* 0x000fe20003f84070 */
[----:B------:R-:W-:Y:S01]  /*2680*/  @!P6 IMAD.IADD R34, R34, 0x1, -R6 ;  /* 0x000000012222e824 */ /* 0x000fe200078e0a06 */
[C---:B------:R-:W-:Y:S01]  /*2690*/  ISETP.GT.U32.AND P6, PT, R6.reuse, R36, PT ;  /* 0x000000240600720c */ /* 0x040fe20003fc4070 */
[C---:B------:R-:W-:Y:S01]  /*26a0*/  IMAD R37, R6.reuse, R40, R39 ;  /* 0x0000002806257224 */ /* 0x040fe200078e0227 */
[----:B------:R-:W-:Y:S01]  /*26b0*/  IABS R39, R46 ;  /* 0x0000002e00277213 */ /* 0x000fe20000000000 */
[C---:B------:R-:W-:Y:S01]  /*26c0*/  IMAD R38, R6.reuse, R42, R41 ;  /* 0x0000002a06267224 */ /* 0x040fe200078e0229 */
[----:B------:R-:W-:Y:S01]  /*26d0*/  IABS R40, R47 ;  /* 0x0000002f00287213 */ /* 0x000fe20000000000 */
[----:B------:R-:W-:Y:S01]  /*26e0*/  @!P0 IMAD.MOV R33, RZ, RZ, -R33 ;  /* 0x000000ffff218224 */ /* 0x000fe200078e0a21 */
[----:B------:R-:W-:Y:S01]  /*26f0*/  ISETP.GT.U32.AND P0, PT, R6, R37, PT ;  /* 0x000000250600720c */ /* 0x000fe20003f04070 */
[----:B------:R-:W-:Y:S01]  /*2700*/  IMAD.HI.U32 R4, R3, R39, RZ ;  /* 0x0000002703047227 */ /* 0x000fe200078e00ff */
[----:B------:R-:W-:-:S02]  /*2710*/  IABS R42, R48 ;  /* 0x00000030002a7213 */ /* 0x000fc40000000000 */
[----:B------:R-:W-:Y:S01]  /*2720*/  LOP3.LUT R138, R2, 0x108, RZ, 0xfc, !PT ;  /* 0x00000108028a7812 */ /* 0x000fe200078efcff */
[--C-:B------:R-:W-:Y:S01]  /*2730*/  @!P1 IMAD.IADD R32, R32, 0x1, -R6.reuse ;  /* 0x0000000120209824 */ /* 0x100fe200078e0a06 */
[----:B------:R-:W-:Y:S01]  /*2740*/  ISETP.GE.AND P1, PT, R43, RZ, PT ;  /* 0x000000ff2b00720c */ /* 0x000fe20003f26270 */
[--C-:B------:R-:W-:Y:S01]  /*2750*/  @!P4 IMAD.IADD R35, R35, 0x1, -R6.reuse ;  /* 0x000000012323c824 */ /* 0x100fe200078e0a06 */
[----:B------:R-:W-:Y:S01]  /*2760*/  ISETP.GT.U32.AND P4, PT, R6, R34, PT ;  /* 0x000000220600720c */ /* 0x000fe20003f84070 */
[----:B------:R-:W-:Y:S01]  /*2770*/  @!P6 IMAD.IADD R36, R36, 0x1, -R6 ;  /* 0x000000012424e824 */ /* 0x000fe200078e0a06 */
[----:B------:R-:W-:Y:S01]  /*2780*/  IABS R43, R49 ;  /* 0x00000031002b7213 */ /* 0x000fe20000000000 */
[----:B------:R-:W-:Y:S01]  /*2790*/  @!P2 IMAD.MOV R32, RZ, RZ, -R32 ;  /* 0x000000ffff20a224 */ /* 0x000fe200078e0a20 */
[C---:B------:R-:W-:Y:S01]  /*27a0*/  ISETP.GT.U32.AND P2, PT, R6.reuse, R35, PT ;  /* 0x000000230600720c */ /* 0x040fe20003f44070 */
[----:B------:R-:W-:Y:S01]  /*27b0*/  IMAD.HI.U32 R5, R3, R40, RZ ;  /* 0x0000002803057227 */ /* 0x000fe200078e00ff */
[----:B------:R-:W-:-:S02]  /*27c0*/  ISETP.GT.U32.AND P6, PT, R6, R36, PT ;  /* 0x000000240600720c */ /* 0x000fc40003fc4070 */
[C---:B------:R-:W-:Y:S01]  /*27d0*/  LOP3.LUT R139, R2.reuse, 0x10a, RZ, 0xfc, !PT ;  /* 0x0000010a028b7812 */ /* 0x040fe200078efcff */
[----:B------:R-:W-:Y:S01]  /*27e0*/  IMAD.MOV R4, RZ, RZ, -R4 ;  /* 0x000000ffff047224 */ /* 0x000fe200078e0a04 */
[C---:B------:R-:W-:Y:S01]  /*27f0*/  LOP3.LUT R140, R2.reuse, 0x10c, RZ, 0xfc, !PT ;  /* 0x0000010c028c7812 */ /* 0x040fe200078efcff */
[----:B------:R-:W-:Y:S01]  /*2800*/  IMAD.MOV R41, RZ, RZ, -R5 ;  /* 0x000000ffff297224 */ /* 0x000fe200078e0a05 */
[----:B------:R-:W-:Y:S01]  /*2810*/  LOP3.LUT R141, R2, 0x10e, RZ, 0xfc, !PT ;  /* 0x0000010e028d7812 */ /* 0x000fe200078efcff */
[----:B------:R-:W-:Y:S01]  /*2820*/  @!P4 IMAD.IADD R34, R34, 0x1, -R6 ;  /* 0x000000012222c824 */ /* 0x000fe200078e0a06 */
[C---:B------:R-:W-:Y:S01]  /*2830*/  ISETP.GT.U32.AND P4, PT, R6.reuse, R38, PT ;  /* 0x000000260600720c */ /* 0x040fe20003f84070 */
[C---:B------:R-:W-:Y:S01]  /*2840*/  IMAD R39, R6.reuse, R4, R39 ;  /* 0x0000000406277224 */ /* 0x040fe200078e0227 */
[----:B------:R-:W-:Y:S01]  /*2850*/  IABS R136, R140 ;  /* 0x0000008c00887213 */ /* 0x000fe20000000000 */
[C---:B------:R-:W-:Y:S01]  /*2860*/  IMAD R40, R6.reuse, R41, R40 ;  /* 0x0000002906287224 */ /* 0x040fe200078e0228 */
[----:B------:R-:W-:Y:S01]  /*2870*/  IABS R137, R141 ;  /* 0x0000008d00897213 */ /* 0x000fe20000000000 */
[--C-:B------:R-:W-:Y:S01]  /*2880*/  @!P2 IMAD.IADD R35, R35, 0x1, -R6.reuse ;  /* 0x000000012323a824 */ /* 0x100fe200078e0a06 */
[----:B------:R-:W-:Y:S01]  /*2890*/  ISETP.GT.U32.AND P2, PT, R6, R39, PT ;  /* 0x000000270600720c */ /* 0x000fe20003f44070 */
[--C-:B------:R-:W-:Y:S01]  /*28a0*/  @!P6 IMAD.IADD R36, R36, 0x1, -R6.reuse ;  /* 0x000000012424e824 */ /* 0x100fe200078e0a06 */
[----:B------:R-:W-:Y:S01]  /*28b0*/  ISETP.GT.U32.AND P6, PT, R6, R40, PT ;  /* 0x000000280600720c */ /* 0x000fe20003fc4070 */
[----:B------:R-:W-:Y:S01]  /*28c0*/  @!P0 IMAD.IADD R37, R37, 0x1, -R6 ;  /* 0x0000000125258824 */ /* 0x000fe200078e0a06 */
[----:B------:R-:W-:Y:S01]  /*28d0*/  ISETP.GE.AND P0, PT, R44, RZ, PT ;  /* 0x000000ff2c00720c */ /* 0x000fe20003f06270 */
[----:B------:R-:W-:Y:S01]  /*28e0*/  IMAD.HI.U32 R4, R3, R42, RZ ;  /* 0x0000002a03047227 */ /* 0x000fe200078e00ff */
[----:B------:R-:W-:-:S02]  /*28f0*/  IABS R44, R50 ;  /* 0x00000032002c7213 */ /* 0x000fc40000000000 */
[----:B------:R-:W-:Y:S01]  /*2900*/  LOP3.LUT R144, R2, 0x110, RZ, 0xfc, !PT ;  /* 0x0000011002907812 */ /* 0x000fe200078efcff */
[--C-:B------:R-:W-:Y:S01]  /*2910*/  @!P4 IMAD.IADD R38, R38, 0x1, -R6.reuse ;  /* 0x000000012626c824 */ /* 0x100fe200078e0a06 */
[----:B------:R-:W-:Y:S01]  /*2920*/  ISETP.GE.AND P4, PT, R45, RZ, PT ;  /* 0x000000ff2d00720c */ /* 0x000fe20003f86270 */
[----:B------:R-:W-:Y:S01]  /*2930*/  IMAD.HI.U32 R5, R3, R43, RZ ;  /* 0x0000002b03057227 */ /* 0x000fe200078e00ff */
[C---:B------:R-:W-:Y:S02]  /*2940*/  LOP3.LUT R45, R2.reuse, 0x54, RZ, 0xfc, !PT ;  /* 0x00000054022d7812 */ /* 0x040fe400078efcff */
[----:B------:R-:W-:Y:S01]  /*2950*/  LOP3.LUT R145, R2, 0x112, RZ, 0xfc, !PT ;  /* 0x0000011202917812 */ /* 0x000fe200078efcff */
[--C-:B------:R-:W-:Y:S01]  /*2960*/  @!P2 IMAD.IADD R39, R39, 0x1, -R6.reuse ;  /* 0x000000012727a824 */ /* 0x100fe200078e0a06 */
[----:B------:R-:W-:Y:S01]  /*2970*/  ISETP.GT.U32.AND P2, PT, R6, R37, PT ;  /* 0x000000250600720c */ /* 0x000fe20003f44070 */
[----:B------:R-:W-:Y:S01]  /*2980*/  @!P6 IMAD.IADD R40, R40, 0x1, -R6 ;  /* 0x000000012828e824 */ /* 0x000fe200078e0a06 */
[C---:B------:R-:W-:Y:S01]  /*2990*/  ISETP.GT.U32.AND P6, PT, R6.reuse, R38, PT ;  /* 0x000000260600720c */ /* 0x040fe20003fc4070 */
[----:B------:R-:W-:Y:S01]  /*29a0*/  @!P5 IMAD.MOV R34, RZ, RZ, -R34 ;  /* 0x000000ffff22d224 */ /* 0x000fe200078e0a22 */
        /* <DEDUP_REMOVED lines=10> */
[----:B------:R-:W-:Y:S01]  /*2a50*/  ISETP.GT.U32.AND P3, PT, R6, R40, PT ;  /* 0x000000280600720c */ /* 0x000fe20003f64070 */
[--C-:B------:R-:W-:Y:S01]  /*2a60*/  @!P2 IMAD.IADD R37, R37, 0x1, -R6.reuse ;  /* 0x000000012525a824 */ /* 0x100fe200078e0a06 */
[----:B------:R-:W-:Y:S01]  /*2a70*/  ISETP.GE.AND P2, PT, R46, RZ, PT ;  /* 0x000000ff2e00720c */ /* 0x000fe20003f46270 */
[----:B------:R-:W-:Y:S01]  /*2a80*/  @!P6 IMAD.IADD R38, R38, 0x1, -R6 ;  /* 0x000000012626e824 */ /* 0x000fe200078e0a06 */
[----:B------:R-:W-:Y:S01]  /*2a90*/  ISETP.GT.U32.AND P6, PT, R6, R42, PT ;  /* 0x0000002a0600720c */ /* 0x000fe20003fc4070 */
[----:B------:R-:W-:Y:S01]  /*2aa0*/  IMAD.HI.U32 R4, R3, R43, RZ ;  /* 0x0000002b03047227 */ /* 0x000fe200078e00ff */
[----:B------:R-:W-:-:S02]  /*2ab0*/  IABS R142, R147 ;  /* 0x00000093008e7213 */ /* 0x000fc40000000000 */
[----:B------:R-:W-:Y:S01]  /*2ac0*/  IABS R143, R148 ;  /* 0x00000094008f7213 */ /* 0x000fe20000000000 */
[----:B------:R-:W-:Y:S01]  /*2ad0*/  @!P5 IMAD.IADD R39, R39, 0x1, -R6 ;  /* 0x000000012727d824 */ /* 0x000fe200078e0a06 */
[----:B------:R-:W-:Y:S01]  /*2ae0*/  ISETP.GE.AND P5, PT, R47, RZ, PT ;  /* 0x000000ff2f00720c */ /* 0x000fe20003fa6270 */
[----:B------:R-:W-:Y:S01]  /*2af0*/  IMAD.HI.U32 R5, R3, R44, RZ ;  /* 0x0000002c03057227 */ /* 0x000fe200078e00ff */
[C---:B------:R-:W-:Y:S02]  /*2b00*/  LOP3.LUT R47, R2.reuse, 0x5c, RZ, 0xfc, !PT ;  /* 0x0000005c022f7812 */ /* 0x040fe400078efcff */
[C---:B------:R-:W-:Y:S01]  /*2b10*/  LOP3.LUT R149, R2.reuse, 0x11c, RZ, 0xfc, !PT ;  /* 0x0000011c02957812 */ /* 0x040fe200078efcff */
[----:B------:R-:W-:Y:S01]  /*2b20*/  IMAD.MOV R4, RZ, RZ, -R4 ;  /* 0x000000ffff047224 */ /* 0x000fe200078e0a04 */
[C---:B------:R-:W-:Y:S01]  /*2b30*/  LOP3.LUT R152, R2.reuse, 0x128, RZ, 0xfc, !PT ;  /* 0x0000012802987812 */ /* 0x040fe200078efcff */
[----:B------:R-:W-:Y:S01]  /*2b40*/  IMAD.MOV R5, RZ, RZ, -R5 ;  /* 0x000000ffff057224 */ /* 0x000fe200078e0a05 */
[----:B------:R-:W-:Y:S01]  /*2b50*/  LOP3.LUT R160, R2, 0x12e, RZ, 0xfc, !PT ;  /* 0x0000012e02a07812 */ /* 0x000fe200078efcff */
[----:B------:R-:W-:Y:S01]  /*2b60*/  IMAD R43, R6, R4, R43 ;  /* 0x00000004062b7224 */ /* 0x000fe200078e022b */
[----:B------:R-:W-:Y:S01]  /*2b70*/  LOP3.LUT R4, R2, 0x58, RZ, 0xfc, !PT ;  /* 0x0000005802047812 */ /* 0x000fe200078efcff */
[----:B------:R-:W-:Y:S01]  /*2b80*/  @!P1 IMAD.MOV R36, RZ, RZ, -R36 ;  /* 0x000000ffff249224 */ /* 0x000fe200078e0a24 */
[----:B------:R-:W-:Y:S01]  /*2b90*/  ISETP.GT.U32.AND P1, PT, R6, R41, PT ;  /* 0x000000290600720c */ /* 0x000fe20003f24070 */
[--C-:B------:R-:W-:Y:S01]  /*2ba0*/  @!P3 IMAD.IADD R40, R40, 0x1, -R6.reuse ;  /* 0x000000012828b824 */ /* 0x100fe200078e0a06 */
[----:B------:R-:W-:Y:S01]  /*2bb0*/  ISETP.GE.AND P3, PT, R48, RZ, PT ;  /* 0x000000ff3000720c */ /* 0x000fe20003f66270 */
[----:B------:R-:W-:Y:S01]  /*2bc0*/  @!P6 IMAD.IADD R42, R42, 0x1, -R6 ;  /* 0x000000012a2ae824 */ /* 0x000fe200078e0a06 */
[----:B------:R-:W-:Y:S01]  /*2bd0*/  ISETP.GE.AND P6, PT, R45, RZ, PT ;  /* 0x000000ff2d00720c */ /* 0x000fe20003fc6270 */
[C---:B------:R-:W-:Y:S01]  /*2be0*/  IMAD R44, R6.reuse, R5, R44 ;  /* 0x00000005062c7224 */ /* 0x040fe200078e022c */
[----:B------:R-:W-:Y:S01]  /*2bf0*/  IABS R45, R4 ;  /* 0x00000004002d7213 */ /* 0x000fe20000000000 */
[----:B------:R-:W-:Y:S01]  /*2c00*/  @!P2 IMAD.MOV R39, RZ, RZ, -R39 ;  /* 0x000000ffff27a224 */ /* 0x000fe200078e0a27 */
[C---:B------:R-:W-:Y:S01]  /*2c10*/  ISETP.GT.U32.AND P2, PT, R6.reuse, R43, PT ;  /* 0x0000002b0600720c */ /* 0x040fe20003f44070 */
[----:B------:R-:W-:Y:S01]  /*2c20*/  @!P4 IMAD.MOV R38, RZ, RZ, -R38 ;  /* 0x000000ffff26c224 */ /* 0x000fe200078e0a26 */
[C---:B------:R-:W-:Y:S01]  /*2c30*/  ISETP.GT.U32.AND P4, PT, R6.reuse, R42, PT ;  /* 0x0000002a0600720c */ /* 0x040fe20003f84070 */
[----:B------:R-:W-:Y:S01]  /*2c40*/  @!P5 IMAD.MOV R40, RZ, RZ, -R40 ;  /* 0x000000ffff28d224 */ /* 0x000fe200078e0a28 */
[----:B------:R-:W-:Y:S01]  /*2c50*/  ISETP.GT.U32.AND P5, PT, R6, R44, PT ;  /* 0x0000002c0600720c */ /* 0x000fe20003fa4070 */
[----:B------:R-:W-:Y:S01]  /*2c60*/  @!P1 IMAD.IADD R41, R41, 0x1, -R6 ;  /* 0x0000000129299824 */ /* 0x000fe200078e0a06 */
[----:B------:R-:W-:Y:S01]  /*2c70*/  LOP3.LUT R5, R2, 0x5a, RZ, 0xfc, !PT ;  /* 0x0000005a02057812 */ /* 0x000fe200078efcff */
[----:B------:R-:W-:Y:S01]  /*2c80*/  @!P0 IMAD.MOV R37, RZ, RZ, -R37 ;  /* 0x000000ffff258224 */ /* 0x000fe200078e0a25 */
[----:B------:R-:W-:-:S02]  /*2c90*/  ISETP.GE.AND P1, PT, R49, RZ, PT ;  /* 0x000000ff3100720c */ /* 0x000fc40003f26270 */
[----:B------:R-:W-:Y:S02]  /*2ca0*/  ISETP.GT.U32.AND P0, PT, R6, R41, PT ;  /* 0x000000290600720c */ /* 0x000fe40003f04070 */
[----:B------:R-:W-:Y:S01]  /*2cb0*/  IABS R46, R5 ;  /* 0x00000005002e7213 */ /* 0x000fe20000000000 */
[--C-:B------:R-:W-:Y:S01]  /*2cc0*/  @!P2 IMAD.IADD R43, R43, 0x1, -R6.reuse ;  /* 0x000000012b2ba824 */ /* 0x100fe200078e0a06 */
[----:B------:R-:W-:Y:S01]  /*2cd0*/  ISETP.GE.AND P2, PT, R5, RZ, PT ;  /* 0x000000ff0500720c */ /* 0x000fe20003f46270 */
[--C-:B------:R-:W-:Y:S01]  /*2ce0*/  @!P4 IMAD.IADD R42, R42, 0x1, -R6.reuse ;  /* 0x000000012a2ac824 */ /* 0x100fe200078e0a06 */
[----:B------:R-:W-:Y:S01]  /*2cf0*/  ISETP.GE.AND P4, PT, R4, RZ, PT ;  /* 0x000000ff0400720c */ /* 0x000fe20003f86270 */
[----:B------:R-:W-:Y:S01]  /*2d00*/  @!P5 IMAD.IADD R44, R44, 0x1, -R6 ;  /* 0x000000012c2cd824 */ /* 0x000fe200078e0a06 */
[----:B------:R-:W-:Y:S01]  /*2d10*/  ISETP.GT.U32.AND P5, PT, R6, R43, PT ;  /* 0x0000002b0600720c */ /* 0x000fe20003fa4070 */
[----:B------:R-:W-:Y:S01]  /*2d20*/  IMAD.HI.U32 R4, R3, R45, RZ ;  /* 0x0000002d03047227 */ /* 0x000fe200078e00ff */
[----:B------:R-:W-:-:S02]  /*2d30*/  LOP3.LUT R49, R2, 0x60, RZ, 0xfc, !PT ;  /* 0x0000006002317812 */ /* 0x000fc400078efcff */
[----:B------:R-:W-:Y:S01]  /*2d40*/  IABS R151, R152 ;  /* 0x0000009800977213 */ /* 0x000fe20000000000 */
[----:B------:R-:W-:Y:S01]  /*2d50*/  IMAD.MOV R4, RZ, RZ, -R4 ;  /* 0x000000ffff047224 */ /* 0x000fe200078e0a04 */
[C---:B------:R-:W-:Y:S01]  /*2d60*/  LOP3.LUT R158, R2.reuse, 0x12c, RZ, 0xfc, !PT ;  /* 0x0000012c029e7812 */ /* 0x040fe200078efcff */
[----:B------:R-:W-:Y:S01]  /*2d70*/  IMAD.HI.U32 R5, R3, R46, RZ ;  /* 0x0000002e03057227 */ /* 0x000fe200078e00ff */
[----:B------:R-:W-:Y:S02]  /*2d80*/  LOP3.LUT R161, R2, 0x130, RZ, 0xfc, !PT ;  /* 0x0000013002a17812 */ /* 0x000fe400078efcff */
[----:B------:R-:W-:Y:S01]  /*2d90*/  IABS R155, R160 ;  /* 0x000000a0009b7213 */ /* 0x000fe20000000000 */
[----:B------:R-:W-:Y:S01]  /*2da0*/  IMAD R45, R6, R4, R45 ;  /* 0x00000004062d7224 */ /* 0x000fe200078e022d */
[----:B------:R-:W-:Y:S01]  /*2db0*/  LOP3.LUT R4, R2, 0x5e, RZ, 0xfc, !PT ;  /* 0x0000005e02047812 */ /* 0x000fe200078efcff */
[--C-:B------:R-:W-:Y:S01]  /*2dc0*/  @!P0 IMAD.IADD R41, R41, 0x1, -R6.reuse ;  /* 0x0000000129298824 */ /* 0x100fe200078e0a06 */
[----:B------:R-:W-:Y:S01]  /*2dd0*/  ISETP.GE.AND P0, PT, R50, RZ, PT ;  /* 0x000000ff3200720c */ /* 0x000fe20003f06270 */
[----:B------:R-:W-:Y:S01]  /*2de0*/  @!P5 IMAD.IADD R43, R43, 0x1, -R6 ;  /* 0x000000012b2bd824 */ /* 0x000fe200078e0a06 */
[C---:B------:R-:W-:Y:S01]  /*2df0*/  ISETP.GT.U32.AND P5, PT, R6.reuse, R45, PT ;  /* 0x0000002d0600720c */ /* 0x040fe20003fa4070 */
[----:B------:R-:W-:Y:S01]  /*2e00*/  IMAD.MOV R5, RZ, RZ, -R5 ;  /* 0x000000ffff057224 */ /* 0x000fe200078e0a05 */
[----:B------:R-:W-:Y:S01]  /*2e10*/  IABS R48, R4 ;  /* 0x0000000400307213 */ /* 0x000fe20000000000 */
[----:B------:R-:W-:Y:S01]  /*2e20*/  @!P3 IMAD.MOV R41, RZ, RZ, -R41 ;  /* 0x000000ffff29b224 */ /* 0x000fe200078e0a29 */
[C---:B------:R-:W-:Y:S01]  /*2e30*/  ISETP.GT.U32.AND P3, PT, R6.reuse, R44, PT ;  /* 0x0000002c0600720c */ /* 0x040fe20003f64070 */
[C---:B------:R-:W-:Y:S01]  /*2e40*/  IMAD R46, R6.reuse, R5, R46 ;  /* 0x00000005062e7224 */ /* 0x040fe200078e022e */
[----:B------:R-:W-:Y:S01]  /*2e50*/  IABS R50, R55 ;  /* 0x0000003700327213 */ /* 0x000fe20000000000 */
[----:B------:R-:W-:Y:S01]  /*2e60*/  @!P6 IMAD.MOV R43, RZ, RZ, -R43 ;  /* 0x000000ffff2be224 */ /* 0x000fe200078e0a2b */
[----:B------:R-:W-:Y:S01]  /*2e70*/  IABS R154, R158 ;  /* 0x0000009e009a7213 */ /* 0x000fe20000000000 */
[----:B------:R-:W-:Y:S01]  /*2e80*/  @!P1 IMAD.MOV R42, RZ, RZ, -R42 ;  /* 0x000000ffff2a9224 */ /* 0x000fe200078e0a2a */
[----:B------:R-:W-:-:S02]  /*2e90*/  ISETP.GT.U32.AND P6, PT, R6, R46, PT ;  /* 0x0000002e0600720c */ /* 0x000fc40003fc4070 */
[----:B------:R-:W-:Y:S01]  /*2ea0*/  ISETP.GE.AND P1, PT, R47, RZ, PT ;  /* 0x000000ff2f00720c */ /* 0x000fe20003f26270 */
[--C-:B------:R-:W-:Y:S01]  /*2eb0*/  @!P5 IMAD.IADD R45, R45, 0x1, -R6.reuse ;  /* 0x000000012d2dd824 */ /* 0x100fe200078e0a06 */
[----:B------:R-:W-:Y:S02]  /*2ec0*/  IABS R47, R47 ;  /* 0x0000002f002f7213 */ /* 0x000fe40000000000 */
[----:B------:R-:W-:Y:S01]  /*2ed0*/  IABS R156, R161 ;  /* 0x000000a1009c7213 */ /* 0x000fe20000000000 */
[----:B------:R-:W-:Y:S01]  /*2ee0*/  @!P3 IMAD.IADD R44, R44, 0x1, -R6 ;  /* 0x000000012c2cb824 */ /* 0x000fe200078e0a06 */
[----:B------:R-:W-:Y:S01]  /*2ef0*/  ISETP.GE.AND P3, PT, R4, RZ, PT ;  /* 0x000000ff0400720c */ /* 0x000fe20003f66270 */
[----:B------:R-:W-:Y:S01]  /*2f00*/  IMAD.HI.U32 R4, R3, R47, RZ ;  /* 0x0000002f03047227 */ /* 0x000fe200078e00ff */
[----:B------:R-:W-:Y:S02]  /*2f10*/  ISETP.GT.U32.AND P5, PT, R6, R45, PT ;  /* 0x0000002d0600720c */ /* 0x000fe40003fa4070 */
[----:B------:R-:W-:Y:S01]  /*2f20*/  LOP3.LUT R162, R2, 0x132, RZ, 0xfc, !PT ;  /* 0x0000013202a27812 */ /* 0x000fe200078efcff */
[----:B------:R-:W-:Y:S01]  /*2f30*/  @!P0 IMAD.MOV R44, RZ, RZ, -R44 ;  /* 0x000000ffff2c8224 */ /* 0x000fe200078e0a2c */
[----:B------:R-:W-:Y:S01]  /*2f40*/  ISETP.GE.AND P0, PT, R49, RZ, PT ;  /* 0x000000ff3100720c */ /* 0x000fe20003f06270 */
[----:B------:R-:W-:Y:S01]  /*2f50*/  IMAD.MOV R5, RZ, RZ, -R4 ;  /* 0x000000ffff057224 */ /* 0x000fe200078e0a04 */
[----:B------:R-:W-:Y:S01]  /*2f60*/  IABS R49, R49 ;  /* 0x0000003100317213 */ /* 0x000fe20000000000 */
[----:B------:R-:W-:Y:S01]  /*2f70*/  @!P6 IMAD.IADD R46, R46, 0x1, -R6 ;  /* 0x000000012e2ee824 */ /* 0x000fe200078e0a06 */
[C---:B------:R-:W-:Y:S01]  /*2f80*/  LOP3.LUT R163, R2.reuse, 0x134, RZ, 0xfc, !PT ;  /* 0x0000013402a37812 */ /* 0x040fe200078efcff */
[----:B------:R-:W-:Y:S01]  /*2f90*/  IMAD.HI.U32 R4, R3, R48, RZ ;  /* 0x0000003003047227 */ /* 0x000fe200078e00ff */
[----:B------:R-:W-:-:S02]  /*2fa0*/  LOP3.LUT R164, R2, 0x136, RZ, 0xfc, !PT ;  /* 0x0000013602a47812 */ /* 0x000fc400078efcff */
[C---:B------:R-:W-:Y:S01]  /*2fb0*/  ISETP.GT.U32.AND P6, PT, R6.reuse, R46, PT ;  /* 0x0000002e0600720c */ /* 0x040fe20003fc4070 */
[----:B------:R-:W-:Y:S01]  /*2fc0*/  IMAD R47, R6, R5, R47 ;  /* 0x00000005062f7224 */ /* 0x000fe200078e022f */
[C---:B------:R-:W-:Y:S01]  /*2fd0*/  LOP3.LUT R165, R2.reuse, 0x138, RZ, 0xfc, !PT ;  /* 0x0000013802a57812 */ /* 0x040fe200078efcff */
[----:B------:R-:W-:Y:S01]  /*2fe0*/  IMAD.MOV R5, RZ, RZ, -R4 ;  /* 0x000000ffff057224 */ /* 0x000fe200078e0a04 */
[C---:B------:R-:W-:Y:S01]  /*2ff0*/  LOP3.LUT R166, R2.reuse, 0x13c, RZ, 0xfc, !PT ;  /* 0x0000013c02a67812 */ /* 0x040fe200078efcff */
[----:B------:R-:W-:Y:S01]  /*3000*/  IMAD.HI.U32 R4, R3, R49, RZ ;  /* 0x0000003103047227 */ /* 0x000fe200078e00ff */
[----:B------:R-:W-:Y:S02]  /*3010*/  IABS R159, R165 ;  /* 0x000000a5009f7213 */ /* 0x000fe40000000000 */
[----:B------:R-:W-:Y:S01]  /*3020*/  LOP3.LUT R169, R2, 0x148, RZ, 0xfc, !PT ;  /* 0x0000014802a97812 */ /* 0x000fe200078efcff */
[----:B------:R-:W-:Y:S01]  /*3030*/  @!P5 IMAD.IADD R45, R45, 0x1, -R6 ;  /* 0x000000012d2dd824 */ /* 0x000fe200078e0a06 */
[C---:B------:R-:W-:Y:S01]  /*3040*/  ISETP.GT.U32.AND P5, PT, R6.reuse, R47, PT ;  /* 0x0000002f0600720c */ /* 0x040fe20003fa4070 */
[----:B------:R-:W-:Y:S01]  /*3050*/  IMAD R48, R6, R5, R48 ;  /* 0x0000000506307224 */ /* 0x000fe200078e0230 */
[C---:B------:R-:W-:Y:S01]  /*3060*/  LOP3.LUT R171, R2.reuse, 0x14a, RZ, 0xfc, !PT ;  /* 0x0000014a02ab7812 */ /* 0x040fe200078efcff */
[----:B------:R-:W-:Y:S01]  /*3070*/  IMAD.HI.U32 R5, R3, R50, RZ ;  /* 0x0000003203057227 */ /* 0x000fe200078e00ff */
[----:B------:R-:W-:-:S02]  /*3080*/  LOP3.LUT R172, R2, 0x14c, RZ, 0xfc, !PT ;  /* 0x0000014c02ac7812 */ /* 0x000fc400078efcff */
[----:B------:R-:W-:Y:S01]  /*3090*/  IABS R167, R171 ;  /* 0x000000ab00a77213 */ /* 0x000fe20000000000 */
[----:B------:R-:W-:Y:S01]  /*30a0*/  IMAD.MOV R4, RZ, RZ, -R4 ;  /* 0x000000ffff047224 */ /* 0x000fe200078e0a04 */
[C---:B------:R-:W-:Y:S01]  /*30b0*/  LOP3.LUT R173, R2.reuse, 0x14e, RZ, 0xfc, !PT ;  /* 0x0000014e02ad7812 */ /* 0x040fe200078efcff */
[----:B------:R-:W-:Y:S01]  /*30c0*/  IMAD.MOV R5, RZ, RZ, -R5 ;  /* 0x000000ffff057224 */ /* 0x000fe200078e0a05 */
[----:B------:R-:W-:Y:S01]  /*30d0*/  LOP3.LUT R174, R2, 0x150, RZ, 0xfc, !PT ;  /* 0x0000015002ae7812 */ /* 0x000fe200078efcff */
[C---:B------:R-:W-:Y:S01]  /*30e0*/  IMAD R49, R6.reuse, R4, R49 ;  /* 0x0000000406317224 */ /* 0x040fe200078e0231 */
[----:B------:R-:W-:Y:S01]  /*30f0*/  IABS R168, R173 ;  /* 0x000000ad00a87213 */ /* 0x000fe20000000000 */
[----:B------:R-:W-:Y:S01]  /*3100*/  IMAD R50, R6, R5, R50 ;  /* 0x0000000506327224 */ /* 0x000fe200078e0232 */
[----:B------:R-:W-:Y:S01]  /*3110*/  LOP3.LUT R175, R2, 0x152, RZ, 0xfc, !PT ;  /* 0x0000015202af7812 */ /* 0x000fe200078efcff */
[--C-:B------:R-:W-:Y:S01]  /*3120*/  @!P6 IMAD.IADD R46, R46, 0x1, -R6.reuse ;  /* 0x000000012e2ee824 */ /* 0x100fe200078e0a06 */
[C---:B------:R-:W-:Y:S01]  /*3130*/  ISETP.GT.U32.AND P6, PT, R6.reuse, R49, PT ;  /* 0x000000310600720c */ /* 0x040fe20003fc4070 */
[----:B------:R-:W-:Y:S01]  /*3140*/  @!P5 IMAD.IADD R47, R47, 0x1, -R6 ;  /* 0x000000012f2fd824 */ /* 0x000fe200078e0a06 */
[----:B------:R-:W-:Y:S01]  /*3150*/  ISETP.GT.U32.AND P5, PT, R6, R50, PT ;  /* 0x000000320600720c */ /* 0x000fe20003fa4070 */
[----:B------:R-:W-:Y:S01]  /*3160*/  IMAD.HI.U32 R4, R3, R51, RZ ;  /* 0x0000003303047227 */ /* 0x000fe200078e00ff */
[----:B------:R-:W-:-:S02]  /*3170*/  IABS R170, R174 ;  /* 0x000000ae00aa7213 */ /* 0x000fc40000000000 */
[----:B------:R-:W-:Y:S01]  /*3180*/  LOP3.LUT R176, R2, 0x154, RZ, 0xfc, !PT ;  /* 0x0000015402b07812 */ /* 0x000fe200078efcff */
[----:B------:R-:W-:Y:S01]  /*3190*/  @!P4 IMAD.MOV R45, RZ, RZ, -R45 ;  /* 0x000000ffff2dc224 */ /* 0x000fe200078e0a2d */
[----:B------:R-:W-:Y:S01]  /*31a0*/  ISETP.GT.U32.AND P4, PT, R6, R48, PT ;  /* 0x000000300600720c */ /* 0x000fe20003f84070 */
[----:B------:R-:W-:Y:S01]  /*31b0*/  IMAD.MOV R4, RZ, RZ, -R4 ;  /* 0x000000ffff047224 */ /* 0x000fe200078e0a04 */
[C---:B------:R-:W-:Y:S01]  /*31c0*/  LOP3.LUT R177, R2.reuse, 0x156, RZ, 0xfc, !PT ;  /* 0x0000015602b17812 */ /* 0x040fe200078efcff */
[----:B------:R-:W-:Y:S01]  /*31d0*/  @!P2 IMAD.MOV R46, RZ, RZ, -R46 ;  /* 0x000000ffff2ea224 */ /* 0x000fe200078e0a2e */
[C---:B------:R-:W-:Y:S01]  /*31e0*/  LOP3.LUT R178, R2.reuse, 0x158, RZ, 0xfc, !PT ;  /* 0x0000015802b27812 */ /* 0x040fe200078efcff */
[--C-:B------:R-:W-:Y:S01]  /*31f0*/  @!P6 IMAD.IADD R49, R49, 0x1, -R6.reuse ;  /* 0x000000013131e824 */ /* 0x100fe200078e0a06 */
[----:B------:R-:W-:Y:S01]  /*3200*/  LOP3.LUT R179, R2, 0x15a, RZ, 0xfc, !PT ;  /* 0x0000015a02b37812 */ /* 0x000fe200078efcff */
[----:B------:R-:W-:Y:S01]  /*3210*/  @!P5 IMAD.IADD R50, R50, 0x1, -R6 ;  /* 0x000000013232d824 */ /* 0x000fe200078e0a06 */
[----:B------:R-:W-:Y:S01]  /*3220*/  LOP3.LUT R180, R2, 0x15c, RZ, 0xfc, !PT ;  /* 0x0000015c02b47812 */ /* 0x000fe200078efcff */
[C---:B------:R-:W-:Y:S01]  /*3230*/  IMAD R51, R6.reuse, R4, R51 ;  /* 0x0000000406337224 */ /* 0x040fe200078e0233 */
[C---:B------:R-:W-:Y:S01]  /*3240*/  ISETP.GT.U32.AND P5, PT, R6.reuse, R49, PT ;  /* 0x000000310600720c */ /* 0x040fe20003fa4070 */
[----:B------:R-:W-:Y:S01]  /*3250*/  IMAD.HI.U32 R4, R3, R52, RZ ;  /* 0x0000003403047227 */ /* 0x000fe200078e00ff */
[----:B------:R-:W-:-:S02]  /*3260*/  ISETP.GT.U32.AND P2, PT, R6, R50, PT ;  /* 0x000000320600720c */ /* 0x000fc40003f44070 */
[C---:B------:R-:W-:Y:S01]  /*3270*/  LOP3.LUT R181, R2.reuse, 0x15e, RZ, 0xfc, !PT ;  /* 0x0000015e02b57812 */ /* 0x040fe200078efcff */
[----:B------:R-:W-:Y:S01]  /*3280*/  IMAD.MOV R5, RZ, RZ, -R4 ;  /* 0x000000ffff057224 */ /* 0x000fe200078e0a04 */
[----:B------:R-:W-:Y:S01]  /*3290*/  LOP3.LUT R182, R2, 0x162, RZ, 0xfc, !PT ;  /* 0x0000016202b67812 */ /* 0x000fe200078efcff */
[----:B------:R-:W-:Y:S01]  /*32a0*/  @!P4 IMAD.IADD R48, R48, 0x1, -R6 ;  /* 0x000000013030c824 */ /* 0x000fe200078e0a06 */
[C---:B------:R-:W-:Y:S01]  /*32b0*/  ISETP.GT.U32.AND P4, PT, R6.reuse, R47, PT ;  /* 0x0000002f0600720c */ /* 0x040fe20003f84070 */
[----:B------:R-:W-:Y:S01]  /*32c0*/  IMAD R52, R6, R5, R52 ;  /* 0x0000000506347224 */ /* 0x000fe200078e0234 */
[----:B------:R-:W-:Y:S01]  /*32d0*/  LOP3.LUT R183, R2, 0x166, RZ, 0xfc, !PT ;  /* 0x0000016602b77812 */ /* 0x000fe200078efcff */
[----:B------:R-:W-:Y:S01]  /*32e0*/  IMAD.HI.U32 R4, R3, R53, RZ ;  /* 0x0000003503047227 */ /* 0x000fe200078e00ff */
[----:B------:R-:W-:Y:S02]  /*32f0*/  ISETP.GT.U32.AND P6, PT, R6, R48, PT ;  /* 0x000000300600720c */ /* 0x000fe40003fc4070 */
[----:B------:R-:W-:Y:S01]  /*3300*/  LOP3.LUT R185, R2, 0x16c, RZ, 0xfc, !PT ;  /* 0x0000016c02b97812 */ /* 0x000fe200078efcff */
[----:B------:R-:W-:Y:S01]  /*3310*/  @!P5 IMAD.IADD R49, R49, 0x1, -R6 ;  /* 0x000000013131d824 */ /* 0x000fe200078e0a06 */
[----:B------:R-:W-:Y:S01]  /*3320*/  ISETP.GT.U32.AND P5, PT, R6, R52, PT ;  /* 0x000000340600720c */ /* 0x000fe20003fa4070 */
[----:B------:R-:W-:Y:S01]  /*3330*/  IMAD.MOV R4, RZ, RZ, -R4 ;  /* 0x000000ffff047224 */ /* 0x000fe200078e0a04 */
[----:B------:R-:W-:Y:S01]  /*3340*/  IABS R184, R185 ;  /* 0x000000b900b87213 */ /* 0x000fe20000000000 */
[----:B------:R-:W-:Y:S01]  /*3350*/  IMAD.HI.U32 R5, R3, R54, RZ ;  /* 0x0000003603057227 */ /* 0x000fe200078e00ff */
[----:B------:R-:W-:-:S02]  /*3360*/  LOP3.LUT R189, R2, 0x170, RZ, 0xfc, !PT ;  /* 0x0000017002bd7812 */ /* 0x000fc400078efcff */
[----:B------:R-:W-:Y:S01]  /*3370*/  LOP3.LUT R190, R2, 0x172, RZ, 0xfc, !PT ;  /* 0x0000017202be7812 */ /* 0x000fe200078efcff */
[----:B------:R-:W-:Y:S01]  /*3380*/  IMAD R53, R6, R4, R53 ;  /* 0x0000000406357224 */ /* 0x000fe200078e0235 */
[----:B------:R-:W-:Y:S01]  /*3390*/  IABS R186, R189 ;  /* 0x000000bd00ba7213 */ /* 0x000fe20000000000 */
[--C-:B------:R-:W-:Y:S01]  /*33a0*/  @!P6 IMAD.IADD R48, R48, 0x1, -R6.reuse ;  /* 0x000000013030e824 */ /* 0x100fe200078e0a06 */
[----:B------:R-:W-:Y:S01]  /*33b0*/  ISETP.GE.AND P6, PT, R55, RZ, PT ;  /* 0x000000ff3700720c */ /* 0x000fe20003fc6270 */
[--C-:B------:R-:W-:Y:S01]  /*33c0*/  @!P4 IMAD.IADD R47, R47, 0x1, -R6.reuse ;  /* 0x000000012f2fc824 */ /* 0x100fe200078e0a06 */
[----:B------:R-:W-:Y:S01]  /*33d0*/  IABS R55, R60 ;  /* 0x0000003c00377213 */ /* 0x000fe20000000000 */
[----:B------:R-:W-:Y:S01]  /*33e0*/  @!P5 IMAD.IADD R52, R52, 0x1, -R6 ;  /* 0x000000013434d824 */ /* 0x000fe200078e0a06 */
[----:B------:R-:W-:Y:S01]  /*33f0*/  ISETP.GT.U32.AND P4, PT, R6, R51, PT ;  /* 0x000000330600720c */ /* 0x000fe20003f84070 */
[----:B------:R-:W-:Y:S01]  /*3400*/  IMAD.MOV R5, RZ, RZ, -R5 ;  /* 0x000000ffff057224 */ /* 0x000fe200078e0a05 */
[----:B------:R-:W-:Y:S01]  /*3410*/  LOP3.LUT R191, R2, 0x174, RZ, 0xfc, !PT ;  /* 0x0000017402bf7812 */ /* 0x000fe200078efcff */
[----:B------:R-:W-:Y:S01]  /*3420*/  IMAD.HI.U32 R4, R3, R55, RZ ;  /* 0x0000003703047227 */ /* 0x000fe200078e00ff */
[----:B------:R-:W-:-:S02]  /*3430*/  ISETP.GT.U32.AND P5, PT, R6, R52, PT ;  /* 0x000000340600720c */ /* 0x000fc40003fa4070 */
[----:B------:R-:W-:Y:S01]  /*3440*/  IABS R187, R190 ;  /* 0x000000be00bb7213 */ /* 0x000fe20000000000 */
[----:B------:R-:W-:Y:S01]  /*3450*/  IMAD.MOV R4, RZ, RZ, -R4 ;  /* 0x000000ffff047224 */ /* 0x000fe200078e0a04 */
[----:B------:R-:W-:Y:S01]  /*3460*/  IABS R188, R191 ;  /* 0x000000bf00bc7213 */ /* 0x000fe20000000000 */
[--C-:B------:R-:W-:Y:S01]  /*3470*/  @!P2 IMAD.IADD R50, R50, 0x1, -R6.reuse ;  /* 0x000000013232a824 */ /* 0x100fe200078e0a06 */
[----:B------:R-:W-:Y:S01]  /*3480*/  ISETP.GE.AND P2, PT, R56, RZ, PT ;  /* 0x000000ff3800720c */ /* 0x000fe20003f46270 */
[C---:B------:R-:W-:Y:S01]  /*3490*/  IMAD R55, R6.reuse, R4, R55 ;  /* 0x0000000406377224 */ /* 0x040fe200078e0237 */
[----:B------:R-:W-:Y:S01]  /*34a0*/  IABS R56, R61 ;  /* 0x0000003d00387213 */ /* 0x000fe20000000000 */
[----:B------:R-:W-:Y:S01]  /*34b0*/  @!P4 IMAD.IADD R51, R51, 0x1, -R6 ;  /* 0x000000013333c824 */ /* 0x000fe200078e0a06 */
[----:B------:R-:W-:Y:S01]  /*34c0*/  ISETP.GE.AND P4, PT, R57, RZ, PT ;  /* 0x000000ff3900720c */ /* 0x000fe20003f86270 */
[----:B------:R-:W-:Y:S01]  /*34d0*/  IMAD R54, R6, R5, R54 ;  /* 0x0000000506367224 */ /* 0x000fe200078e0236 */
[----:B------:R-:W-:Y:S01]  /*34e0*/  IABS R57, R62 ;  /* 0x0000003e00397213 */ /* 0x000fe20000000000 */
[----:B------:R-:W-:Y:S01]  /*34f0*/  @!P5 IMAD.IADD R52, R52, 0x1, -R6 ;  /* 0x000000013434d824 */ /* 0x000fe200078e0a06 */
[C---:B------:R-:W-:Y:S01]  /*3500*/  ISETP.GT.U32.AND P5, PT, R6.reuse, R55, PT ;  /* 0x000000370600720c */ /* 0x040fe20003fa4070 */
[----:B------:R-:W-:Y:S01]  /*3510*/  @!P3 IMAD.MOV R48, RZ, RZ, -R48 ;  /* 0x000000ffff30b224 */ /* 0x000fe200078e0a30 */
[C---:B------:R-:W-:Y:S01]  /*3520*/  ISETP.GT.U32.AND P3, PT, R6.reuse, R53, PT ;  /* 0x000000350600720c */ /* 0x040fe20003f64070 */
[----:B------:R-:W-:Y:S01]  /*3530*/  @!P1 IMAD.MOV R47, RZ, RZ, -R47 ;  /* 0x000000ffff2f9224 */ /* 0x000fe200078e0a2f */
[C---:B------:R-:W-:Y:S01]  /*3540*/  ISETP.GT.U32.AND P1, PT, R6.reuse, R51, PT ;  /* 0x000000330600720c */ /* 0x040fe20003f24070 */
[----:B------:R-:W-:Y:S01]  /*3550*/  @!P6 IMAD.MOV R50, RZ, RZ, -R50 ;  /* 0x000000ffff32e224 */ /* 0x000fe200078e0a32 */
[----:B------:R-:W-:Y:S01]  /*3560*/  ISETP.GT.U32.AND P6, PT, R6, R54, PT ;  /* 0x000000360600720c */ /* 0x000fe20003fc4070 */
[----:B------:R-:W-:Y:S01]  /*3570*/  IMAD.HI.U32 R4, R3, R56, RZ ;  /* 0x0000003803047227 */ /* 0x000fe200078e00ff */
[----:B------:R-:W-:-:S02]  /*3580*/  LOP3.LUT R192, R2, 0x176, RZ, 0xfc, !PT ;  /* 0x0000017602c07812 */ /* 0x000fc400078efcff */
[C---:B------:R-:W-:Y:S01]  /*3590*/  LOP3.LUT R193, R2.reuse, 0x178, RZ, 0xfc, !PT ;  /* 0x0000017802c17812 */ /* 0x040fe200078efcff */
[----:B------:R-:W-:Y:S01]  /*35a0*/  IMAD.MOV R5, RZ, RZ, -R4 ;  /* 0x000000ffff057224 */ /* 0x000fe200078e0a04 */
[C---:B------:R-:W-:Y:S01]  /*35b0*/  LOP3.LUT R194, R2.reuse, 0x17a, RZ, 0xfc, !PT ;  /* 0x0000017a02c27812 */ /* 0x040fe200078efcff */
[--C-:B------:R-:W-:Y:S01]  /*35c0*/  @!P5 IMAD.IADD R55, R55, 0x1, -R6.reuse ;  /* 0x000000013737d824 */ /* 0x100fe200078e0a06 */
[C---:B------:R-:W-:Y:S01]  /*35d0*/  LOP3.LUT R195, R2.reuse, 0x180, RZ, 0xfc, !PT ;  /* 0x0000018002c37812 */ /* 0x040fe200078efcff */
[----:B------:R-:W-:Y:S01]  /*35e0*/  IMAD.HI.U32 R4, R3, R57, RZ ;  /* 0x0000003903047227 */ /* 0x000fe200078e00ff */
[----:B------:R-:W-:Y:S02]  /*35f0*/  LOP3.LUT R204, R2, 0x184, RZ, 0xfc, !PT ;  /* 0x0000018402cc7812 */ /* 0x000fe400078efcff */
[----:B------:R-:W-:Y:S01]  /*3600*/  ISETP.GT.U32.AND P5, PT, R6, R55, PT ;  /* 0x000000370600720c */ /* 0x000fe20003fa4070 */
[----:B------:R-:W-:Y:S01]  /*3610*/  @!P3 IMAD.IADD R53, R53, 0x1, -R6 ;  /* 0x000000013535b824 */ /* 0x000fe200078e0a06 */
[----:B------:R-:W-:Y:S01]  /*3620*/  ISETP.GE.AND P3, PT, R60, RZ, PT ;  /* 0x000000ff3c00720c */ /* 0x000fe20003f66270 */
[----:B------:R-:W-:Y:S01]  /*3630*/  IMAD.MOV R4, RZ, RZ, -R4 ;  /* 0x000000ffff047224 */ /* 0x000fe200078e0a04 */
[----:B------:R-:W-:Y:S01]  /*3640*/  IABS R60, R64 ;  /* 0x00000040003c7213 */ /* 0x000fe20000000000 */
[--C-:B------:R-:W-:Y:S01]  /*3650*/  @!P1 IMAD.IADD R51, R51, 0x1, -R6.reuse ;  /* 0x0000000133339824 */ /* 0x100fe200078e0a06 */
[----:B------:R-:W-:Y:S01]  /*3660*/  ISETP.GE.AND P1, PT, R59, RZ, PT ;  /* 0x000000ff3b00720c */ /* 0x000fe20003f26270 */
[--C-:B------:R-:W-:Y:S01]  /*3670*/  @!P6 IMAD.IADD R54, R54, 0x1, -R6.reuse ;  /* 0x000000013636e824 */ /* 0x100fe200078e0a06 */
[C---:B------:R-:W-:Y:S01]  /*3680*/  ISETP.GT.U32.AND P6, PT, R6.reuse, R53, PT ;  /* 0x000000350600720c */ /* 0x040fe20003fc4070 */
[----:B------:R-:W-:Y:S01]  /*3690*/  IMAD R57, R6, R4, R57 ;  /* 0x0000000406397224 */ /* 0x000fe200078e0239 */
[----:B------:R-:W-:Y:S01]  /*36a0*/  LOP3.LUT R196, R2, 0x182, RZ, 0xfc, !PT ;  /* 0x0000018202c47812 */ /* 0x000fe200078efcff */
[----:B------:R-:W-:Y:S01]  /*36b0*/  @!P2 IMAD.MOV R51, RZ, RZ, -R51 ;  /* 0x000000ffff33a224 */ /* 0x000fe200078e0a33 */
[C---:B------:R-:W-:Y:S01]  /*36c0*/  ISETP.GT.U32.AND P2, PT, R6.reuse, R54, PT ;  /* 0x000000360600720c */ /* 0x040fe20003f44070 */
[----:B------:R-:W-:Y:S01]  /*36d0*/  @!P5 IMAD.IADD R55, R55, 0x1, -R6 ;  /* 0x000000013737d824 */ /* 0x000fe200078e0a06 */
[C---:B------:R-:W-:Y:S01]  /*36e0*/  ISETP.GT.U32.AND P5, PT, R6.reuse, R57, PT ;  /* 0x000000390600720c */ /* 0x040fe20003fa4070 */
[----:B------:R-:W-:Y:S01]  /*36f0*/  IMAD R56, R6, R5, R56 ;  /* 0x0000000506387224 */ /* 0x000fe200078e0238 */
[----:B------:R-:W-:Y:S01]  /*3700*/  LOP3.LUT R205, R2, 0x186, RZ, 0xfc, !PT ;  /* 0x0000018602cd7812 */ /* 0x000fe200078efcff */
[----:B------:R-:W-:Y:S01]  /*3710*/  @!P0 IMAD.MOV R49, RZ, RZ, -R49 ;  /* 0x000000ffff318224 */ /* 0x000fe200078e0a31 */
[----:B------:R-:W-:Y:S01]  /*3720*/  ISETP.GE.AND P0, PT, R58, RZ, PT ;  /* 0x000000ff3a00720c */ /* 0x000fe20003f06270 */
[----:B------:R-:W-:Y:S01]  /*3730*/  IMAD.HI.U32 R5, R3, R60, RZ ;  /* 0x0000003c03057227 */ /* 0x000fe200078e00ff */
[----:B------:R-:W-:-:S02]  /*3740*/  IABS R58, R63 ;  /* 0x0000003f003a7213 */ /* 0x000fc40000000000 */
[----:B------:R-:W-:Y:S01]  /*3750*/  IABS R198, R205 ;  /* 0x000000cd00c67213 */ /* 0x000fe20000000000 */
[--C-:B------:R-:W-:Y:S01]  /*3760*/  @!P6 IMAD.IADD R53, R53, 0x1, -R6.reuse ;  /* 0x000000013535e824 */ /* 0x100fe200078e0a06 */
[----:B------:R-:W-:Y:S01]  /*3770*/  ISETP.GT.U32.AND P6, PT, R6, R56, PT ;  /* 0x000000380600720c */ /* 0x000fe20003fc4070 */
[--C-:B------:R-:W-:Y:S01]  /*3780*/  @!P2 IMAD.IADD R54, R54, 0x1, -R6.reuse ;  /* 0x000000013636a824 */ /* 0x100fe200078e0a06 */
[----:B------:R-:W-:Y:S01]  /*3790*/  ISETP.GE.AND P2, PT, R61, RZ, PT ;  /* 0x000000ff3d00720c */ /* 0x000fe20003f46270 */
[----:B------:R-:W-:Y:S01]  /*37a0*/  @!P5 IMAD.IADD R57, R57, 0x1, -R6 ;  /* 0x000000013939d824 */ /* 0x000fe200078e0a06 */
[----:B------:R-:W-:Y:S01]  /*37b0*/  IABS R61, R65 ;  /* 0x00000041003d7213 */ /* 0x000fe20000000000 */
[C---:B------:R-:W-:Y:S01]  /*37c0*/  IMAD.HI.U32 R4, R3.reuse, R58, RZ ;  /* 0x0000003a03047227 */ /* 0x040fe200078e00ff */
[----:B------:R-:W-:Y:S02]  /*37d0*/  LOP3.LUT R206, R2, 0x188, RZ, 0xfc, !PT ;  /* 0x0000018802ce7812 */ /* 0x000fe400078efcff */
[----:B------:R-:W-:Y:S01]  /*37e0*/  ISETP.GT.U32.AND P5, PT, R6, R57, PT ;  /* 0x000000390600720c */ /* 0x000fe20003fa4070 */
[----:B------:R-:W-:Y:S01]  /*37f0*/  IMAD.MOV R59, RZ, RZ, -R4 ;  /* 0x000000ffff3b7224 */ /* 0x000fe200078e0a04 */
[C---:B------:R-:W-:Y:S01]  /*3800*/  LOP3.LUT R207, R2.reuse, 0x18a, RZ, 0xfc, !PT ;  /* 0x0000018a02cf7812 */ /* 0x040fe200078efcff */
[----:B------:R-:W-:Y:S01]  /*3810*/  IMAD.HI.U32 R4, R3, R61, RZ ;  /* 0x0000003d03047227 */ /* 0x000fe200078e00ff */
[----:B------:R-:W-:-:S02]  /*3820*/  LOP3.LUT R203, R2, 0x18c, RZ, 0xfc, !PT ;  /* 0x0000018c02cb7812 */ /* 0x000fc400078efcff */
[----:B------:R-:W-:Y:S01]  /*3830*/  IABS R200, R206 ;  /* 0x000000ce00c87213 */ /* 0x000fe20000000000 */
[----:B------:R-:W-:Y:S01]  /*3840*/  IMAD.MOV R5, RZ, RZ, -R5 ;  /* 0x000000ffff057224 */ /* 0x000fe200078e0a05 */
[----:B------:R-:W-:Y:S01]  /*3850*/  IABS R201, R207 ;  /* 0x000000cf00c97213 */ /* 0x000fe20000000000 */
[----:B------:R-:W-:Y:S01]  /*3860*/  @!P6 IMAD.IADD R56, R56, 0x1, -R6 ;  /* 0x000000013838e824 */ /* 0x000fe200078e0a06 */
[----:B------:R-:W-:Y:S01]  /*3870*/  ISETP.GE.AND P6, PT, R62, RZ, PT ;  /* 0x000000ff3e00720c */ /* 0x000fe20003fc6270 */
[----:B------:R-:W-:Y:S01]  /*3880*/  IMAD.MOV R4, RZ, RZ, -R4 ;  /* 0x000000ffff047224 */ /* 0x000fe200078e0a04 */
[----:B------:R-:W-:Y:S01]  /*3890*/  IABS R202, R203 ;  /* 0x000000cb00ca7213 */ /* 0x000fe20000000000 */
[----:B------:R-:W-:Y:S01]  /*38a0*/  IMAD R58, R6, R59, R58 ;  /* 0x0000003b063a7224 */ /* 0x000fe200078e023a */
[----:B------:R-:W-:Y:S01]  /*38b0*/  LOP3.LUT R208, R2, 0x18e, RZ, 0xfc, !PT ;  /* 0x0000018e02d07812 */ /* 0x000fe200078efcff */
[C---:B------:R-:W-:Y:S01]  /*38c0*/  IMAD R59, R6.reuse, R5, R60 ;  /* 0x00000005063b7224 */ /* 0x040fe200078e023c */
[----:B------:R-:W-:Y:S01]  /*38d0*/  IABS R5, R66 ;  /* 0x0000004200057213 */ /* 0x000fe20000000000 */
[----:B------:R-:W-:Y:S01]  /*38e0*/  @!P4 IMAD.MOV R52, RZ, RZ, -R52 ;  /* 0x000000ffff34c224 */ /* 0x000fe200078e0a34 */
[C---:B------:R-:W-:Y:S01]  /*38f0*/  ISETP.GT.U32.AND P4, PT, R6.reuse, R56, PT ;  /* 0x000000380600720c */ /* 0x040fe20003f84070 */
[----:B------:R-:W-:Y:S01]  /*3900*/  IMAD R60, R6, R4, R61 ;  /* 0x00000004063c7224 */ /* 0x000fe200078e023d */
[C---:B------:R-:W-:Y:S01]  /*3910*/  LOP3.LUT R209, R2.reuse, 0x190, RZ, 0xfc, !PT ;  /* 0x0000019002d17812 */ /* 0x040fe200078efcff */
[----:B------:R-:W-:Y:S01]  /*3920*/  @!P5 IMAD.IADD R57, R57, 0x1, -R6 ;  /* 0x000000013939d824 */ /* 0x000fe200078e0a06 */
[----:B------:R-:W-:Y:S01]  /*3930*/  LOP3.LUT R213, R2, 0x19e, RZ, 0xfc, !PT ;  /* 0x0000019e02d57812 */ /* 0x000fe200078efcff */
[----:B------:R-:W-:Y:S01]  /*3940*/  @!P0 IMAD.MOV R53, RZ, RZ, -R53 ;  /* 0x000000ffff358224 */ /* 0x000fe200078e0a35 */
[C---:B------:R-:W-:Y:S01]  /*3950*/  ISETP.GT.U32.AND P5, PT, R6.reuse, R60, PT ;  /* 0x0000003c0600720c */ /* 0x040fe20003fa4070 */
[----:B------:R-:W-:Y:S01]  /*3960*/  IMAD.MOV.U32 R61, RZ, RZ, R5 ;  /* 0x000000ffff3d7224 */ /* 0x000fe200078e0005 */
[C---:B------:R-:W-:Y:S01]  /*3970*/  ISETP.GT.U32.AND P0, PT, R6.reuse, R58, PT ;  /* 0x0000003a0600720c */ /* 0x040fe20003f04070 */
[----:B------:R-:W-:Y:S01]  /*3980*/  @!P3 IMAD.MOV R55, RZ, RZ, -R55 ;  /* 0x000000ffff37b224 */ /* 0x000fe200078e0a37 */
[----:B------:R-:W-:Y:S01]  /*3990*/  ISETP.GT.U32.AND P3, PT, R6, R59, PT ;  /* 0x0000003b0600720c */ /* 0x000fe20003f64070 */
[----:B------:R-:W-:Y:S01]  /*39a0*/  IMAD.HI.U32 R4, R3, R61, RZ ;  /* 0x0000003d03047227 */ /* 0x000fe200078e00ff */
[----:B------:R-:W-:-:S02]  /*39b0*/  LOP3.LUT R214, R2, 0x1a0, RZ, 0xfc, !PT ;  /* 0x000001a002d67812 */ /* 0x000fc400078efcff */
[----:B------:R-:W-:Y:S01]  /*39c0*/  LOP3.LUT R215, R2, 0x1a2, RZ, 0xfc, !PT ;  /* 0x000001a202d77812 */ /* 0x000fe200078efcff */
[----:B------:R-:W-:Y:S01]  /*39d0*/  @!P4 IMAD.IADD R56, R56, 0x1, -R6 ;  /* 0x000000013838c824 */ /* 0x000fe200078e0a06 */
[----:B------:R-:W-:Y:S01]  /*39e0*/  ISETP.GE.AND P4, PT, R64, RZ, PT ;  /* 0x000000ff4000720c */ /* 0x000fe20003f86270 */
[----:B------:R-:W-:Y:S01]  /*39f0*/  IMAD.MOV R4, RZ, RZ, -R4 ;  /* 0x000000ffff047224 */ /* 0x000fe200078e0a04 */
[----:B------:R-:W-:Y:S01]  /*3a00*/  LOP3.LUT R64, R2, 0x7a, RZ, 0xfc, !PT ;  /* 0x0000007a02407812 */ /* 0x000fe200078efcff */
[--C-:B------:R-:W-:Y:S01]  /*3a10*/  @!P5 IMAD.IADD R60, R60, 0x1, -R6.reuse ;  /* 0x000000013c3cd824 */ /* 0x100fe200078e0a06 */
[----:B------:R-:W-:Y:S01]  /*3a20*/  IABS R210, R214 ;  /* 0x000000d600d27213 */ /* 0x000fe20000000000 */
[----:B------:R-:W-:Y:S01]  /*3a30*/  IMAD R61, R6, R4, R61 ;  /* 0x00000004063d7224 */ /* 0x000fe200078e023d */
[----:B------:R-:W-:Y:S01]  /*3a40*/  IABS R62, R64 ;  /* 0x00000040003e7213 */ /* 0x000fe20000000000 */
[----:B------:R-:W-:Y:S01]  /*3a50*/  @!P0 IMAD.IADD R58, R58, 0x1, -R6 ;  /* 0x000000013a3a8824 */ /* 0x000fe200078e0a06 */
[C---:B------:R-:W-:Y:S01]  /*3a60*/  ISETP.GT.U32.AND P5, PT, R6.reuse, R60, PT ;  /* 0x0000003c0600720c */ /* 0x040fe20003fa4070 */
[----:B------:R-:W-:Y:S01]  /*3a70*/  @!P2 IMAD.MOV R56, RZ, RZ, -R56 ;  /* 0x000000ffff38a224 */ /* 0x000fe200078e0a38 */
[----:B------:R-:W-:Y:S01]  /*3a80*/  ISETP.GE.AND P0, PT, R65, RZ, PT ;  /* 0x000000ff4100720c */ /* 0x000fe20003f06270 */
[----:B------:R-:W-:Y:S01]  /*3a90*/  IMAD.HI.U32 R4, R3, R62, RZ ;  /* 0x0000003e03047227 */ /* 0x000fe200078e00ff */
[----:B------:R-:W-:-:S02]  /*3aa0*/  ISETP.GT.U32.AND P2, PT, R6, R58, PT ;  /* 0x0000003a0600720c */ /* 0x000fc40003f44070 */
[C---:B------:R-:W-:Y:S01]  /*3ab0*/  LOP3.LUT R65, R2.reuse, 0x7c, RZ, 0xfc, !PT ;  /* 0x0000007c02417812 */ /* 0x040fe200078efcff */
[----:B------:R-:W-:Y:S01]  /*3ac0*/  IMAD.MOV R5, RZ, RZ, -R4 ;  /* 0x000000ffff057224 */ /* 0x000fe200078e0a04 */
[----:B------:R-:W-:Y:S01]  /*3ad0*/  IABS R212, R215 ;  /* 0x000000d700d47213 */ /* 0x000fe20000000000 */
[----:B------:R-:W-:Y:S01]  /*3ae0*/  @!P3 IMAD.IADD R59, R59, 0x1, -R6 ;  /* 0x000000013b3bb824 */ /* 0x000fe200078e0a06 */
[----:B------:R-:W-:Y:S01]  /*3af0*/  LOP3.LUT R217, R2, 0x1a8, RZ, 0xfc, !PT ;  /* 0x000001a802d97812 */ /* 0x000fe200078efcff */
[----:B------:R-:W-:Y:S01]  /*3b00*/  IMAD R62, R6, R5, R62 ;  /* 0x00000005063e7224 */ /* 0x000fe200078e023e */
[----:B------:R-:W-:Y:S01]  /*3b10*/  LOP3.LUT R218, R2, 0x1aa, RZ, 0xfc, !PT ;  /* 0x000001aa02da7812 */ /* 0x000fe200078efcff */
[----:B------:R-:W-:Y:S01]  /*3b20*/  @!P5 IMAD.IADD R60, R60, 0x1, -R6 ;  /* 0x000000013c3cd824 */ /* 0x000fe200078e0a06 */
[C---:B------:R-:W-:Y:S01]  /*3b30*/  ISETP.GT.U32.AND P3, PT, R6.reuse, R59, PT ;  /* 0x0000003b0600720c */ /* 0x040fe20003f64070 */
[----:B------:R-:W-:Y:S01]  /*3b40*/  @!P1 IMAD.MOV R54, RZ, RZ, -R54 ;  /* 0x000000ffff369224 */ /* 0x000fe200078e0a36 */
[----:B------:R-:W-:Y:S01]  /*3b50*/  ISETP.GT.U32.AND P5, PT, R6, R62, PT ;  /* 0x0000003e0600720c */ /* 0x000fe20003fa4070 */
[----:B------:R-:W-:Y:S01]  /*3b60*/  @!P2 IMAD.IADD R58, R58, 0x1, -R6 ;  /* 0x000000013a3aa824 */ /* 0x000fe200078e0a06 */
[----:B------:R-:W-:Y:S01]  /*3b70*/  ISETP.GE.AND P1, PT, R63, RZ, PT ;  /* 0x000000ff3f00720c */ /* 0x000fe20003f26270 */
[----:B------:R-:W-:Y:S01]  /*3b80*/  @!P6 IMAD.MOV R57, RZ, RZ, -R57 ;  /* 0x000000ffff39e224 */ /* 0x000fe200078e0a39 */
[----:B------:R-:W-:Y:S01]  /*3b90*/  IABS R63, R65 ;  /* 0x00000041003f7213 */ /* 0x000fe20000000000 */
[----:B------:R-:W-:Y:S01]  /*3ba0*/  @!P0 IMAD.MOV R60, RZ, RZ, -R60 ;  /* 0x000000ffff3c8224 */ /* 0x000fe200078e0a3c */
[----:B------:R-:W-:Y:S01]  /*3bb0*/  ISETP.GT.U32.AND P2, PT, R6, R61, PT ;  /* 0x0000003d0600720c */ /* 0x000fe20003f44070 */
[----:B------:R-:W-:Y:S01]  /*3bc0*/  IMAD.HI.U32 R197, R3, R201, RZ ;  /* 0x000000c903c57227 */ /* 0x000fe200078e00ff */
[----:B------:R-:W-:-:S02]  /*3bd0*/  ISETP.GE.AND P6, PT, R66, RZ, PT ;  /* 0x000000ff4200720c */ /* 0x000fc40003fc6270 */
[----:B------:R-:W-:Y:S01]  /*3be0*/  IABS R66, R68 ;  /* 0x0000004400427213 */ /* 0x000fe20000000000 */
[----:B------:R-:W-:Y:S01]  /*3bf0*/  IMAD.HI.U32 R4, R3, R63, RZ ;  /* 0x0000003f03047227 */ /* 0x000fe200078e00ff */
[----:B------:R-:W-:Y:S02]  /*3c00*/  ISETP.GE.AND P0, PT, R67, RZ, PT ;  /* 0x000000ff4300720c */ /* 0x000fe40003f06270 */
[----:B------:R-:W-:Y:S01]  /*3c10*/  LOP3.LUT R219, R2, 0x1ac, RZ, 0xfc, !PT ;  /* 0x000001ac02db7812 */ /* 0x000fe200078efcff */
[--C-:B------:R-:W-:Y:S01]  /*3c20*/  @!P3 IMAD.IADD R59, R59, 0x1, -R6.reuse ;  /* 0x000000013b3bb824 */ /* 0x100fe200078e0a06 */
[----:B------:R-:W-:Y:S01]  /*3c30*/  ISETP.GE.AND P3, PT, R64, RZ, PT ;  /* 0x000000ff4000720c */ /* 0x000fe20003f66270 */
[----:B------:R-:W-:Y:S01]  /*3c40*/  @!P5 IMAD.IADD R62, R62, 0x1, -R6 ;  /* 0x000000013e3ed824 */ /* 0x000fe200078e0a06 */
[----:B------:R-:W-:Y:S01]  /*3c50*/  IABS R64, R67 ;  /* 0x0000004300407213 */ /* 0x000fe20000000000 */
[----:B------:R-:W-:Y:S01]  /*3c60*/  IMAD.MOV R4, RZ, RZ, -R4 ;  /* 0x000000ffff047224 */ /* 0x000fe200078e0a04 */
[----:B------:R-:W-:Y:S01]  /*3c70*/  LOP3.LUT R67, R2, 0x82, RZ, 0xfc, !PT ;  /* 0x0000008202437812 */ /* 0x000fe200078efcff */
[----:B------:R-:W-:Y:S01]  /*3c80*/  @!P2 IMAD.IADD R61, R61, 0x1, -R6 ;  /* 0x000000013d3da824 */ /* 0x000fe200078e0a06 */
[C---:B------:R-:W-:Y:S01]  /*3c90*/  ISETP.GT.U32.AND P5, PT, R6.reuse, R62, PT ;  /* 0x0000003e0600720c */ /* 0x040fe20003fa4070 */
[----:B------:R-:W-:Y:S01]  /*3ca0*/  IMAD R63, R6, R4, R63 ;  /* 0x00000004063f7224 */ /* 0x000fe200078e023f */
[----:B------:R-:W-:Y:S01]  /*3cb0*/  ISETP.GE.AND P2, PT, R65, RZ, PT ;  /* 0x000000ff4100720c */ /* 0x000fe20003f46270 */
[----:B------:R-:W-:Y:S01]  /*3cc0*/  IMAD.HI.U32 R4, R3, R64, RZ ;  /* 0x0000004003047227 */ /* 0x000fe200078e00ff */
[----:B------:R-:W-:-:S02]  /*3cd0*/  IABS R216, R219 ;  /* 0x000000db00d87213 */ /* 0x000fc40000000000 */
[----:B------:R-:W-:Y:S01]  /*3ce0*/  LOP3.LUT R220, R2, 0x1ae, RZ, 0xfc, !PT ;  /* 0x000001ae02dc7812 */ /* 0x000fe200078efcff */
[----:B------:R-:W-:Y:S01]  /*3cf0*/  @!P1 IMAD.MOV R58, RZ, RZ, -R58 ;  /* 0x000000ffff3a9224 */ /* 0x000fe200078e0a3a */
[----:B------:R-:W-:Y:S01]  /*3d00*/  ISETP.GT.U32.AND P1, PT, R6, R61, PT ;  /* 0x0000003d0600720c */ /* 0x000fe20003f24070 */
[----:B------:R-:W-:Y:S01]  /*3d10*/  IMAD.MOV R65, RZ, RZ, -R4 ;  /* 0x000000ffff417224 */ /* 0x000fe200078e0a04 */
[C---:B------:R-:W-:Y:S01]  /*3d20*/  LOP3.LUT R222, R2.reuse, 0x1b0, RZ, 0xfc, !PT ;  /* 0x000001b002de7812 */ /* 0x040fe200078efcff */
[----:B------:R-:W-:Y:S01]  /*3d30*/  IMAD.HI.U32 R5, R3, R66, RZ ;  /* 0x0000004203057227 */ /* 0x000fe200078e00ff */
[C---:B------:R-:W-:Y:S02]  /*3d40*/  LOP3.LUT R221, R2.reuse, 0x1b2, RZ, 0xfc, !PT ;  /* 0x000001b202dd7812 */ /* 0x040fe400078efcff */
[----:B------:R-:W-:Y:S01]  /*3d50*/  LOP3.LUT R223, R2, 0x1b4, RZ, 0xfc, !PT ;  /* 0x000001b402df7812 */ /* 0x000fe200078efcff */
[----:B------:R-:W-:Y:S01]  /*3d60*/  IMAD R64, R6, R65, R64 ;  /* 0x0000004106407224 */ /* 0x000fe200078e0240 */
[----:B------:R-:W-:Y:S01]  /*3d70*/  LOP3.LUT R224, R2, 0x1b6, RZ, 0xfc, !PT ;  /* 0x000001b602e07812 */ /* 0x000fe200078efcff */
[----:B------:R-:W-:Y:S01]  /*3d80*/  @!P4 IMAD.MOV R59, RZ, RZ, -R59 ;  /* 0x000000ffff3bc224 */ /* 0x000fe200078e0a3b */
[----:B------:R-:W-:Y:S01]  /*3d90*/  ISETP.GT.U32.AND P4, PT, R6, R63, PT ;  /* 0x0000003f0600720c */ /* 0x000fe20003f84070 */
[--C-:B------:R-:W-:Y:S01]  /*3da0*/  @!P5 IMAD.IADD R62, R62, 0x1, -R6.reuse ;  /* 0x000000013e3ed824 */ /* 0x100fe200078e0a06 */
[----:B------:R-:W-:Y:S01]  /*3db0*/  ISETP.GT.U32.AND P5, PT, R6, R64, PT ;  /* 0x000000400600720c */ /* 0x000fe20003fa4070 */
[----:B------:R-:W-:Y:S01]  /*3dc0*/  IMAD.MOV R5, RZ, RZ, -R5 ;  /* 0x000000ffff057224 */ /* 0x000fe200078e0a05 */
[----:B------:R-:W-:Y:S01]  /*3dd0*/  LOP3.LUT R226, R2, 0x1bc, RZ, 0xfc, !PT ;  /* 0x000001bc02e27812 */ /* 0x000fe200078efcff */
[----:B------:R-:W-:Y:S01]  /*3de0*/  @!P1 IMAD.IADD R61, R61, 0x1, -R6 ;  /* 0x000000013d3d9824 */ /* 0x000fe200078e0a06 */
[----:B------:R-:W-:Y:S01]  /*3df0*/  ISETP.GE.AND P1, PT, R68, RZ, PT ;  /* 0x000000ff4400720c */ /* 0x000fe20003f26270 */
[----:B------:R-:W-:Y:S01]  /*3e00*/  IMAD R65, R6, R5, R66 ;  /* 0x0000000506417224 */ /* 0x000fe200078e0242 */
[----:B------:R-:W-:Y:S01]  /*3e10*/  IABS R66, R67 ;  /* 0x0000004300427213 */ /* 0x000fe20000000000 */
[----:B------:R-:W-:Y:S01]  /*3e20*/  @!P6 IMAD.MOV R61, RZ, RZ, -R61 ;  /* 0x000000ffff3de224 */ /* 0x000fe200078e0a3d */
[----:B------:R-:W-:Y:S01]  /*3e30*/  LOP3.LUT R5, R2, 0x84, RZ, 0xfc, !PT ;  /* 0x0000008402057812 */ /* 0x000fe200078efcff */
[----:B------:R-:W-:Y:S01]  /*3e40*/  @!P3 IMAD.MOV R62, RZ, RZ, -R62 ;  /* 0x000000ffff3eb224 */ /* 0x000fe200078e0a3e */
[----:B------:R-:W-:Y:S01]  /*3e50*/  ISETP.GT.U32.AND P6, PT, R6, R65, PT ;  /* 0x000000410600720c */ /* 0x000fe20003fc4070 */
[--C-:B------:R-:W-:Y:S01]  /*3e60*/  @!P4 IMAD.IADD R63, R63, 0x1, -R6.reuse ;  /* 0x000000013f3fc824 */ /* 0x100fe200078e0a06 */
[----:B------:R-:W-:Y:S01]  /*3e70*/  IABS R68, R5 ;  /* 0x0000000500447213 */ /* 0x000fe20000000000 */
[----:B------:R-:W-:Y:S01]  /*3e80*/  @!P5 IMAD.IADD R64, R64, 0x1, -R6 ;  /* 0x000000014040d824 */ /* 0x000fe200078e0a06 */
[----:B------:R-:W-:Y:S01]  /*3e90*/  ISETP.GE.AND P3, PT, R67, RZ, PT ;  /* 0x000000ff4300720c */ /* 0x000fe20003f66270 */
[----:B------:R-:W-:Y:S01]  /*3ea0*/  IMAD.HI.U32 R4, R3, R66, RZ ;  /* 0x0000004203047227 */ /* 0x000fe200078e00ff */
[----:B------:R-:W-:-:S02]  /*3eb0*/  ISETP.GT.U32.AND P4, PT, R6, R63, PT ;  /* 0x0000003f0600720c */ /* 0x000fc40003f84070 */
[----:B------:R-:W-:Y:S01]  /*3ec0*/  ISETP.GT.U32.AND P5, PT, R6, R64, PT ;  /* 0x000000400600720c */ /* 0x000fe20003fa4070 */
[----:B------:R-:W-:Y:S01]  /*3ed0*/  IMAD.MOV R67, RZ, RZ, -R4 ;  /* 0x000000ffff437224 */ /* 0x000fe200078e0a04 */
[C---:B------:R-:W-:Y:S01]  /*3ee0*/  LOP3.LUT R227, R2.reuse, 0x1be, RZ, 0xfc, !PT ;  /* 0x000001be02e37812 */ /* 0x040fe200078efcff */
[----:B------:R-:W-:Y:S01]  /*3ef0*/  IMAD.HI.U32 R4, R3, R68, RZ ;  /* 0x0000004403047227 */ /* 0x000fe200078e00ff */
[----:B------:R-:W-:Y:S02]  /*3f00*/  LOP3.LUT R233, R2, 0x1c0, RZ, 0xfc, !PT ;  /* 0x000001c002e97812 */ /* 0x000fe400078efcff */
[----:B------:R-:W-:Y:S01]  /*3f10*/  IABS R225, R227 ;  /* 0x000000e300e17213 */ /* 0x000fe20000000000 */
[----:B------:R-:W-:Y:S01]  /*3f20*/  @!P6 IMAD.IADD R65, R65, 0x1, -R6 ;  /* 0x000000014141e824 */ /* 0x000fe200078e0a06 */
[----:B------:R-:W-:Y:S01]  /*3f30*/  IABS R228, R233 ;  /* 0x000000e900e47213 */ /* 0x000fe20000000000 */
[----:B------:R-:W-:Y:S01]  /*3f40*/  IMAD R66, R6, R67, R66 ;  /* 0x0000004306427224 */ /* 0x000fe200078e0242 */
[----:B------:R-:W-:Y:S01]  /*3f50*/  LOP3.LUT R232, R2, 0x1c2, RZ, 0xfc, !PT ;  /* 0x000001c202e87812 */ /* 0x000fe200078efcff */
[----:B------:R-:W-:Y:S01]  /*3f60*/  IMAD.MOV R67, RZ, RZ, -R4 ;  /* 0x000000ffff437224 */ /* 0x000fe200078e0a04 */
[----:B------:R-:W-:Y:S01]  /*3f70*/  ISETP.GT.U32.AND P6, PT, R6, R65, PT ;  /* 0x000000410600720c */ /* 0x000fe20003fc4070 */
[--C-:B------:R-:W-:Y:S01]  /*3f80*/  @!P4 IMAD.IADD R63, R63, 0x1, -R6.reuse ;  /* 0x000000013f3fc824 */ /* 0x100fe200078e0a06 */
[----:B------:R-:W-:Y:S01]  /*3f90*/  ISETP.GE.AND P4, PT, R5, RZ, PT ;  /* 0x000000ff0500720c */ /* 0x000fe20003f86270 */
[----:B------:R-:W-:Y:S01]  /*3fa0*/  @!P5 IMAD.IADD R64, R64, 0x1, -R6 ;  /* 0x000000014040d824 */ /* 0x000fe200078e0a06 */
[----:B------:R-:W-:Y:S01]  /*3fb0*/  LOP3.LUT R4, R2, 0x88, RZ, 0xfc, !PT ;  /* 0x0000008802047812 */ /* 0x000fe200078efcff */
[C---:B------:R-:W-:Y:S01]  /*3fc0*/  IMAD R67, R6.reuse, R67, R68 ;  /* 0x0000004306437224 */ /* 0x040fe200078e0244 */
[----:B------:R-:W-:Y:S01]  /*3fd0*/  ISETP.GT.U32.AND P5, PT, R6, R66, PT ;  /* 0x000000420600720c */ /* 0x000fe20003fa4070 */
[----:B------:R-:W-:Y:S01]  /*3fe0*/  IMAD.HI.U32 R5, R3, R69, RZ ;  /* 0x0000004503057227 */ /* 0x000fe200078e00ff */
[----:B------:R-:W-:-:S02]  /*3ff0*/  LOP3.LUT R230, R2, 0x1c4, RZ, 0xfc, !PT ;  /* 0x000001c402e67812 */ /* 0x000fc400078efcff */
[----:B------:R-:W-:Y:S01]  /*4000*/  LOP3.LUT R229, R2, 0x1c6, RZ, 0xfc, !PT ;  /* 0x000001c602e57812 */ /* 0x000fe200078efcff */
[----:B------:R-:W-:Y:S01]  /*4010*/  @!P0 IMAD.MOV R64, RZ, RZ, -R64 ;  /* 0x000000ffff408224 */ /* 0x000fe200078e0a40 */
        /* <DEDUP_REMOVED lines=11> */
[----:B------:R-:W-:Y:S01]  /*40d0*/  IMAD.HI.U32 R4, R3, R69, RZ ;  /* 0x0000004503047227 */ /* 0x000fe200078e00ff */
[----:B------:R-:W-:-:S02]  /*40e0*/  ISETP.GE.AND P2, PT, R70, RZ, PT ;  /* 0x000000ff4600720c */ /* 0x000fc40003f46270 */
[C---:B------:R-:W-:Y:S01]  /*40f0*/  LOP3.LUT R238, R2.reuse, 0x1d6, RZ, 0xfc, !PT ;  /* 0x000001d602ee7812 */ /* 0x040fe200078efcff */
[----:B------:R-:W-:Y:S01]  /*4100*/  @!P0 IMAD.IADD R67, R67, 0x1, -R6 ;  /* 0x0000000143438824 */ /* 0x000fe200078e0a06 */
[C---:B------:R-:W-:Y:S01]  /*4110*/  LOP3.LUT R243, R2.reuse, 0x1da, RZ, 0xfc, !PT ;  /* 0x000001da02f37812 */ /* 0x040fe200078efcff */
[----:B------:R-:W-:Y:S01]  /*4120*/  IMAD.MOV R70, RZ, RZ, -R4 ;  /* 0x000000ffff467224 */ /* 0x000fe200078e0a04 */
[----:B------:R-:W-:Y:S01]  /*4130*/  LOP3.LUT R245, R2, 0x1de, RZ, 0xfc, !PT ;  /* 0x000001de02f57812 */ /* 0x000fe200078efcff */
[C---:B------:R-:W-:Y:S01]  /*4140*/  IMAD.HI.U32 R5, R3.reuse, R71, RZ ;  /* 0x0000004703057227 */ /* 0x040fe200078e00ff */
[----:B------:R-:W-:Y:S02]  /*4150*/  ISETP.GT.U32.AND P0, PT, R6, R67, PT ;  /* 0x000000430600720c */ /* 0x000fe40003f04070 */
[----:B------:R-:W-:Y:S01]  /*4160*/  IABS R241, R243 ;  /* 0x000000f300f17213 */ /* 0x000fe20000000000 */
[----:B------:R-:W-:Y:S01]  /*4170*/  @!P1 IMAD.IADD R68, R68, 0x1, -R6 ;  /* 0x0000000144449824 */ /* 0x000fe200078e0a06 */
[----:B------:R-:W-:Y:S01]  /*4180*/  LOP3.LUT R248, R2, 0x1e2, RZ, 0xfc, !PT ;  /* 0x000001e202f87812 */ /* 0x000fe200078efcff */
[----:B------:R-:W-:Y:S01]  /*4190*/  IMAD R69, R6, R70, R69 ;  /* 0x0000004606457224 */ /* 0x000fe200078e0245 */
[----:B------:R-:W-:Y:S01]  /*41a0*/  LOP3.LUT R247, R2, 0x1e0, RZ, 0xfc, !PT ;  /* 0x000001e002f77812 */ /* 0x000fe200078efcff */
[----:B------:R-:W-:Y:S01]  /*41b0*/  IMAD.MOV R5, RZ, RZ, -R5 ;  /* 0x000000ffff057224 */ /* 0x000fe200078e0a05 */
[----:B------:R-:W-:Y:S01]  /*41c0*/  ISETP.GT.U32.AND P1, PT, R6, R68, PT ;  /* 0x000000440600720c */ /* 0x000fe20003f24070 */
[----:B------:R-:W-:Y:S01]  /*41d0*/  IMAD.HI.U32 R4, R3, R72, RZ ;  /* 0x0000004803047227 */ /* 0x000fe200078e00ff */
[----:B------:R-:W-:-:S02]  /*41e0*/  LOP3.LUT R246, R2, 0x1e6, RZ, 0xfc, !PT ;  /* 0x000001e602f67812 */ /* 0x000fc400078efcff */
[----:B------:R-:W-:Y:S01]  /*41f0*/  LOP3.LUT R249, R2, 0x1ec, RZ, 0xfc, !PT ;  /* 0x000001ec02f97812 */ /* 0x000fe200078efcff */
[--C-:B------:R-:W-:Y:S01]  /*4200*/  @!P0 IMAD.IADD R67, R67, 0x1, -R6.reuse ;  /* 0x0000000143438824 */ /* 0x100fe200078e0a06 */
[C---:B------:R-:W-:Y:S01]  /*4210*/  ISETP.GT.U32.AND P0, PT, R6.reuse, R69, PT ;  /* 0x000000450600720c */ /* 0x040fe20003f04070 */
[----:B------:R-:W-:Y:S01]  /*4220*/  IMAD R70, R6, R5, R71 ;  /* 0x0000000506467224 */ /* 0x000fe200078e0247 */
[C---:B------:R-:W-:Y:S01]  /*4230*/  LOP3.LUT R250, R2.reuse, 0x1ee, RZ, 0xfc, !PT ;  /* 0x000001ee02fa7812 */ /* 0x040fe200078efcff */
[----:B------:R-:W-:Y:S01]  /*4240*/  IMAD.HI.U32 R5, R3, R73, RZ ;  /* 0x0000004903057227 */ /* 0x000fe200078e00ff */
[C---:B------:R-:W-:Y:S02]  /*4250*/  LOP3.LUT R7, R2.reuse, 0x1f2, RZ, 0xfc, !PT ;  /* 0x000001f202077812 */ /* 0x040fe400078efcff */
[----:B-1----:R-:W-:Y:S01]  /*4260*/  LOP3.LUT R252, R2, 0x1f4, RZ, 0xfc, !PT ;  /* 0x000001f402fc7812 */ /* 0x002fe200078efcff */
[----:B------:R-:W-:Y:S01]  /*4270*/  @!P5 IMAD.IADD R66, R66, 0x1, -R6 ;  /* 0x000000014242d824 */ /* 0x000fe200078e0a06 */
[C---:B--2---:R-:W-:Y:S01]  /*4280*/  LOP3.LUT R10, R2.reuse, 0x1fa, RZ, 0xfc, !PT ;  /* 0x000001fa020a7812 */ /* 0x044fe200078efcff */
[----:B------:R-:W-:Y:S01]  /*4290*/  IMAD.MOV R71, RZ, RZ, -R4 ;  /* 0x000000ffff477224 */ /* 0x000fe200078e0a04 */
[----:B------:R-:W-:Y:S01]  /*42a0*/  LOP3.LUT R8, R2, 0x1fc, RZ, 0xfc, !PT ;  /* 0x000001fc02087812 */ /* 0x000fe200078efcff */
[----:B------:R-:W-:Y:S01]  /*42b0*/  IMAD.MOV R5, RZ, RZ, -R5 ;  /* 0x000000ffff057224 */ /* 0x000fe200078e0a05 */
[C---:B------:R-:W-:Y:S01]  /*42c0*/  ISETP.GT.U32.AND P5, PT, R6.reuse, R66, PT ;  /* 0x000000420600720c */ /* 0x040fe20003fa4070 */
[C---:B------:R-:W-:Y:S01]  /*42d0*/  IMAD R71, R6.reuse, R71, R72 ;  /* 0x0000004706477224 */ /* 0x040fe200078e0248 */
[----:B------:R-:W-:Y:S01]  /*42e0*/  IABS R9, R10 ;  /* 0x0000000a00097213 */ /* 0x000fe20000000000 */
[----:B------:R-:W-:Y:S01]  /*42f0*/  IMAD R72, R6, R5, R73 ;  /* 0x0000000506487224 */ /* 0x000fe200078e0249 */
[----:B------:R1:W-:Y:S01]  /*4300*/  STL [R1+0x30], R8 ;  /* 0x0000300801007387 */ /* 0x0003e20000100800 */
[--C-:B------:R-:W-:Y:S01]  /*4310*/  @!P1 IMAD.IADD R68, R68, 0x1, -R6.reuse ;  /* 0x0000000144449824 */ /* 0x100fe200078e0a06 */
[----:B------:R-:W-:Y:S01]  /*4320*/  ISETP.GT.U32.AND P1, PT, R6, R71, PT ;  /* 0x000000470600720c */ /* 0x000fe20003f24070 */
[----:B------:R-:W-:Y:S01]  /*4330*/  @!P4 IMAD.MOV R67, RZ, RZ, -R67 ;  /* 0x000000ffff43c224 */ /* 0x000fe200078e0a43 */
[----:B------:R-:W-:Y:S01]  /*4340*/  ISETP.GE.AND P4, PT, R75, RZ, PT ;  /* 0x000000ff4b00720c */ /* 0x000fe20003f86270 */
[----:B------:R-:W-:Y:S01]  /*4350*/  @!P0 IMAD.IADD R69, R69, 0x1, -R6 ;  /* 0x0000000145458824 */ /* 0x000fe200078e0a06 */
[----:B------:R-:W-:Y:S01]  /*4360*/  LOP3.LUT R75, R2, 0x90, RZ, 0xfc, !PT ;  /* 0x00000090024b7812 */ /* 0x000fe200078efcff */
[----:B------:R-:W-:Y:S01]  /*4370*/  @!P2 IMAD.MOV R68, RZ, RZ, -R68 ;  /* 0x000000ffff44a224 */ /* 0x000fe200078e0a44 */
[----:B------:R-:W-:Y:S01]  /*4380*/  ISETP.GT.U32.AND P2, PT, R6, R72, PT ;  /* 0x000000480600720c */ /* 0x000fe20003f44070 */
[----:B------:R-:W-:Y:S01]  /*4390*/  @!P5 IMAD.IADD R66, R66, 0x1, -R6 ;  /* 0x000000014242d824 */ /* 0x000fe200078e0a06 */
[----:B------:R-:W-:Y:S01]  /*43a0*/  ISETP.GT.U32.AND P0, PT, R6, R69, PT ;  /* 0x000000450600720c */ /* 0x000fe20003f04070 */
[----:B------:R-:W-:Y:S01]  /*43b0*/  IMAD.HI.U32 R5, R3, R76, RZ ;  /* 0x0000004c03057227 */ /* 0x000fe200078e00ff */
[----:B------:R-:W-:-:S02]  /*43c0*/  IABS R73, R75 ;  /* 0x0000004b00497213 */ /* 0x000fc40000000000 */
[----:B------:R-:W-:Y:S01]  /*43d0*/  ISETP.GE.AND P5, PT, R74, RZ, PT ;  /* 0x000000ff4a00720c */ /* 0x000fe20003fa6270 */
[----:B------:R-:W-:Y:S01]  /*43e0*/  @!P3 IMAD.MOV R66, RZ, RZ, -R66 ;  /* 0x000000ffff42b224 */ /* 0x000fe200078e0a42 */
[----:B------:R-:W-:Y:S01]  /*43f0*/  ISETP.GT.U32.AND P3, PT, R6, R70, PT ;  /* 0x000000460600720c */ /* 0x000fe20003f64070 */
[----:B------:R-:W-:Y:S01]  /*4400*/  IMAD.HI.U32 R4, R3, R73, RZ ;  /* 0x0000004903047227 */ /* 0x000fe200078e00ff */
[----:B------:R-:W-:Y:S02]  /*4410*/  IABS R74, R78 ;  /* 0x0000004e004a7213 */ /* 0x000fe40000000000 */
[----:B-1----:R-:W-:Y:S01]  /*4420*/  IABS R8, R8 ;  /* 0x0000000800087213 */ /* 0x002fe20000000000 */
[----:B------:R-:W-:Y:S02]  /*4430*/  @!P2 IMAD.IADD R72, R72, 0x1, -R6 ;  /* 0x000000014848a824 */ /* 0x000fe400078e0a06 */
[----:B------:R-:W-:Y:S02]  /*4440*/  IMAD.MOV R4, RZ, RZ, -R4 ;  /* 0x000000ffff047224 */ /* 0x000fe400078e0a04 */
[----:B------:R-:W-:Y:S01]  /*4450*/  @!P0 IMAD.IADD R69, R69, 0x1, -R6 ;  /* 0x0000000145458824 */ /* 0x000fe200078e0a06 */
[C---:B------:R-:W-:Y:S01]  /*4460*/  ISETP.GT.U32.AND P2, PT, R6.reuse, R72, PT ;  /* 0x000000480600720c */ /* 0x040fe20003f44070 */
[----:B------:R-:W-:Y:S01]  /*4470*/  IMAD R73, R6, R4, R73 ;  /* 0x0000000406497224 */ /* 0x000fe200078e0249 */
[----:B------:R-:W-:Y:S01]  /*4480*/  ISETP.GE.AND P0, PT, R77, RZ, PT ;  /* 0x000000ff4d00720c */ /* 0x000fe20003f06270 */
[----:B------:R-:W-:-:S04]  /*4490*/  IMAD.HI.U32 R4, R3, R74, RZ ;  /* 0x0000004a03047227 */ /* 0x000fc800078e00ff */
[----:B------:R-:W-:Y:S01]  /*44a0*/  @!P6 IMAD.MOV R69, RZ, RZ, -R69 ;  /* 0x000000ffff45e224 */ /* 0x000fe200078e0a45 */
[----:B------:R-:W-:Y:S01]  /*44b0*/  ISETP.GE.AND P6, PT, R75, RZ, PT ;  /* 0x000000ff4b00720c */ /* 0x000fe20003fc6270 */
[----:B------:R-:W-:Y:S01]  /*44c0*/  IMAD.MOV R75, RZ, RZ, -R4 ;  /* 0x000000ffff4b7224 */ /* 0x000fe200078e0a04 */
[----:B------:R-:W-:Y:S01]  /*44d0*/  LOP3.LUT R4, R2, 0x96, RZ, 0xfc, !PT ;  /* 0x0000009602047812 */ /* 0x000fe200078efcff */
[--C-:B------:R-:W-:Y:S02]  /*44e0*/  @!P3 IMAD.IADD R70, R70, 0x1, -R6.reuse ;  /* 0x000000014646b824 */ /* 0x100fe400078e0a06 */
[----:B------:R-:W-:Y:S02]  /*44f0*/  @!P1 IMAD.IADD R71, R71, 0x1, -R6 ;  /* 0x0000000147479824 */ /* 0x000fe400078e0a06 */
[C---:B------:R-:W-:Y:S01]  /*4500*/  IMAD R74, R6.reuse, R75, R74 ;  /* 0x0000004b064a7224 */ /* 0x040fe200078e024a */
[----:B------:R-:W-:Y:S01]  /*4510*/  ISETP.GT.U32.AND P3, PT, R6, R70, PT ;  /* 0x000000460600720c */ /* 0x000fe20003f64070 */
[----:B------:R-:W-:Y:S01]  /*4520*/  @!P2 IMAD.IADD R72, R72, 0x1, -R6 ;  /* 0x000000014848a824 */ /* 0x000fe200078e0a06 */
[C---:B------:R-:W-:Y:S01]  /*4530*/  ISETP.GT.U32.AND P1, PT, R6.reuse, R71, PT ;  /* 0x000000470600720c */ /* 0x040fe20003f24070 */
[----:B------:R-:W-:Y:S01]  /*4540*/  IMAD.MOV R5, RZ, RZ, -R5 ;  /* 0x000000ffff057224 */ /* 0x000fe200078e0a05 */
[----:B------:R-:W-:Y:S01]  /*4550*/  ISETP.GT.U32.AND P2, PT, R6, R74, PT ;  /* 0x0000004a0600720c */ /* 0x000fe20003f44070 */
[----:B------:R-:W-:-:S02]  /*4560*/  @!P0 IMAD.MOV R72, RZ, RZ, -R72 ;  /* 0x000000ffff488224 */ /* 0x000fc400078e0a48 */
[----:B------:R-:W-:Y:S01]  /*4570*/  IMAD R75, R6, R5, R76 ;  /* 0x00000005064b7224 */ /* 0x000fe200078e024c */
[----:B------:R-:W-:Y:S01]  /*4580*/  IABS R76, R4 ;  /* 0x00000004004c7213 */ /* 0x000fe20000000000 */
[----:B------:R-:W-:Y:S01]  /*4590*/  IMAD.MOV.U32 R11, RZ, RZ, R9 ;  /* 0x000000ffff0b7224 */ /* 0x000fe200078e0009 */
[----:B------:R-:W-:Y:S01]  /*45a0*/  LOP3.LUT R5, R2, 0x98, RZ, 0xfc, !PT ;  /* 0x0000009802057812 */ /* 0x000fe200078efcff */
[----:B------:R-:W-:-:S03]  /*45b0*/  IMAD.HI.U32 R9, R3, R8, RZ ;  /* 0x0000000803097227 */ /* 0x000fc600078e00ff */
[----:B------:R-:W-:Y:S01]  /*45c0*/  ISETP.GE.AND P0, PT, R5, RZ, PT ;  /* 0x000000ff0500720c */ /* 0x000fe20003f06270 */
[--C-:B------:R-:W-:Y:S01]  /*45d0*/  @!P3 IMAD.IADD R70, R70, 0x1, -R6.reuse ;  /* 0x000000014646b824 */ /* 0x100fe200078e0a06 */
[----:B------:R-:W-:Y:S01]  /*45e0*/  ISETP.GT.U32.AND P3, PT, R6, R73, PT ;  /* 0x000000490600720c */ /* 0x000fe20003f64070 */
[--C-:B------:R-:W-:Y:S01]  /*45f0*/  @!P1 IMAD.IADD R71, R71, 0x1, -R6.reuse ;  /* 0x0000000147479824 */ /* 0x100fe200078e0a06 */
[----:B------:R-:W-:Y:S01]  /*4600*/  ISETP.GE.AND P1, PT, R79, RZ, PT ;  /* 0x000000ff4f00720c */ /* 0x000fe20003f26270 */
[----:B------:R-:W-:Y:S01]  /*4610*/  @!P2 IMAD.IADD R74, R74, 0x1, -R6 ;  /* 0x000000014a4aa824 */ /* 0x000fe200078e0a06 */
[----:B------:R-:W-:Y:S01]  /*4620*/  IABS R79, R81 ;  /* 0x00000051004f7213 */ /* 0x000fe20000000000 */
[----:B------:R-:W-:Y:S01]  /*4630*/  @!P4 IMAD.MOV R71, RZ, RZ, -R71 ;  /* 0x000000ffff47c224 */ /* 0x000fe200078e0a47 */
[----:B------:R-:W-:Y:S01]  /*4640*/  ISETP.GE.AND P4, PT, R4, RZ, PT ;  /* 0x000000ff0400720c */ /* 0x000fe20003f86270 */
[----:B------:R-:W-:Y:S01]  /*4650*/  IMAD.HI.U32 R4, R3, R76, RZ ;  /* 0x0000004c03047227 */ /* 0x000fe200078e00ff */
[----:B------:R-:W-:-:S03]  /*4660*/  ISETP.GT.U32.AND P2, PT, R6, R74, PT ;  /* 0x0000004a0600720c */ /* 0x000fc60003f44070 */
[----:B------:R-:W-:Y:S02]  /*4670*/  IMAD.MOV R77, RZ, RZ, -R4 ;  /* 0x000000ffff4d7224 */ /* 0x000fe400078e0a04 */
[----:B------:R-:W-:Y:S02]  /*4680*/  @!P3 IMAD.IADD R73, R73, 0x1, -R6 ;  /* 0x000000014949b824 */ /* 0x000fe400078e0a06 */
[----:B------:R-:W-:Y:S02]  /*4690*/  IMAD R76, R6, R77, R76 ;  /* 0x0000004d064c7224 */ /* 0x000fe400078e024c */
[----:B------:R-:W-:Y:S01]  /*46a0*/  @!P5 IMAD.MOV R70, RZ, RZ, -R70 ;  /* 0x000000ffff46d224 */ /* 0x000fe200078e0a46 */
[----:B------:R-:W-:Y:S01]  /*46b0*/  ISETP.GE.AND P5, PT, R78, RZ, PT ;  /* 0x000000ff4e00720c */ /* 0x000fe20003fa6270 */
[----:B------:R-:W-:Y:S01]  /*46c0*/  IMAD.HI.U32 R4, R3, R79, RZ ;  /* 0x0000004f03047227 */ /* 0x000fe200078e00ff */
[----:B------:R-:W-:Y:S02]  /*46d0*/  ISETP.GT.U32.AND P3, PT, R6, R73, PT ;  /* 0x000000490600720c */ /* 0x000fe40003f64070 */
[----:B------:R-:W-:Y:S01]  /*46e0*/  IABS R78, R5 ;  /* 0x00000005004e7213 */ /* 0x000fe20000000000 */
[----:B------:R-:W-:Y:S01]  /*46f0*/  @!P2 IMAD.IADD R74, R74, 0x1, -R6 ;  /* 0x000000014a4aa824 */ /* 0x000fe200078e0a06 */
[----:B------:R-:W-:Y:S01]  /*4700*/  ISETP.GT.U32.AND P2, PT, R6, R76, PT ;  /* 0x0000004c0600720c */ /* 0x000fe20003f44070 */
[----:B------:R-:W-:-:S02]  /*4710*/  IMAD.MOV R4, RZ, RZ, -R4 ;  /* 0x000000ffff047224 */ /* 0x000fc400078e0a04 */
[----:B------:R-:W-:-:S04]  /*4720*/  IMAD.HI.U32 R5, R3, R78, RZ ;  /* 0x0000004e03057227 */ /* 0x000fc800078e00ff */
[----:B------:R-:W-:Y:S02]  /*4730*/  IMAD.MOV R5, RZ, RZ, -R5 ;  /* 0x000000ffff057224 */ /* 0x000fe400078e0a05 */
[----:B------:R-:W-:Y:S01]  /*4740*/  @!P3 IMAD.IADD R73, R73, 0x1, -R6 ;  /* 0x000000014949b824 */ /* 0x000fe200078e0a06 */
[C---:B------:R-:W-:Y:S01]  /*4750*/  ISETP.GT.U32.AND P3, PT, R6.reuse, R75, PT ;  /* 0x0000004b0600720c */ /* 0x040fe20003f64070 */
[----:B------:R-:W-:Y:S02]  /*4760*/  IMAD R77, R6, R5, R78 ;  /* 0x00000005064d7224 */ /* 0x000fe400078e024e */
[----:B------:R-:W-:Y:S02]  /*4770*/  @!P2 IMAD.IADD R76, R76, 0x1, -R6 ;  /* 0x000000014c4ca824 */ /* 0x000fe400078e0a06 */
[----:B------:R-:W-:Y:S01]  /*4780*/  @!P6 IMAD.MOV R73, RZ, RZ, -R73 ;  /* 0x000000ffff49e224 */ /* 0x000fe200078e0a49 */
[C---:B------:R-:W-:Y:S01]  /*4790*/  ISETP.GT.U32.AND P6, PT, R6.reuse, R77, PT ;  /* 0x0000004d0600720c */ /* 0x040fe20003fc4070 */
[----:B------:R-:W-:Y:S01]  /*47a0*/  IMAD.HI.U32 R5, R3, R80, RZ ;  /* 0x0000005003057227 */ /* 0x000fe200078e00ff */
[----:B------:R-:W-:-:S03]  /*47b0*/  ISETP.GT.U32.AND P2, PT, R6, R76, PT ;  /* 0x0000004c0600720c */ /* 0x000fc60003f44070 */
[----:B------:R-:W-:Y:S02]  /*47c0*/  IMAD.MOV R5, RZ, RZ, -R5 ;  /* 0x000000ffff057224 */ /* 0x000fe400078e0a05 */
[C---:B------:R-:W-:Y:S02]  /*47d0*/  IMAD R78, R6.reuse, R4, R79 ;  /* 0x00000004064e7224 */ /* 0x040fe400078e024f */
[----:B------:R-:W-:Y:S01]  /*47e0*/  IMAD R79, R6, R5, R80 ;  /* 0x00000005064f7224 */ /* 0x000fe200078e0250 */
[----:B------:R-:W-:Y:S01]  /*47f0*/  IABS R80, R87 ;  /* 0x0000005700507213 */ /* 0x000fe20000000000 */
[--C-:B------:R-:W-:Y:S02]  /*4800*/  @!P3 IMAD.IADD R75, R75, 0x1, -R6.reuse ;  /* 0x000000014b4bb824 */ /* 0x100fe400078e0a06 */
[--C-:B------:R-:W-:Y:S02]  /*4810*/  @!P6 IMAD.IADD R77, R77, 0x1, -R6.reuse ;  /* 0x000000014d4de824 */ /* 0x100fe400078e0a06 */
[----:B------:R-:W-:Y:S01]  /*4820*/  @!P2 IMAD.IADD R76, R76, 0x1, -R6 ;  /* 0x000000014c4ca824 */ /* 0x000fe200078e0a06 */
[C---:B------:R-:W-:Y:S01]  /*4830*/  ISETP.GT.U32.AND P2, PT, R6.reuse, R78, PT ;  /* 0x0000004e0600720c */ /* 0x040fe20003f44070 */
[----:B------:R-:W-:Y:S01]  /*4840*/  IMAD.HI.U32 R4, R3, R80, RZ ;  /* 0x0000005003047227 */ /* 0x000fe200078e00ff */
[----:B------:R-:W-:-:S02]  /*4850*/  ISETP.GT.U32.AND P3, PT, R6, R75, PT ;  /* 0x0000004b0600720c */ /* 0x000fc40003f64070 */
[----:B------:R-:W-:Y:S01]  /*4860*/  ISETP.GT.U32.AND P6, PT, R6, R77, PT ;  /* 0x0000004d0600720c */ /* 0x000fe20003fc4070 */
[----:B------:R-:W-:Y:S01]  /*4870*/  @!P5 IMAD.MOV R74, RZ, RZ, -R74 ;  /* 0x000000ffff4ad224 */ /* 0x000fe200078e0a4a */
[----:B------:R-:W-:Y:S01]  /*4880*/  ISETP.GE.AND P5, PT, R81, RZ, PT ;  /* 0x000000ff5100720c */ /* 0x000fe20003fa6270 */
[----:B------:R-:W-:Y:S02]  /*4890*/  IMAD.MOV R81, RZ, RZ, -R4 ;  /* 0x000000ffff517224 */ /* 0x000fe400078e0a04 */
[----:B------:R-:W-:-:S04]  /*48a0*/  IMAD.HI.U32 R4, R3, R83, RZ ;  /* 0x0000005303047227 */ /* 0x000fc800078e00ff */
[----:B------:R-:W-:Y:S02]  /*48b0*/  IMAD R80, R6, R81, R80 ;  /* 0x0000005106507224 */ /* 0x000fe400078e0250 */
[----:B------:R-:W-:Y:S02]  /*48c0*/  @!P2 IMAD.IADD R78, R78, 0x1, -R6 ;  /* 0x000000014e4ea824 */ /* 0x000fe400078e0a06 */
[----:B------:R-:W-:Y:S01]  /*48d0*/  IMAD.HI.U32 R5, R3, R84, RZ ;  /* 0x0000005403057227 */ /* 0x000fe200078e00ff */
[----:B------:R-:W-:-:S03]  /*48e0*/  ISETP.GT.U32.AND P2, PT, R6, R80, PT ;  /* 0x000000500600720c */ /* 0x000fc60003f44070 */
[--C-:B------:R-:W-:Y:S01]  /*48f0*/  @!P3 IMAD.IADD R75, R75, 0x1, -R6.reuse ;  /* 0x000000014b4bb824 */ /* 0x100fe200078e0a06 */
[----:B------:R-:W-:Y:S01]  /*4900*/  ISETP.GE.AND P3, PT, R82, RZ, PT ;  /* 0x000000ff5200720c */ /* 0x000fe20003f66270 */
[----:B------:R-:W-:Y:S01]  /*4910*/  @!P6 IMAD.IADD R77, R77, 0x1, -R6 ;  /* 0x000000014d4de824 */ /* 0x000fe200078e0a06 */
[----:B------:R-:W-:Y:S01]  /*4920*/  ISETP.GT.U32.AND P6, PT, R6, R79, PT ;  /* 0x0000004f0600720c */ /* 0x000fe20003fc4070 */
[----:B------:R-:W-:Y:S02]  /*4930*/  IMAD.MOV R81, RZ, RZ, -R4 ;  /* 0x000000ffff517224 */ /* 0x000fe400078e0a04 */
[----:B------:R-:W-:-:S04]  /*4940*/  IMAD.HI.U32 R82, R3, R85, RZ ;  /* 0x0000005503527227 */ /* 0x000fc800078e00ff */
[----:B------:R-:W-:Y:S02]  /*4950*/  IMAD.MOV R5, RZ, RZ, -R5 ;  /* 0x000000ffff057224 */ /* 0x000fe400078e0a05 */
[C---:B------:R-:W-:Y:S02]  /*4960*/  IMAD R81, R6.reuse, R81, R83 ;  /* 0x0000005106517224 */ /* 0x040fe400078e0253 */
[----:B------:R-:W-:Y:S02]  /*4970*/  IMAD.MOV R83, RZ, RZ, -R82 ;  /* 0x000000ffff537224 */ /* 0x000fe400078e0a52 */
[----:B------:R-:W-:Y:S02]  /*4980*/  IMAD R82, R6, R5, R84 ;  /* 0x0000000506527224 */ /* 0x000fe400078e0254 */
[--C-:B------:R-:W-:Y:S01]  /*4990*/  @!P2 IMAD.IADD R80, R80, 0x1, -R6.reuse ;  /* 0x000000015050a824 */ /* 0x100fe200078e0a06 */
[C---:B------:R-:W-:Y:S01]  /*49a0*/  ISETP.GT.U32.AND P2, PT, R6.reuse, R78, PT ;  /* 0x0000004e0600720c */ /* 0x040fe20003f44070 */
[----:B------:R-:W-:Y:S01]  /*49b0*/  @!P0 IMAD.MOV R77, RZ, RZ, -R77 ;  /* 0x000000ffff4d8224 */ /* 0x000fe200078e0a4d */
[C---:B------:R-:W-:Y:S01]  /*49c0*/  ISETP.GT.U32.AND P0, PT, R6.reuse, R82, PT ;  /* 0x000000520600720c */ /* 0x040fe20003f04070 */
[----:B------:R-:W-:Y:S01]  /*49d0*/  @!P6 IMAD.IADD R79, R79, 0x1, -R6 ;  /* 0x000000014f4fe824 */ /* 0x000fe200078e0a06 */
[----:B------:R-:W-:Y:S01]  /*49e0*/  ISETP.GT.U32.AND P6, PT, R6, R81, PT ;  /* 0x000000510600720c */ /* 0x000fe20003fc4070 */
[----:B------:R-:W-:-:S04]  /*49f0*/  IMAD.HI.U32 R4, R3, R86, RZ ;  /* 0x0000005603047227 */ /* 0x000fc800078e00ff */
[----:B------:R-:W-:Y:S01]  /*4a00*/  @!P1 IMAD.MOV R75, RZ, RZ, -R75 ;  /* 0x000000ffff4b9224 */ /* 0x000fe200078e0a4b */
[----:B------:R-:W-:Y:S01]  /*4a10*/  ISETP.GT.U32.AND P1, PT, R6, R79, PT ;  /* 0x0000004f0600720c */ /* 0x000fe20003f24070 */
[----:B------:R-:W-:Y:S02]  /*4a20*/  IMAD.MOV R5, RZ, RZ, -R4 ;  /* 0x000000ffff057224 */ /* 0x000fe400078e0a04 */
[----:B------:R-:W-:Y:S02]  /*4a30*/  @!P2 IMAD.IADD R78, R78, 0x1, -R6 ;  /* 0x000000014e4ea824 */ /* 0x000fe400078e0a06 */
[----:B------:R-:W-:Y:S01]  /*4a40*/  IMAD R84, R6, R5, R86 ;  /* 0x0000000506547224 */ /* 0x000fe200078e0256 */
[----:B------:R-:W-:Y:S01]  /*4a50*/  IABS R86, R93 ;  /* 0x0000005d00567213 */ /* 0x000fe20000000000 */
[--C-:B------:R-:W-:Y:S01]  /*4a60*/  @!P0 IMAD.IADD R82, R82, 0x1, -R6.reuse ;  /* 0x0000000152528824 */ /* 0x100fe200078e0a06 */
[----:B------:R-:W-:Y:S01]  /*4a70*/  ISETP.GE.AND P0, PT, R89, RZ, PT ;  /* 0x000000ff5900720c */ /* 0x000fe20003f06270 */
[----:B------:R-:W-:Y:S01]  /*4a80*/  @!P6 IMAD.IADD R81, R81, 0x1, -R6 ;  /* 0x000000015151e824 */ /* 0x000fe200078e0a06 */
[C---:B------:R-:W-:Y:S01]  /*4a90*/  ISETP.GT.U32.AND P6, PT, R6.reuse, R80, PT ;  /* 0x000000500600720c */ /* 0x040fe20003fc4070 */
[C---:B------:R-:W-:Y:S01]  /*4aa0*/  IMAD R83, R6.reuse, R83, R85 ;  /* 0x0000005306537224 */ /* 0x040fe200078e0255 */
[----:B------:R-:W-:Y:S01]  /*4ab0*/  IABS R85, R92 ;  /* 0x0000005c00557213 */ /* 0x000fe20000000000 */
[----:B------:R-:W-:Y:S01]  /*4ac0*/  @!P5 IMAD.MOV R78, RZ, RZ, -R78 ;  /* 0x000000ffff4ed224 */ /* 0x000fe200078e0a4e */
[C---:B------:R-:W-:Y:S01]  /*4ad0*/  ISETP.GT.U32.AND P5, PT, R6.reuse, R82, PT ;  /* 0x000000520600720c */ /* 0x040fe20003fa4070 */
[----:B------:R-:W-:Y:S01]  /*4ae0*/  IMAD.HI.U32 R5, R3, R86, RZ ;  /* 0x0000005603057227 */ /* 0x000fe200078e00ff */
[----:B------:R-:W-:-:S02]  /*4af0*/  ISETP.GT.U32.AND P2, PT, R6, R83, PT ;  /* 0x000000530600720c */ /* 0x000fc40003f44070 */
[----:B------:R-:W-:Y:S01]  /*4b00*/  LOP3.LUT R89, R2, 0xae, RZ, 0xfc, !PT ;  /* 0x000000ae02597812 */ /* 0x000fe200078efcff */
[----:B------:R-:W-:Y:S01]  /*4b10*/  @!P1 IMAD.IADD R79, R79, 0x1, -R6 ;  /* 0x000000014f4f9824 */ /* 0x000fe200078e0a06 */
[----:B------:R-:W-:Y:S01]  /*4b20*/  ISETP.GE.AND P1, PT, R87, RZ, PT ;  /* 0x000000ff5700720c */ /* 0x000fe20003f26270 */
[----:B------:R-:W-:-:S04]  /*4b30*/  IMAD.HI.U32 R4, R3, R85, RZ ;  /* 0x0000005503047227 */ /* 0x000fc800078e00ff */
[----:B------:R-:W-:Y:S02]  /*4b40*/  IMAD.MOV R5, RZ, RZ, -R5 ;  /* 0x000000ffff057224 */ /* 0x000fe400078e0a05 */
[----:B------:R-:W-:Y:S01]  /*4b50*/  @!P4 IMAD.MOV R76, RZ, RZ, -R76 ;  /* 0x000000ffff4cc224 */ /* 0x000fe200078e0a4c */
[C---:B------:R-:W-:Y:S01]  /*4b60*/  ISETP.GT.U32.AND P4, PT, R6.reuse, R81, PT ;  /* 0x000000510600720c */ /* 0x040fe20003f84070 */
[----:B------:R-:W-:Y:S02]  /*4b70*/  IMAD.MOV R4, RZ, RZ, -R4 ;  /* 0x000000ffff047224 */ /* 0x000fe400078e0a04 */
[----:B------:R-:W-:Y:S01]  /*4b80*/  IMAD R86, R6, R5, R86 ;  /* 0x0000000506567224 */ /* 0x000fe200078e0256 */
[----:B------:R-:W-:Y:S01]  /*4b90*/  LOP3.LUT R5, R2, 0xac, RZ, 0xfc, !PT ;  /* 0x000000ac02057812 */ /* 0x000fe200078efcff */
[--C-:B------:R-:W-:Y:S01]  /*4ba0*/  @!P6 IMAD.IADD R80, R80, 0x1, -R6.reuse ;  /* 0x000000015050e824 */ /* 0x100fe200078e0a06 */
[C---:B------:R-:W-:Y:S01]  /*4bb0*/  ISETP.GT.U32.AND P6, PT, R6.reuse, R84, PT ;  /* 0x000000540600720c */ /* 0x040fe20003fc4070 */
[----:B------:R-:W-:Y:S01]  /*4bc0*/  IMAD R85, R6, R4, R85 ;  /* 0x0000000406557224 */ /* 0x000fe200078e0255 */
[----:B------:R-:W-:Y:S01]  /*4bd0*/  IABS R87, R5 ;  /* 0x0000000500577213 */ /* 0x000fe20000000000 */
[----:B------:R-:W-:Y:S01]  /*4be0*/  @!P5 IMAD.IADD R82, R82, 0x1, -R6 ;  /* 0x000000015252d824 */ /* 0x000fe200078e0a06 */
[C---:B------:R-:W-:Y:S01]  /*4bf0*/  ISETP.GT.U32.AND P5, PT, R6.reuse, R86, PT ;  /* 0x000000560600720c */ /* 0x040fe20003fa4070 */
[----:B------:R-:W-:Y:S01]  /*4c00*/  @!P1 IMAD.MOV R80, RZ, RZ, -R80 ;  /* 0x000000ffff509224 */ /* 0x000fe200078e0a50 */
[----:B------:R-:W-:Y:S01]  /*4c10*/  ISETP.GT.U32.AND P1, PT, R6, R85, PT ;  /* 0x000000550600720c */ /* 0x000fe20003f24070 */
[--C-:B------:R-:W-:Y:S01]  /*4c20*/  @!P4 IMAD.IADD R81, R81, 0x1, -R6.reuse ;  /* 0x000000015151c824 */ /* 0x100fe200078e0a06 */
[----:B------:R-:W-:Y:S01]  /*4c30*/  ISETP.GE.AND P4, PT, R88, RZ, PT ;  /* 0x000000ff5800720c */ /* 0x000fe20003f86270 */
[--C-:B------:R-:W-:Y:S01]  /*4c40*/  @!P2 IMAD.IADD R83, R83, 0x1, -R6.reuse ;  /* 0x000000015353a824 */ /* 0x100fe200078e0a06 */
[----:B------:R-:W-:Y:S01]  /*4c50*/  IABS R88, R89 ;  /* 0x0000005900587213 */ /* 0x000fe20000000000 */
[----:B------:R-:W-:Y:S01]  /*4c60*/  @!P3 IMAD.MOV R79, RZ, RZ, -R79 ;  /* 0x000000ffff4fb224 */ /* 0x000fe200078e0a4f */
[----:B------:R-:W-:Y:S01]  /*4c70*/  ISETP.GE.AND P2, PT, R90, RZ, PT ;  /* 0x000000ff5a00720c */ /* 0x000fe20003f46270 */
[----:B------:R-:W-:Y:S01]  /*4c80*/  @!P6 IMAD.IADD R84, R84, 0x1, -R6 ;  /* 0x000000015454e824 */ /* 0x000fe200078e0a06 */
[----:B------:R-:W-:Y:S01]  /*4c90*/  ISETP.GT.U32.AND P3, PT, R6, R83, PT ;  /* 0x000000530600720c */ /* 0x000fe20003f64070 */
[----:B------:R-:W-:-:S03]  /*4ca0*/  IMAD.HI.U32 R4, R3, R87, RZ ;  /* 0x0000005703047227 */ /* 0x000fc600078e00ff */
[----:B------:R-:W-:Y:S01]  /*4cb0*/  ISETP.GT.U32.AND P6, PT, R6, R84, PT ;  /* 0x000000540600720c */ /* 0x000fe20003fc4070 */
[--C-:B------:R-:W-:Y:S02]  /*4cc0*/  @!P5 IMAD.IADD R86, R86, 0x1, -R6.reuse ;  /* 0x000000015656d824 */ /* 0x100fe400078e0a06 */
[----:B------:R-:W-:Y:S01]  /*4cd0*/  @!P1 IMAD.IADD R85, R85, 0x1, -R6 ;  /* 0x0000000155559824 */ /* 0x000fe200078e0a06 */
[----:B------:R-:W-:Y:S01]  /*4ce0*/  ISETP.GE.AND P1, PT, R5, RZ, PT ;  /* 0x000000ff0500720c */ /* 0x000fe20003f26270 */
[----:B------:R-:W-:Y:S01]  /*4cf0*/  IMAD.HI.U32 R5, R3, R88, RZ ;  /* 0x0000005803057227 */ /* 0x000fe200078e00ff */
[----:B------:R-:W-:-:S03]  /*4d00*/  ISETP.GT.U32.AND P5, PT, R6, R86, PT ;  /* 0x000000560600720c */ /* 0x000fc60003fa4070 */
[----:B------:R-:W-:Y:S01]  /*4d10*/  @!P4 IMAD.MOV R81, RZ, RZ, -R81 ;  /* 0x000000ffff51c224 */ /* 0x000fe200078e0a51 */
[----:B------:R-:W-:Y:S01]  /*4d20*/  ISETP.GE.AND P4, PT, R91, RZ, PT ;  /* 0x000000ff5b00720c */ /* 0x000fe20003f86270 */
[----:B------:R-:W-:Y:S02]  /*4d30*/  IMAD.MOV R5, RZ, RZ, -R5 ;  /* 0x000000ffff057224 */ /* 0x000fe400078e0a05 */
[----:B------:R-:W-:Y:S02]  /*4d40*/  IMAD.MOV R4, RZ, RZ, -R4 ;  /* 0x000000ffff047224 */ /* 0x000fe400078e0a04 */
[----:B------:R-:W-:Y:S01]  /*4d50*/  IMAD R88, R6, R5, R88 ;  /* 0x0000000506587224 */ /* 0x000fe200078e0258 */
[----:B------:R-:W-:Y:S01]  /*4d60*/  LOP3.LUT R5, R2, 0xb2, RZ, 0xfc, !PT ;  /* 0x000000b202057812 */ /* 0x000fe200078efcff */
[----:B------:R-:W-:Y:S01]  /*4d70*/  @!P6 IMAD.IADD R84, R84, 0x1, -R6 ;  /* 0x000000015454e824 */ /* 0x000fe200078e0a06 */
[----:B------:R-:W-:Y:S01]  /*4d80*/  ISETP.GE.AND P6, PT, R93, RZ, PT ;  /* 0x000000ff5d00720c */ /* 0x000fe20003fc6270 */
[----:B------:R-:W-:Y:S01]  /*4d90*/  IMAD R87, R6, R4, R87 ;  /* 0x0000000406577224 */ /* 0x000fe200078e0257 */
[----:B------:R-:W-:Y:S01]  /*4da0*/  LOP3.LUT R4, R2, 0xb0, RZ, 0xfc, !PT ;  /* 0x000000b002047812 */ /* 0x000fe200078efcff */
[----:B------:R-:W-:Y:S01]  /*4db0*/  @!P0 IMAD.MOV R82, RZ, RZ, -R82 ;  /* 0x000000ffff528224 */ /* 0x000fe200078e0a52 */
[----:B------:R-:W-:Y:S01]  /*4dc0*/  ISETP.GT.U32.AND P0, PT, R6, R85, PT ;  /* 0x000000550600720c */ /* 0x000fe20003f04070 */
[----:B------:R-:W-:Y:S01]  /*4dd0*/  @!P5 IMAD.IADD R86, R86, 0x1, -R6 ;  /* 0x000000015656d824 */ /* 0x000fe200078e0a06 */
[C---:B------:R-:W-:Y:S01]  /*4de0*/  ISETP.GT.U32.AND P5, PT, R6.reuse, R88, PT ;  /* 0x000000580600720c */ /* 0x040fe20003fa4070 */
[----:B------:R-:W-:Y:S01]  /*4df0*/  @!P4 IMAD.MOV R84, RZ, RZ, -R84 ;  /* 0x000000ffff54c224 */ /* 0x000fe200078e0a54 */
[----:B------:R-:W-:Y:S01]  /*4e00*/  ISETP.GT.U32.AND P4, PT, R6, R87, PT ;  /* 0x000000570600720c */ /* 0x000fe20003f84070 */
[----:B------:R-:W-:Y:S01]  /*4e10*/  @!P3 IMAD.IADD R83, R83, 0x1, -R6 ;  /* 0x000000015353b824 */ /* 0x000fe200078e0a06 */
[----:B------:R-:W-:Y:S01]  /*4e20*/  ISETP.GE.AND P3, PT, R92, RZ, PT ;  /* 0x000000ff5c00720c */ /* 0x000fe20003f66270 */
[----:B------:R-:W-:Y:S01]  /*4e30*/  IMAD.HI.U32 R12, R3, R11, RZ ;  /* 0x0000000b030c7227 */ /* 0x000fe200078e00ff */
[----:B------:R-:W-:-:S02]  /*4e40*/  LOP3.LUT R93, R2, 0xb4, RZ, 0xfc, !PT ;  /* 0x000000b4025d7812 */ /* 0x000fc400078efcff */
[----:B------:R-:W-:Y:S01]  /*4e50*/  IABS R91, R5 ;  /* 0x00000005005b7213 */ /* 0x000fe20000000000 */
[----:B------:R-:W-:Y:S01]  /*4e60*/  @!P2 IMAD.MOV R83, RZ, RZ, -R83 ;  /* 0x000000ffff53a224 */ /* 0x000fe200078e0a53 */
[----:B------:R-:W-:Y:S01]  /*4e70*/  ISETP.GE.AND P2, PT, R89, RZ, PT ;  /* 0x000000ff5900720c */ /* 0x000fe20003f46270 */
[--C-:B------:R-:W-:Y:S01]  /*4e80*/  @!P0 IMAD.IADD R85, R85, 0x1, -R6.reuse ;  /* 0x0000000155558824 */ /* 0x100fe200078e0a06 */
[----:B------:R-:W-:Y:S01]  /*4e90*/  IABS R89, R4 ;  /* 0x0000000400597213 */ /* 0x000fe20000000000 */
[--C-:B------:R-:W-:Y:S01]  /*4ea0*/  @!P5 IMAD.IADD R88, R88, 0x1, -R6.reuse ;  /* 0x000000015858d824 */ /* 0x100fe200078e0a06 */
[----:B------:R-:W-:Y:S01]  /*4eb0*/  IABS R92, R93 ;  /* 0x0000005d005c7213 */ /* 0x000fe20000000000 */
[----:B------:R-:W-:Y:S01]  /*4ec0*/  @!P4 IMAD.IADD R87, R87, 0x1, -R6 ;  /* 0x000000015757c824 */ /* 0x000fe200078e0a06 */
[----:B------:R-:W-:Y:S01]  /*4ed0*/  ISETP.GE.AND P0, PT, R4, RZ, PT ;  /* 0x000000ff0400720c */ /* 0x000fe20003f06270 */
[----:B------:R-:W-:Y:S01]  /*4ee0*/  @!P3 IMAD.MOV R85, RZ, RZ, -R85 ;  /* 0x000000ffff55b224 */ /* 0x000fe200078e0a55 */
[----:B------:R-:W-:Y:S01]  /*4ef0*/  ISETP.GE.AND P3, PT, R5, RZ, PT ;  /* 0x000000ff0500720c */ /* 0x000fe20003f66270 */
[----:B------:R-:W-:Y:S01]  /*4f00*/  IMAD.HI.U32 R5, R3, R91, RZ ;  /* 0x0000005b03057227 */ /* 0x000fe200078e00ff */
[----:B------:R-:W-:-:S02]  /*4f10*/  ISETP.GT.U32.AND P5, PT, R6, R88, PT ;  /* 0x000000580600720c */ /* 0x000fc40003fa4070 */
[----:B------:R-:W-:Y:S01]  /*4f20*/  ISETP.GT.U32.AND P4, PT, R6, R87, PT ;  /* 0x000000570600720c */ /* 0x000fe20003f84070 */
[----:B------:R-:W-:-:S04]  /*4f30*/  IMAD.HI.U32 R4, R3, R89, RZ ;  /* 0x0000005903047227 */ /* 0x000fc800078e00ff */
[----:B------:R-:W-:-:S04]  /*4f40*/  IMAD.HI.U32 R90, R3, R92, RZ ;  /* 0x0000005c035a7227 */ /* 0x000fc800078e00ff */
[----:B------:R-:W-:Y:S02]  /*4f50*/  IMAD.MOV R5, RZ, RZ, -R5 ;  /* 0x000000ffff057224 */ /* 0x000fe400078e0a05 */
[----:B------:R-:W-:Y:S01]  /*4f60*/  @!P6 IMAD.MOV R86, RZ, RZ, -R86 ;  /* 0x000000ffff56e224 */ /* 0x000fe200078e0a56 */
[----:B------:R-:W-:Y:S01]  /*4f70*/  ISETP.GE.AND P6, PT, R93, RZ, PT ;  /* 0x000000ff5d00720c */ /* 0x000fe20003fc6270 */
[----:B------:R-:W-:Y:S02]  /*4f80*/  IMAD.MOV R4, RZ, RZ, -R4 ;  /* 0x000000ffff047224 */ /* 0x000fe400078e0a04 */
[----:B------:R-:W-:Y:S02]  /*4f90*/  IMAD.MOV R93, RZ, RZ, -R90 ;  /* 0x000000ffff5d7224 */ /* 0x000fe400078e0a5a */
[C---:B------:R-:W-:Y:S02]  /*4fa0*/  IMAD R90, R6.reuse, R5, R91 ;  /* 0x00000005065a7224 */ /* 0x040fe400078e025b */
[----:B------:R-:W-:-:S02]  /*4fb0*/  IMAD R89, R6, R4, R89 ;  /* 0x0000000406597224 */ /* 0x000fc400078e0259 */
[--C-:B------:R-:W-:Y:S01]  /*4fc0*/  @!P5 IMAD.IADD R88, R88, 0x1, -R6.reuse ;  /* 0x000000015858d824 */ /* 0x100fe200078e0a06 */
[C---:B------:R-:W-:Y:S01]  /*4fd0*/  ISETP.GT.U32.AND P5, PT, R6.reuse, R90, PT ;  /* 0x0000005a0600720c */ /* 0x040fe20003fa4070 */
[----:B------:R-:W-:Y:S01]  /*4fe0*/  @!P4 IMAD.IADD R87, R87, 0x1, -R6 ;  /* 0x000000015757c824 */ /* 0x000fe200078e0a06 */
[C---:B------:R-:W-:Y:S01]  /*4ff0*/  ISETP.GT.U32.AND P4, PT, R6.reuse, R89, PT ;  /* 0x000000590600720c */ /* 0x040fe20003f84070 */
[C---:B------:R-:W-:Y:S01]  /*5000*/  IMAD R91, R6.reuse, R93, R92 ;  /* 0x0000005d065b7224 */ /* 0x040fe200078e025c */
[----:B------:R-:W-:Y:S01]  /*5010*/  IABS R92, R94 ;  /* 0x0000005e005c7213 */ /* 0x000fe20000000000 */
[----:B------:R-:W-:Y:S01]  /*5020*/  @!P1 IMAD.MOV R87, RZ, RZ, -R87 ;  /* 0x000000ffff579224 */ /* 0x000fe200078e0a57 */
[----:B------:R-:W-:Y:S01]  /*5030*/  IABS R93, R97 ;  /* 0x00000061005d7213 */ /* 0x000fe20000000000 */
[----:B------:R-:W-:Y:S01]  /*5040*/  @!P2 IMAD.MOV R88, RZ, RZ, -R88 ;  /* 0x000000ffff58a224 */ /* 0x000fe200078e0a58 */
[----:B------:R-:W-:Y:S01]  /*5050*/  ISETP.GT.U32.AND P1, PT, R6, R91, PT ;  /* 0x0000005b0600720c */ /* 0x000fe20003f24070 */
[----:B------:R-:W-:Y:S01]  /*5060*/  IMAD.HI.U32 R4, R3, R92, RZ ;  /* 0x0000005c03047227 */ /* 0x000fe200078e00ff */
[----:B------:R-:W-:-:S03]  /*5070*/  ISETP.GE.AND P2, PT, R94, RZ, PT ;  /* 0x000000ff5e00720c */ /* 0x000fc60003f46270 */
[--C-:B------:R-:W-:Y:S02]  /*5080*/  @!P5 IMAD.IADD R90, R90, 0x1, -R6.reuse ;  /* 0x000000015a5ad824 */ /* 0x100fe400078e0a06 */
[----:B------:R-:W-:Y:S02]  /*5090*/  @!P4 IMAD.IADD R89, R89, 0x1, -R6 ;  /* 0x000000015959c824 */ /* 0x000fe400078e0a06 */
[----:B------:R-:W-:Y:S01]  /*50a0*/  IMAD.MOV R5, RZ, RZ, -R4 ;  /* 0x000000ffff057224 */ /* 0x000fe200078e0a04 */
[C---:B------:R-:W-:Y:S01]  /*50b0*/  ISETP.GT.U32.AND P5, PT, R6.reuse, R90, PT ;  /* 0x0000005a0600720c */ /* 0x040fe20003fa4070 */
[----:B------:R-:W-:Y:S01]  /*50c0*/  IMAD.HI.U32 R4, R3, R93, RZ ;  /* 0x0000005d03047227 */ /* 0x000fe200078e00ff */
[----:B------:R-:W-:-:S03]  /*50d0*/  ISETP.GT.U32.AND P4, PT, R6, R89, PT ;  /* 0x000000590600720c */ /* 0x000fc60003f84070 */
[----:B------:R-:W-:Y:S02]  /*50e0*/  @!P1 IMAD.IADD R91, R91, 0x1, -R6 ;  /* 0x000000015b5b9824 */ /* 0x000fe400078e0a06 */
[C---:B------:R-:W-:Y:S02]  /*50f0*/  IMAD R92, R6.reuse, R5, R92 ;  /* 0x00000005065c7224 */ /* 0x040fe400078e025c */
[----:B------:R-:W-:Y:S01]  /*5100*/  IMAD.HI.U32 R5, R3, R95, RZ ;  /* 0x0000005f03057227 */ /* 0x000fe200078e00ff */
[----:B------:R-:W-:-:S03]  /*5110*/  ISETP.GT.U32.AND P1, PT, R6, R91, PT ;  /* 0x0000005b0600720c */ /* 0x000fc60003f24070 */
[----:B------:R-:W-:-:S04]  /*5120*/  IMAD.HI.U32 R94, R3, R96, RZ ;  /* 0x00000060035e7227 */ /* 0x000fc800078e00ff */
[----:B------:R-:W-:Y:S02]  /*5130*/  IMAD.MOV R5, RZ, RZ, -R5 ;  /* 0x000000ffff057224 */ /* 0x000fe400078e0a05 */
[----:B------:R-:W-:Y:S01]  /*5140*/  @!P5 IMAD.IADD R90, R90, 0x1, -R6 ;  /* 0x000000015a5ad824 */ /* 0x000fe200078e0a06 */
[----:B------:R-:W-:Y:S01]  /*5150*/  ISETP.GE.AND P5, PT, R97, RZ, PT ;  /* 0x000000ff6100720c */ /* 0x000fe20003fa6270 */
[----:B------:R-:W-:Y:S02]  /*5160*/  IMAD.MOV R4, RZ, RZ, -R4 ;  /* 0x000000ffff047224 */ /* 0x000fe400078e0a04 */
[----:B------:R-:W-:Y:S02]  /*5170*/  IMAD.MOV R97, RZ, RZ, -R94 ;  /* 0x000000ffff617224 */ /* 0x000fe400078e0a5e */
[----:B------:R-:W-:Y:S01]  /*5180*/  @!P4 IMAD.IADD R89, R89, 0x1, -R6 ;  /* 0x000000015959c824 */ /* 0x000fe200078e0a06 */
[C---:B------:R-:W-:Y:S01]  /*5190*/  ISETP.GT.U32.AND P4, PT, R6.reuse, R92, PT ;  /* 0x0000005c0600720c */ /* 0x040fe20003f84070 */
[----:B------:R-:W-:Y:S01]  /*51a0*/  IMAD R94, R6, R5, R95 ;  /* 0x00000005065e7224 */ /* 0x000fe200078e025f */
[----:B------:R-:W-:Y:S01]  /*51b0*/  LOP3.LUT R5, R2, 0xbe, RZ, 0xfc, !PT ;  /* 0x000000be02057812 */ /* 0x000fe200078efcff */
[----:B------:R-:W-:-:S02]  /*51c0*/  IMAD R93, R6, R4, R93 ;  /* 0x00000004065d7224 */ /* 0x000fc400078e025d */
[C---:B------:R-:W-:Y:S01]  /*51d0*/  IMAD R95, R6.reuse, R97, R96 ;  /* 0x00000061065f7224 */ /* 0x040fe200078e0260 */
[----:B------:R-:W-:Y:S01]  /*51e0*/  IABS R96, R5 ;  /* 0x0000000500607213 */ /* 0x000fe20000000000 */
[--C-:B------:R-:W-:Y:S01]  /*51f0*/  @!P1 IMAD.IADD R91, R91, 0x1, -R6.reuse ;  /* 0x000000015b5b9824 */ /* 0x100fe200078e0a06 */
[C---:B------:R-:W-:Y:S01]  /*5200*/  ISETP.GT.U32.AND P1, PT, R6.reuse, R94, PT ;  /* 0x0000005e0600720c */ /* 0x040fe20003f24070 */
[----:B------:R-:W-:Y:S01]  /*5210*/  @!P0 IMAD.MOV R89, RZ, RZ, -R89 ;  /* 0x000000ffff598224 */ /* 0x000fe200078e0a59 */
[C---:B------:R-:W-:Y:S01]  /*5220*/  ISETP.GT.U32.AND P0, PT, R6.reuse, R93, PT ;  /* 0x0000005d0600720c */ /* 0x040fe20003f04070 */
[----:B------:R-:W-:Y:S01]  /*5230*/  @!P6 IMAD.MOV R91, RZ, RZ, -R91 ;  /* 0x000000ffff5be224 */ /* 0x000fe200078e0a5b */
[----:B------:R-:W-:Y:S01]  /*5240*/  ISETP.GT.U32.AND P6, PT, R6, R95, PT ;  /* 0x0000005f0600720c */ /* 0x000fe20003fc4070 */
[----:B------:R-:W-:Y:S01]  /*5250*/  @!P4 IMAD.IADD R92, R92, 0x1, -R6 ;  /* 0x000000015c5cc824 */ /* 0x000fe200078e0a06 */
[----:B------:R-:W-:Y:S01]  /*5260*/  IABS R97, R101 ;  /* 0x0000006500617213 */ /* 0x000fe20000000000 */
[----:B------:R-:W-:-:S03]  /*5270*/  IMAD.HI.U32 R4, R3, R96, RZ ;  /* 0x0000006003047227 */ /* 0x000fc600078e00ff */
[----:B------:R-:W-:Y:S01]  /*5280*/  ISETP.GT.U32.AND P4, PT, R6, R92, PT ;  /* 0x0000005c0600720c */ /* 0x000fe20003f84070 */
[----:B------:R-:W-:Y:S01]  /*5290*/  @!P3 IMAD.MOV R90, RZ, RZ, -R90 ;  /* 0x000000ffff5ab224 */ /* 0x000fe200078e0a5a */
[----:B------:R-:W-:Y:S01]  /*52a0*/  ISETP.GE.AND P3, PT, R98, RZ, PT ;  /* 0x000000ff6200720c */ /* 0x000fe20003f66270 */
[--C-:B------:R-:W-:Y:S02]  /*52b0*/  @!P1 IMAD.IADD R94, R94, 0x1, -R6.reuse ;  /* 0x000000015e5e9824 */ /* 0x100fe400078e0a06 */
[--C-:B------:R-:W-:Y:S01]  /*52c0*/  @!P0 IMAD.IADD R93, R93, 0x1, -R6.reuse ;  /* 0x000000015d5d8824 */ /* 0x100fe200078e0a06 */
[----:B------:R-:W-:Y:S01]  /*52d0*/  ISETP.GE.AND P0, PT, R5, RZ, PT ;  /* 0x000000ff0500720c */ /* 0x000fe20003f06270 */
[----:B------:R-:W-:Y:S01]  /*52e0*/  @!P6 IMAD.IADD R95, R95, 0x1, -R6 ;  /* 0x000000015f5fe824 */ /* 0x000fe200078e0a06 */
[C---:B------:R-:W-:Y:S01]  /*52f0*/  ISETP.GT.U32.AND P6, PT, R6.reuse, R94, PT ;  /* 0x0000005e0600720c */ /* 0x040fe20003fc4070 */
[----:B------:R-:W-:Y:S01]  /*5300*/  IMAD.MOV R5, RZ, RZ, -R4 ;  /* 0x000000ffff057224 */ /* 0x000fe200078e0a04 */
[----:B------:R-:W-:Y:S01]  /*5310*/  ISETP.GT.U32.AND P1, PT, R6, R93, PT ;  /* 0x0000005d0600720c */ /* 0x000fe20003f24070 */
[----:B------:R-:W-:-:S04]  /*5320*/  IMAD.HI.U32 R4, R3, R97, RZ ;  /* 0x0000006103047227 */ /* 0x000fc800078e00ff */
[----:B------:R-:W-:Y:S02]  /*5330*/  IMAD.MOV R4, RZ, RZ, -R4 ;  /* 0x000000ffff047224 */ /* 0x000fe400078e0a04 */
[----:B------:R-:W-:Y:S01]  /*5340*/  @!P4 IMAD.IADD R92, R92, 0x1, -R6 ;  /* 0x000000015c5cc824 */ /* 0x000fe200078e0a06 */
[----:B------:R-:W-:Y:S01]  /*5350*/  ISETP.GE.AND P4, PT, R99, RZ, PT ;  /* 0x000000ff6300720c */ /* 0x000fe20003f86270 */
[----:B------:R-:W-:Y:S01]  /*5360*/  IMAD R97, R6, R4, R97 ;  /* 0x0000000406617224 */ /* 0x000fe200078e0261 */
[----:B------:R-:W-:Y:S01]  /*5370*/  LOP3.LUT R99, R2, 0xc2, RZ, 0xfc, !PT ;  /* 0x000000c202637812 */ /* 0x000fe200078efcff */
[C---:B------:R-:W-:Y:S02]  /*5380*/  IMAD R96, R6.reuse, R5, R96 ;  /* 0x0000000506607224 */ /* 0x040fe400078e0260 */
[----:B------:R-:W-:Y:S01]  /*5390*/  @!P2 IMAD.MOV R92, RZ, RZ, -R92 ;  /* 0x000000ffff5ca224 */ /* 0x000fe200078e0a5c */
[----:B------:R-:W-:Y:S01]  /*53a0*/  ISETP.GT.U32.AND P2, PT, R6, R95, PT ;  /* 0x0000005f0600720c */ /* 0x000fe20003f44070 */
[--C-:B------:R-:W-:Y:S01]  /*53b0*/  @!P6 IMAD.IADD R94, R94, 0x1, -R6.reuse ;  /* 0x000000015e5ee824 */ /* 0x100fe200078e0a06 */
[C---:B------:R-:W-:Y:S01]  /*53c0*/  ISETP.GT.U32.AND P6, PT, R6.reuse, R97, PT ;  /* 0x000000610600720c */ /* 0x040fe20003fc4070 */
[----:B------:R-:W-:Y:S01]  /*53d0*/  @!P1 IMAD.IADD R93, R93, 0x1, -R6 ;  /* 0x000000015d5d9824 */ /* 0x000fe200078e0a06 */
[----:B------:R-:W-:Y:S01]  /*53e0*/  ISETP.GT.U32.AND P1, PT, R6, R96, PT ;  /* 0x000000600600720c */ /* 0x000fe20003f24070 */
[----:B------:R-:W-:Y:S01]  /*53f0*/  IMAD.HI.U32 R5, R3, R100, RZ ;  /* 0x0000006403057227 */ /* 0x000fe200078e00ff */
[----:B------:R-:W-:-:S03]  /*5400*/  IABS R98, R99 ;  /* 0x0000006300627213 */ /* 0x000fc60000000000 */
[----:B------:R-:W-:Y:S02]  /*5410*/  IMAD.MOV R5, RZ, RZ, -R5 ;  /* 0x000000ffff057224 */ /* 0x000fe400078e0a05 */
[----:B------:R-:W-:-:S04]  /*5420*/  IMAD.HI.U32 R4, R3, R98, RZ ;  /* 0x0000006203047227 */ /* 0x000fc800078e00ff */
[--C-:B------:R-:W-:Y:S01]  /*5430*/  @!P2 IMAD.IADD R95, R95, 0x1, -R6.reuse ;  /* 0x000000015f5fa824 */ /* 0x100fe200078e0a06 */
[----:B------:R-:W-:Y:S01]  /*5440*/  ISETP.GE.AND P2, PT, R101, RZ, PT ;  /* 0x000000ff6500720c */ /* 0x000fe20003f46270 */
[----:B------:R-:W-:Y:S02]  /*5450*/  @!P6 IMAD.IADD R97, R97, 0x1, -R6 ;  /* 0x000000016161e824 */ /* 0x000fe400078e0a06 */
[----:B------:R-:W-:Y:S02]  /*5460*/  IMAD.MOV R101, RZ, RZ, -R4 ;  /* 0x000000ffff657224 */ /* 0x000fe400078e0a04 */
[----:B------:R-:W-:Y:S01]  /*5470*/  @!P1 IMAD.IADD R96, R96, 0x1, -R6 ;  /* 0x0000000160609824 */ /* 0x000fe200078e0a06 */
[----:B------:R-:W-:Y:S01]  /*5480*/  ISETP.GE.AND P1, PT, R99, RZ, PT ;  /* 0x000000ff6300720c */ /* 0x000fe20003f26270 */
[----:B------:R-:W-:Y:S01]  /*5490*/  IMAD.HI.U32 R99, R3, R102, RZ ;  /* 0x0000006603637227 */ /* 0x000fe200078e00ff */
[----:B------:R-:W-:-:S03]  /*54a0*/  ISETP.GT.U32.AND P6, PT, R6, R97, PT ;  /* 0x000000610600720c */ /* 0x000fc60003fc4070 */
[C---:B------:R-:W-:Y:S02]  /*54b0*/  IMAD R98, R6.reuse, R101, R98 ;  /* 0x0000006506627224 */ /* 0x040fe400078e0262 */
[----:B------:R-:W-:Y:S02]  /*54c0*/  IMAD.MOV R101, RZ, RZ, -R99 ;  /* 0x000000ffff657224 */ /* 0x000fe400078e0a63 */
[C---:B------:R-:W-:Y:S02]  /*54d0*/  IMAD R99, R6.reuse, R5, R100 ;  /* 0x0000000506637224 */ /* 0x040fe400078e0264 */
[----:B------:R-:W-:Y:S01]  /*54e0*/  @!P3 IMAD.MOV R94, RZ, RZ, -R94 ;  /* 0x000000ffff5eb224 */ /* 0x000fe200078e0a5e */
[C---:B------:R-:W-:Y:S01]  /*54f0*/  ISETP.GT.U32.AND P3, PT, R6.reuse, R98, PT ;  /* 0x000000620600720c */ /* 0x040fe20003f64070 */
[C---:B------:R-:W-:Y:S01]  /*5500*/  IMAD R100, R6.reuse, R101, R102 ;  /* 0x0000006506647224 */ /* 0x040fe200078e0266 */
[----:B------:R-:W-:Y:S01]  /*5510*/  IABS R101, R105 ;  /* 0x0000006900657213 */ /* 0x000fe20000000000 */
[----:B------:R-:W-:Y:S01]  /*5520*/  @!P4 IMAD.MOV R95, RZ, RZ, -R95 ;  /* 0x000000ffff5fc224 */ /* 0x000fe200078e0a5f */
[C---:B------:R-:W-:Y:S01]  /*5530*/  ISETP.GT.U32.AND P4, PT, R6.reuse, R99, PT ;  /* 0x000000630600720c */ /* 0x040fe20003f84070 */
[----:B------:R-:W-:Y:S01]  /*5540*/  @!P6 IMAD.IADD R97, R97, 0x1, -R6 ;  /* 0x000000016161e824 */ /* 0x000fe200078e0a06 */
[----:B------:R-:W-:Y:S01]  /*5550*/  ISETP.GT.U32.AND P6, PT, R6, R100, PT ;  /* 0x000000640600720c */ /* 0x000fe20003fc4070 */
[----:B------:R-:W-:Y:S01]  /*5560*/  IMAD.HI.U32 R4, R3, R101, RZ ;  /* 0x0000006503047227 */ /* 0x000fe200078e00ff */
[----:B------:R-:W-:-:S03]  /*5570*/  IABS R102, R106 ;  /* 0x0000006a00667213 */ /* 0x000fc60000000000 */
[----:B------:R-:W-:Y:S02]  /*5580*/  IMAD.MOV R5, RZ, RZ, -R4 ;  /* 0x000000ffff057224 */ /* 0x000fe400078e0a04 */
[----:B------:R-:W-:Y:S01]  /*5590*/  @!P3 IMAD.IADD R98, R98, 0x1, -R6 ;  /* 0x000000016262b824 */ /* 0x000fe200078e0a06 */
[----:B------:R-:W-:Y:S01]  /*55a0*/  ISETP.GE.AND P3, PT, R104, RZ, PT ;  /* 0x000000ff6800720c */ /* 0x000fe20003f66270 */
[----:B------:R-:W-:Y:S01]  /*55b0*/  IMAD.HI.U32 R4, R3, R102, RZ ;  /* 0x0000006603047227 */ /* 0x000fe200078e00ff */
[----:B------:R-:W-:-:S03]  /*55c0*/  IABS R104, R108 ;  /* 0x0000006c00687213 */ /* 0x000fc60000000000 */
[--C-:B------:R-:W-:Y:S01]  /*55d0*/  @!P4 IMAD.IADD R99, R99, 0x1, -R6.reuse ;  /* 0x000000016363c824 */ /* 0x100fe200078e0a06 */
[----:B------:R-:W-:Y:S01]  /*55e0*/  ISETP.GT.U32.AND P4, PT, R6, R98, PT ;  /* 0x000000620600720c */ /* 0x000fe20003f84070 */
[----:B------:R-:W-:Y:S02]  /*55f0*/  @!P6 IMAD.IADD R100, R100, 0x1, -R6 ;  /* 0x000000016464e824 */ /* 0x000fe400078e0a06 */
[----:B------:R-:W-:Y:S01]  /*5600*/  @!P5 IMAD.MOV R93, RZ, RZ, -R93 ;  /* 0x000000ffff5dd224 */ /* 0x000fe200078e0a5d */
[C---:B------:R-:W-:Y:S01]  /*5610*/  ISETP.GT.U32.AND P6, PT, R6.reuse, R99, PT ;  /* 0x000000630600720c */ /* 0x040fe20003fc4070 */
[C---:B------:R-:W-:Y:S01]  /*5620*/  IMAD R101, R6.reuse, R5, R101 ;  /* 0x0000000506657224 */ /* 0x040fe200078e0265 */
[----:B------:R-:W-:Y:S01]  /*5630*/  ISETP.GT.U32.AND P5, PT, R6, R96, PT ;  /* 0x000000600600720c */ /* 0x000fe20003fa4070 */
[----:B------:R-:W-:Y:S02]  /*5640*/  IMAD.MOV R5, RZ, RZ, -R4 ;  /* 0x000000ffff057224 */ /* 0x000fe400078e0a04 */
[----:B------:R-:W-:-:S02]  /*5650*/  @!P2 IMAD.MOV R97, RZ, RZ, -R97 ;  /* 0x000000ffff61a224 */ /* 0x000fc400078e0a61 */
[----:B------:R-:W-:Y:S02]  /*5660*/  IMAD R102, R6, R5, R102 ;  /* 0x0000000506667224 */ /* 0x000fe400078e0266 */
[----:B------:R-:W-:Y:S01]  /*5670*/  @!P4 IMAD.IADD R98, R98, 0x1, -R6 ;  /* 0x000000016262c824 */ /* 0x000fe200078e0a06 */
[----:B------:R-:W-:-:S03]  /*5680*/  ISETP.GT.U32.AND P4, PT, R6, R101, PT ;  /* 0x000000650600720c */ /* 0x000fc60003f84070 */
[--C-:B------:R-:W-:Y:S01]  /*5690*/  @!P6 IMAD.IADD R99, R99, 0x1, -R6.reuse ;  /* 0x000000016363e824 */ /* 0x100fe200078e0a06 */
[----:B------:R-:W-:Y:S01]  /*56a0*/  ISETP.GT.U32.AND P6, PT, R6, R102, PT ;  /* 0x000000660600720c */ /* 0x000fe20003fc4070 */
[----:B------:R-:W-:Y:S01]  /*56b0*/  @!P5 IMAD.IADD R96, R96, 0x1, -R6 ;  /* 0x000000016060d824 */ /* 0x000fe200078e0a06 */
[----:B------:R-:W-:Y:S01]  /*56c0*/  ISETP.GE.AND P5, PT, R103, RZ, PT ;  /* 0x000000ff6700720c */ /* 0x000fe20003fa6270 */
[----:B------:R-:W-:Y:S01]  /*56d0*/  @!P1 IMAD.MOV R98, RZ, RZ, -R98 ;  /* 0x000000ffff629224 */ /* 0x000fe200078e0a62 */
[----:B------:R-:W-:Y:S01]  /*56e0*/  IABS R103, R107 ;  /* 0x0000006b00677213 */ /* 0x000fe20000000000 */
[----:B------:R-:W-:Y:S01]  /*56f0*/  @!P0 IMAD.MOV R96, RZ, RZ, -R96 ;  /* 0x000000ffff608224 */ /* 0x000fe200078e0a60 */
[----:B------:R-:W-:-:S03]  /*5700*/  ISETP.GT.U32.AND P0, PT, R6, R100, PT ;  /* 0x000000640600720c */ /* 0x000fc60003f04070 */
[----:B------:R-:W-:Y:S01]  /*5710*/  @!P4 IMAD.IADD R101, R101, 0x1, -R6 ;  /* 0x000000016565c824 */ /* 0x000fe200078e0a06 */
[----:B------:R-:W-:Y:S01]  /*5720*/  ISETP.GE.AND P4, PT, R106, RZ, PT ;  /* 0x000000ff6a00720c */ /* 0x000fe20003f86270 */
[----:B------:R-:W-:-:S04]  /*5730*/  IMAD.HI.U32 R4, R3, R103, RZ ;  /* 0x0000006703047227 */ /* 0x000fc800078e00ff */
[----:B------:R-:W-:Y:S01]  /*5740*/  @!P6 IMAD.IADD R102, R102, 0x1, -R6 ;  /* 0x000000016666e824 */ /* 0x000fe200078e0a06 */
[C---:B------:R-:W-:Y:S01]  /*5750*/  ISETP.GT.U32.AND P6, PT, R6.reuse, R101, PT ;  /* 0x000000650600720c */ /* 0x040fe20003fc4070 */
[----:B------:R-:W-:Y:S02]  /*5760*/  IMAD.MOV R5, RZ, RZ, -R4 ;  /* 0x000000ffff057224 */ /* 0x000fe400078e0a04 */
[----:B------:R-:W-:Y:S01]  /*5770*/  IMAD.HI.U32 R4, R3, R104, RZ ;  /* 0x0000006803047227 */ /* 0x000fe200078e00ff */
[----:B------:R-:W-:-:S03]  /*5780*/  ISETP.GT.U32.AND P2, PT, R6, R102, PT ;  /* 0x000000660600720c */ /* 0x000fc60003f44070 */
[----:B------:R-:W-:Y:S02]  /*5790*/  IMAD R103, R6, R5, R103 ;  /* 0x0000000506677224 */ /* 0x000fe400078e0267 */
[----:B------:R-:W-:Y:S02]  /*57a0*/  IMAD.MOV R5, RZ, RZ, -R4 ;  /* 0x000000ffff057224 */ /* 0x000fe400078e0a04 */
[----:B------:R-:W-:Y:S01]  /*57b0*/  @!P0 IMAD.IADD R100, R100, 0x1, -R6 ;  /* 0x0000000164648824 */ /* 0x000fe200078e0a06 */
[C---:B------:R-:W-:Y:S01]  /*57c0*/  ISETP.GT.U32.AND P1, PT, R6.reuse, R103, PT ;  /* 0x000000670600720c */ /* 0x040fe20003f24070 */
[----:B------:R-:W-:Y:S01]  /*57d0*/  IMAD R104, R6, R5, R104 ;  /* 0x0000000506687224 */ /* 0x000fe200078e0268 */
[----:B------:R-:W-:Y:S01]  /*57e0*/  ISETP.GE.AND P0, PT, R105, RZ, PT ;  /* 0x000000ff6900720c */ /* 0x000fe20003f06270 */
[--C-:B------:R-:W-:Y:S01]  /*57f0*/  @!P6 IMAD.IADD R101, R101, 0x1, -R6.reuse ;  /* 0x000000016565e824 */ /* 0x100fe200078e0a06 */
[----:B------:R-:W-:Y:S01]  /*5800*/  IABS R105, R109 ;  /* 0x0000006d00697213 */ /* 0x000fe20000000000 */
[----:B------:R-:W-:Y:S01]  /*5810*/  @!P2 IMAD.IADD R102, R102, 0x1, -R6 ;  /* 0x000000016666a824 */ /* 0x000fe200078e0a06 */
[----:B------:R-:W-:Y:S01]  /*5820*/  ISETP.GT.U32.AND P6, PT, R6, R104, PT ;  /* 0x000000680600720c */ /* 0x000fe20003fc4070 */
[----:B------:R-:W-:Y:S01]  /*5830*/  @!P5 IMAD.MOV R99, RZ, RZ, -R99 ;  /* 0x000000ffff63d224 */ /* 0x000fe200078e0a63 */
[----:B------:R-:W-:Y:S01]  /*5840*/  LOP3.LUT R5, R2, 0xd2, RZ, 0xfc, !PT ;  /* 0x000000d202057812 */ /* 0x000fe200078efcff */
[----:B------:R-:W-:Y:S01]  /*5850*/  IMAD.HI.U32 R4, R3, R105, RZ ;  /* 0x0000006903047227 */ /* 0x000fe200078e00ff */
[----:B------:R-:W-:-:S02]  /*5860*/  ISETP.GE.AND P5, PT, R107, RZ, PT ;  /* 0x000000ff6b00720c */ /* 0x000fc40003fa6270 */
[----:B------:R-:W-:Y:S01]  /*5870*/  IABS R106, R5 ;  /* 0x00000005006a7213 */ /* 0x000fe20000000000 */
[----:B------:R-:W-:Y:S01]  /*5880*/  @!P1 IMAD.IADD R103, R103, 0x1, -R6 ;  /* 0x0000000167679824 */ /* 0x000fe200078e0a06 */
[----:B------:R-:W-:Y:S01]  /*5890*/  ISETP.GE.AND P1, PT, R5, RZ, PT ;  /* 0x000000ff0500720c */ /* 0x000fe20003f26270 */
[----:B------:R-:W-:Y:S01]  /*58a0*/  IMAD.MOV R4, RZ, RZ, -R4 ;  /* 0x000000ffff047224 */ /* 0x000fe200078e0a04 */
[----:B------:R-:W-:Y:S01]  /*58b0*/  ISETP.GE.AND P2, PT, R109, RZ, PT ;  /* 0x000000ff6d00720c */ /* 0x000fe20003f46270 */
[----:B------:R-:W-:Y:S01]  /*58c0*/  @!P4 IMAD.MOV R102, RZ, RZ, -R102 ;  /* 0x000000ffff66c224 */ /* 0x000fe200078e0a66 */
[----:B------:R-:W-:Y:S01]  /*58d0*/  IABS R109, R111 ;  /* 0x0000006f006d7213 */ /* 0x000fe20000000000 */
[----:B------:R-:W-:Y:S01]  /*58e0*/  @!P6 IMAD.IADD R104, R104, 0x1, -R6 ;  /* 0x000000016868e824 */ /* 0x000fe200078e0a06 */
[C---:B------:R-:W-:Y:S01]  /*58f0*/  ISETP.GT.U32.AND P6, PT, R6.reuse, R103, PT ;  /* 0x000000670600720c */ /* 0x040fe20003fc4070 */
[----:B------:R-:W-:Y:S02]  /*5900*/  IMAD R105, R6, R4, R105 ;  /* 0x0000000406697224 */ /* 0x000fe400078e0269 */
[----:B------:R-:W-:-:S03]  /*5910*/  IMAD.HI.U32 R4, R3, R106, RZ ;  /* 0x0000006a03047227 */ /* 0x000fc600078e00ff */
[C---:B------:R-:W-:Y:S01]  /*5920*/  ISETP.GT.U32.AND P4, PT, R6.reuse, R105, PT ;  /* 0x000000690600720c */ /* 0x040fe20003f84070 */
[----:B------:R-:W-:Y:S02]  /*5930*/  IMAD.MOV R5, RZ, RZ, -R4 ;  /* 0x000000ffff057224 */ /* 0x000fe400078e0a04 */
[----:B------:R-:W-:Y:S01]  /*5940*/  @!P0 IMAD.MOV R101, RZ, RZ, -R101 ;  /* 0x000000ffff658224 */ /* 0x000fe200078e0a65 */
[C---:B------:R-:W-:Y:S01]  /*5950*/  ISETP.GT.U32.AND P0, PT, R6.reuse, R104, PT ;  /* 0x000000680600720c */ /* 0x040fe20003f04070 */
[C---:B------:R-:W-:Y:S02]  /*5960*/  IMAD R106, R6.reuse, R5, R106 ;  /* 0x00000005066a7224 */ /* 0x040fe400078e026a */
[----:B------:R-:W-:Y:S02]  /*5970*/  @!P6 IMAD.IADD R103, R103, 0x1, -R6 ;  /* 0x000000016767e824 */ /* 0x000fe400078e0a06 */
[----:B------:R-:W-:Y:S01]  /*5980*/  @!P3 IMAD.MOV R100, RZ, RZ, -R100 ;  /* 0x000000ffff64b224 */ /* 0x000fe200078e0a64 */
[----:B------:R-:W-:Y:S01]  /*5990*/  ISETP.GT.U32.AND P6, PT, R6, R106, PT ;  /* 0x0000006a0600720c */ /* 0x000fe20003fc4070 */
[----:B------:R-:W-:Y:S01]  /*59a0*/  @!P5 IMAD.MOV R103, RZ, RZ, -R103 ;  /* 0x000000ffff67d224 */ /* 0x000fe200078e0a67 */
[----:B------:R-:W-:Y:S01]  /*59b0*/  ISETP.GE.AND P3, PT, R108, RZ, PT ;  /* 0x000000ff6c00720c */ /* 0x000fe20003f66270 */
[----:B------:R-:W-:Y:S01]  /*59c0*/  @!P4 IMAD.IADD R105, R105, 0x1, -R6 ;  /* 0x000000016969c824 */ /* 0x000fe200078e0a06 */
[----:B------:R-:W-:Y:S01]  /*59d0*/  LOP3.LUT R108, R2, 0xd4, RZ, 0xfc, !PT ;  /* 0x000000d4026c7812 */ /* 0x000fe200078efcff */
[----:B------:R-:W-:Y:S01]  /*59e0*/  IMAD.HI.U32 R5, R3, R109, RZ ;  /* 0x0000006d03057227 */ /* 0x000fe200078e00ff */
[----:B------:R-:W-:-:S02]  /*59f0*/  ISETP.GE.AND P4, PT, R111, RZ, PT ;  /* 0x000000ff6f00720c */ /* 0x000fc40003f86270 */
[----:B------:R-:W-:Y:S01]  /*5a00*/  IABS R107, R108 ;  /* 0x0000006c006b7213 */ /* 0x000fe20000000000 */
[----:B------:R-:W-:Y:S01]  /*5a10*/  @!P0 IMAD.IADD R104, R104, 0x1, -R6 ;  /* 0x0000000168688824 */ /* 0x000fe200078e0a06 */
[----:B------:R-:W-:Y:S01]  /*5a20*/  ISETP.GE.AND P0, PT, R108, RZ, PT ;  /* 0x000000ff6c00720c */ /* 0x000fe20003f06270 */
[----:B------:R-:W-:Y:S01]  /*5a30*/  IMAD.MOV R5, RZ, RZ, -R5 ;  /* 0x000000ffff057224 */ /* 0x000fe200078e0a05 */
[----:B------:R-:W-:Y:S01]  /*5a40*/  ISETP.GT.U32.AND P5, PT, R6, R105, PT ;  /* 0x000000690600720c */ /* 0x000fe20003fa4070 */
[----:B------:R-:W-:-:S04]  /*5a50*/  IMAD.HI.U32 R4, R3, R107, RZ ;  /* 0x0000006b03047227 */ /* 0x000fc800078e00ff */
[----:B------:R-:W-:Y:S02]  /*5a60*/  @!P6 IMAD.IADD R106, R106, 0x1, -R6 ;  /* 0x000000016a6ae824 */ /* 0x000fe400078e0a06 */
[----:B------:R-:W-:Y:S02]  /*5a70*/  IMAD.MOV R108, RZ, RZ, -R4 ;  /* 0x000000ffff6c7224 */ /* 0x000fe400078e0a04 */
        /* <DEDUP_REMOVED lines=9> */
[--C-:B------:R-:W-:Y:S01]  /*5b10*/  @!P5 IMAD.IADD R105, R105, 0x1, -R6.reuse ;  /* 0x000000016969d824 */ /* 0x100fe200078e0a06 */
[----:B------:R-:W-:Y:S01]  /*5b20*/  ISETP.GT.U32.AND P5, PT, R6, R108, PT ;  /* 0x0000006c0600720c */ /* 0x000fe20003fa4070 */
[----:B------:R-:W-:Y:S01]  /*5b30*/  @!P6 IMAD.IADD R106, R106, 0x1, -R6 ;  /* 0x000000016a6ae824 */ /* 0x000fe200078e0a06 */
[----:B------:R-:W-:Y:S01]  /*5b40*/  ISETP.GT.U32.AND P6, PT, R6, R109, PT ;  /* 0x0000006d0600720c */ /* 0x000fe20003fc4070 */
[----:B------:R-:W-:-:S04]  /*5b50*/  IMAD.HI.U32 R4, R3, R110, RZ ;  /* 0x0000006e03047227 */ /* 0x000fc800078e00ff */
[----:B------:R-:W-:-:S04]  /*5b60*/  IMAD.HI.U32 R5, R3, R112, RZ ;  /* 0x0000007003057227 */ /* 0x000fc800078e00ff */
[--C-:B------:R-:W-:Y:S01]  /*5b70*/  @!P3 IMAD.IADD R107, R107, 0x1, -R6.reuse ;  /* 0x000000016b6bb824 */ /* 0x100fe200078e0a06 */
[----:B------:R-:W-:Y:S01]  /*5b80*/  ISETP.GE.AND P3, PT, R115, RZ, PT ;  /* 0x000000ff7300720c */ /* 0x000fe20003f66270 */
[--C-:B------:R-:W-:Y:S02]  /*5b90*/  @!P5 IMAD.IADD R108, R108, 0x1, -R6.reuse ;  /* 0x000000016c6cd824 */ /* 0x100fe400078e0a06 */
[----:B------:R-:W-:Y:S01]  /*5ba0*/  @!P6 IMAD.IADD R109, R109, 0x1, -R6 ;  /* 0x000000016d6de824 */ /* 0x000fe200078e0a06 */
[C---:B------:R-:W-:Y:S01]  /*5bb0*/  ISETP.GT.U32.AND P5, PT, R6.reuse, R107, PT ;  /* 0x0000006b0600720c */ /* 0x040fe20003fa4070 */
[----:B------:R-:W-:Y:S01]  /*5bc0*/  IMAD.MOV R111, RZ, RZ, -R4 ;  /* 0x000000ffff6f7224 */ /* 0x000fe200078e0a04 */
[C---:B------:R-:W-:Y:S01]  /*5bd0*/  ISETP.GT.U32.AND P6, PT, R6.reuse, R108, PT ;  /* 0x0000006c0600720c */ /* 0x040fe20003fc4070 */
[----:B------:R-:W-:Y:S02]  /*5be0*/  IMAD.MOV R5, RZ, RZ, -R5 ;  /* 0x000000ffff057224 */ /* 0x000fe400078e0a05 */
[----:B------:R-:W-:-:S02]  /*5bf0*/  IMAD R110, R6, R111, R110 ;  /* 0x0000006f066e7224 */ /* 0x000fc400078e026e */
[----:B------:R-:W-:Y:S02]  /*5c00*/  IMAD R111, R6, R5, R112 ;  /* 0x00000005066f7224 */ /* 0x000fe400078e0270 */
[----:B------:R-:W-:-:S04]  /*5c10*/  IMAD.HI.U32 R4, R3, R113, RZ ;  /* 0x0000007103047227 */ /* 0x000fc800078e00ff */
[--C-:B------:R-:W-:Y:S01]  /*5c20*/  @!P5 IMAD.IADD R107, R107, 0x1, -R6.reuse ;  /* 0x000000016b6bd824 */ /* 0x100fe200078e0a06 */
[----:B------:R-:W-:Y:S01]  /*5c30*/  ISETP.GT.U32.AND P5, PT, R6, R110, PT ;  /* 0x0000006e0600720c */ /* 0x000fe20003fa4070 */
[----:B------:R-:W-:Y:S01]  /*5c40*/  @!P6 IMAD.IADD R108, R108, 0x1, -R6 ;  /* 0x000000016c6ce824 */ /* 0x000fe200078e0a06 */
[----:B------:R-:W-:Y:S01]  /*5c50*/  ISETP.GT.U32.AND P6, PT, R6, R111, PT ;  /* 0x0000006f0600720c */ /* 0x000fe20003fc4070 */
[----:B------:R-:W-:-:S04]  /*5c60*/  IMAD.HI.U32 R5, R3, R114, RZ ;  /* 0x0000007203057227 */ /* 0x000fc800078e00ff */
[----:B------:R-:W-:Y:S01]  /*5c70*/  @!P1 IMAD.MOV R106, RZ, RZ, -R106 ;  /* 0x000000ffff6a9224 */ /* 0x000fe200078e0a6a */
[----:B------:R-:W-:Y:S01]  /*5c80*/  ISETP.GE.AND P1, PT, R116, RZ, PT ;  /* 0x000000ff7400720c */ /* 0x000fe20003f26270 */
[----:B------:R-:W-:Y:S01]  /*5c90*/  IMAD.MOV R4, RZ, RZ, -R4 ;  /* 0x000000ffff047224 */ /* 0x000fe200078e0a04 */
[----:B------:R-:W-:Y:S01]  /*5ca0*/  LOP3.LUT R116, R2, 0xe2, RZ, 0xfc, !PT ;  /* 0x000000e202747812 */ /* 0x000fe200078efcff */
[----:B------:R-:W-:Y:S02]  /*5cb0*/  IMAD.MOV R5, RZ, RZ, -R5 ;  /* 0x000000ffff057224 */ /* 0x000fe400078e0a05 */
[----:B------:R-:W-:Y:S01]  /*5cc0*/  @!P2 IMAD.MOV R105, RZ, RZ, -R105 ;  /* 0x000000ffff69a224 */ /* 0x000fe200078e0a69 */
[C---:B------:R-:W-:Y:S01]  /*5cd0*/  ISETP.GT.U32.AND P2, PT, R6.reuse, R109, PT ;  /* 0x0000006d0600720c */ /* 0x040fe20003f44070 */
[C---:B------:R-:W-:Y:S01]  /*5ce0*/  IMAD R112, R6.reuse, R4, R113 ;  /* 0x0000000406707224 */ /* 0x040fe200078e0271 */
[----:B------:R-:W-:Y:S01]  /*5cf0*/  IABS R115, R116 ;  /* 0x0000007400737213 */ /* 0x000fe20000000000 */
[----:B------:R-:W-:-:S02]  /*5d00*/  IMAD R113, R6, R5, R114 ;  /* 0x0000000506717224 */ /* 0x000fc400078e0272 */
[--C-:B------:R-:W-:Y:S01]  /*5d10*/  @!P5 IMAD.IADD R110, R110, 0x1, -R6.reuse ;  /* 0x000000016e6ed824 */ /* 0x100fe200078e0a06 */
[C---:B------:R-:W-:Y:S01]  /*5d20*/  ISETP.GT.U32.AND P5, PT, R6.reuse, R112, PT ;  /* 0x000000700600720c */ /* 0x040fe20003fa4070 */
[----:B------:R-:W-:Y:S02]  /*5d30*/  @!P6 IMAD.IADD R111, R111, 0x1, -R6 ;  /* 0x000000016f6fe824 */ /* 0x000fe400078e0a06 */
[----:B------:R-:W-:Y:S01]  /*5d40*/  @!P0 IMAD.MOV R107, RZ, RZ, -R107 ;  /* 0x000000ffff6b8224 */ /* 0x000fe200078e0a6b */
[C---:B------:R-:W-:Y:S01]  /*5d50*/  ISETP.GT.U32.AND P0, PT, R6.reuse, R110, PT ;  /* 0x0000006e0600720c */ /* 0x040fe20003f04070 */
[----:B------:R-:W-:Y:S01]  /*5d60*/  @!P4 IMAD.MOV R108, RZ, RZ, -R108 ;  /* 0x000000ffff6cc224 */ /* 0x000fe200078e0a6c */
[C---:B------:R-:W-:Y:S01]  /*5d70*/  ISETP.GT.U32.AND P4, PT, R6.reuse, R113, PT ;  /* 0x000000710600720c */ /* 0x040fe20003f84070 */
[----:B------:R-:W-:Y:S01]  /*5d80*/  IMAD.MOV.U32 R114, RZ, RZ, R115 ;  /* 0x000000ffff727224 */ /* 0x000fe200078e0073 */
[----:B------:R-:W-:Y:S01]  /*5d90*/  ISETP.GT.U32.AND P6, PT, R6, R111, PT ;  /* 0x0000006f0600720c */ /* 0x000fe20003fc4070 */
[----:B------:R-:W-:Y:S01]  /*5da0*/  @!P2 IMAD.IADD R109, R109, 0x1, -R6 ;  /* 0x000000016d6da824 */ /* 0x000fe200078e0a06 */
[----:B------:R-:W-:Y:S01]  /*5db0*/  ISETP.GE.AND P2, PT, R117, RZ, PT ;  /* 0x000000ff7500720c */ /* 0x000fe20003f46270 */
[----:B------:R-:W-:Y:S01]  /*5dc0*/  IMAD.HI.U32 R4, R3, R114, RZ ;  /* 0x0000007203047227 */ /* 0x000fe200078e00ff */
[----:B------:R-:W-:-:S03]  /*5dd0*/  LOP3.LUT R117, R2, 0xe4, RZ, 0xfc, !PT ;  /* 0x000000e402757812 */ /* 0x000fc600078efcff */
[----:B------:R-:W-:Y:S01]  /*5de0*/  IMAD.MOV R5, RZ, RZ, -R4 ;  /* 0x000000ffff057224 */ /* 0x000fe200078e0a04 */
[----:B------:R-:W-:Y:S01]  /*5df0*/  IABS R115, R117 ;  /* 0x0000007500737213 */ /* 0x000fe20000000000 */
[----:B------:R-:W-:Y:S01]  /*5e00*/  @!P0 IMAD.IADD R110, R110, 0x1, -R6 ;  /* 0x000000016e6e8824 */ /* 0x000fe200078e0a06 */
[----:B------:R-:W-:Y:S01]  /*5e10*/  ISETP.GE.AND P0, PT, R119, RZ, PT ;  /* 0x000000ff7700720c */ /* 0x000fe20003f06270 */
[----:B------:R-:W-:Y:S01]  /*5e20*/  IMAD R114, R6, R5, R114 ;  /* 0x0000000506727224 */ /* 0x000fe200078e0272 */
[----:B------:R-:W-:Y:S01]  /*5e30*/  LOP3.LUT R5, R2, 0xe8, RZ, 0xfc, !PT ;  /* 0x000000e802057812 */ /* 0x000fe200078efcff */
[--C-:B------:R-:W-:Y:S01]  /*5e40*/  @!P4 IMAD.IADD R113, R113, 0x1, -R6.reuse ;  /* 0x000000017171c824 */ /* 0x100fe200078e0a06 */
[----:B------:R-:W-:Y:S01]  /*5e50*/  ISETP.GE.AND P4, PT, R116, RZ, PT ;  /* 0x000000ff7400720c */ /* 0x000fe20003f86270 */
[----:B------:R-:W-:Y:S01]  /*5e60*/  @!P6 IMAD.IADD R111, R111, 0x1, -R6 ;  /* 0x000000016f6fe824 */ /* 0x000fe200078e0a06 */
[C---:B------:R-:W-:Y:S01]  /*5e70*/  ISETP.GT.U32.AND P6, PT, R6.reuse, R114, PT ;  /* 0x000000720600720c */ /* 0x040fe20003fc4070 */
[----:B------:R-:W-:Y:S01]  /*5e80*/  @!P1 IMAD.MOV R110, RZ, RZ, -R110 ;  /* 0x000000ffff6e9224 */ /* 0x000fe200078e0a6e */
[----:B------:R-:W-:Y:S01]  /*5e90*/  ISETP.GT.U32.AND P1, PT, R6, R113, PT ;  /* 0x000000710600720c */ /* 0x000fe20003f24070 */
[----:B------:R-:W-:Y:S01]  /*5ea0*/  IMAD.HI.U32 R4, R3, R115, RZ ;  /* 0x0000007303047227 */ /* 0x000fe200078e00ff */
[----:B------:R-:W-:-:S03]  /*5eb0*/  LOP3.LUT R119, R2, 0xec, RZ, 0xfc, !PT ;  /* 0x000000ec02777812 */ /* 0x000fc600078efcff */
[----:B------:R-:W-:Y:S01]  /*5ec0*/  @!P5 IMAD.IADD R112, R112, 0x1, -R6 ;  /* 0x000000017070d824 */ /* 0x000fe200078e0a06 */
[----:B------:R-:W-:Y:S01]  /*5ed0*/  IABS R120, R119 ;  /* 0x0000007700787213 */ /* 0x000fe20000000000 */
[----:B------:R-:W-:Y:S02]  /*5ee0*/  IMAD.MOV R4, RZ, RZ, -R4 ;  /* 0x000000ffff047224 */ /* 0x000fe400078e0a04 */
[----:B------:R-:W-:Y:S01]  /*5ef0*/  @!P3 IMAD.MOV R109, RZ, RZ, -R109 ;  /* 0x000000ffff6db224 */ /* 0x000fe200078e0a6d */
[C---:B------:R-:W-:Y:S01]  /*5f00*/  ISETP.GT.U32.AND P5, PT, R6.reuse, R112, PT ;  /* 0x000000700600720c */ /* 0x040fe20003fa4070 */
[----:B------:R-:W-:Y:S01]  /*5f10*/  IMAD R115, R6, R4, R115 ;  /* 0x0000000406737224 */ /* 0x000fe200078e0273 */
[----:B------:R-:W-:Y:S01]  /*5f20*/  ISETP.GE.AND P3, PT, R118, RZ, PT ;  /* 0x000000ff7600720c */ /* 0x000fe20003f66270 */
[--C-:B------:R-:W-:Y:S01]  /*5f30*/  @!P6 IMAD.IADD R114, R114, 0x1, -R6.reuse ;  /* 0x000000017272e824 */ /* 0x100fe200078e0a06 */
[----:B------:R-:W-:Y:S01]  /*5f40*/  LOP3.LUT R4, R2, 0xe6, RZ, 0xfc, !PT ;  /* 0x000000e602047812 */ /* 0x000fe200078efcff */
[----:B------:R-:W-:Y:S01]  /*5f50*/  @!P1 IMAD.IADD R113, R113, 0x1, -R6 ;  /* 0x0000000171719824 */ /* 0x000fe200078e0a06 */
[C---:B------:R-:W-:Y:S01]  /*5f60*/  ISETP.GT.U32.AND P1, PT, R6.reuse, R115, PT ;  /* 0x000000730600720c */ /* 0x040fe20003f24070 */
[----:B------:R-:W-:Y:S01]  /*5f70*/  @!P2 IMAD.MOV R111, RZ, RZ, -R111 ;  /* 0x000000ffff6fa224 */ /* 0x000fe200078e0a6f */
[----:B------:R-:W-:Y:S01]  /*5f80*/  ISETP.GT.U32.AND P6, PT, R6, R114, PT ;  /* 0x000000720600720c */ /* 0x000fe20003fc4070 */
[----:B------:R-:W-:Y:S01]  /*5f90*/  @!P0 IMAD.MOV R113, RZ, RZ, -R113 ;  /* 0x000000ffff718224 */ /* 0x000fe200078e0a71 */
[----:B------:R-:W-:-:S02]  /*5fa0*/  IABS R116, R4 ;  /* 0x0000000400747213 */ /* 0x000fc40000000000 */
[----:B------:R-:W-:Y:S01]  /*5fb0*/  ISETP.GE.AND P2, PT, R4, RZ, PT ;  /* 0x000000ff0400720c */ /* 0x000fe20003f46270 */
[--C-:B------:R-:W-:Y:S01]  /*5fc0*/  @!P5 IMAD.IADD R112, R112, 0x1, -R6.reuse ;  /* 0x000000017070d824 */ /* 0x100fe200078e0a06 */
[----:B------:R-:W-:Y:S01]  /*5fd0*/  ISETP.GE.AND P5, PT, R117, RZ, PT ;  /* 0x000000ff7500720c */ /* 0x000fe20003fa6270 */
[----:B------:R-:W-:Y:S01]  /*5fe0*/  IMAD.HI.U32 R4, R3, R116, RZ ;  /* 0x0000007403047227 */ /* 0x000fe200078e00ff */
[----:B------:R-:W-:Y:S02]  /*5ff0*/  LOP3.LUT R117, R2, 0xea, RZ, 0xfc, !PT ;  /* 0x000000ea02757812 */ /* 0x000fe400078efcff */
[----:B------:R-:W-:Y:S01]  /*6000*/  IABS R118, R5 ;  /* 0x0000000500767213 */ /* 0x000fe20000000000 */
[--C-:B------:R-:W-:Y:S01]  /*6010*/  @!P1 IMAD.IADD R115, R115, 0x1, -R6.reuse ;  /* 0x0000000173739824 */ /* 0x100fe200078e0a06 */
[----:B------:R-:W-:Y:S01]  /*6020*/  ISETP.GE.AND P0, PT, R117, RZ, PT ;  /* 0x000000ff7500720c */ /* 0x000fe20003f06270 */
[----:B------:R-:W-:Y:S01]  /*6030*/  @!P6 IMAD.IADD R114, R114, 0x1, -R6 ;  /* 0x000000017272e824 */ /* 0x000fe200078e0a06 */
[----:B------:R-:W-:Y:S01]  /*6040*/  IABS R117, R117 ;  /* 0x0000007500757213 */ /* 0x000fe20000000000 */
[----:B------:R-:W-:Y:S01]  /*6050*/  @!P3 IMAD.MOV R112, RZ, RZ, -R112 ;  /* 0x000000ffff70b224 */ /* 0x000fe200078e0a70 */
[----:B------:R-:W-:Y:S01]  /*6060*/  ISETP.GE.AND P6, PT, R119, RZ, PT ;  /* 0x000000ff7700720c */ /* 0x000fe20003fc6270 */
[----:B------:R-:W-:Y:S01]  /*6070*/  @!P4 IMAD.MOV R114, RZ, RZ, -R114 ;  /* 0x000000ffff72c224 */ /* 0x000fe200078e0a72 */
[----:B------:R-:W-:Y:S01]  /*6080*/  ISETP.GT.U32.AND P1, PT, R6, R115, PT ;  /* 0x000000730600720c */ /* 0x000fe20003f24070 */
[----:B------:R-:W-:Y:S01]  /*6090*/  IMAD.MOV.U32 R119, RZ, RZ, R117 ;  /* 0x000000ffff777224 */ /* 0x000fe200078e0075 */
[----:B------:R-:W-:Y:S01]  /*60a0*/  ISETP.GE.AND P3, PT, R5, RZ, PT ;  /* 0x000000ff0500720c */ /* 0x000fe20003f66270 */
[----:B------:R-:W-:-:S02]  /*60b0*/  IMAD.MOV R117, RZ, RZ, -R4 ;  /* 0x000000ffff757224 */ /* 0x000fc400078e0a04 */
[----:B------:R-:W-:-:S04]  /*60c0*/  IMAD.HI.U32 R4, R3, R118, RZ ;  /* 0x0000007603047227 */ /* 0x000fc800078e00ff */
[----:B------:R-:W-:-:S04]  /*60d0*/  IMAD.HI.U32 R5, R3, R119, RZ ;  /* 0x0000007703057227 */ /* 0x000fc800078e00ff */
[C---:B------:R-:W-:Y:S02]  /*60e0*/  IMAD R116, R6.reuse, R117, R116 ;  /* 0x0000007506747224 */ /* 0x040fe400078e0274 */
[----:B------:R-:W-:Y:S02]  /*60f0*/  IMAD.MOV R117, RZ, RZ, -R4 ;  /* 0x000000ffff757224 */ /* 0x000fe400078e0a04 */
[----:B------:R-:W-:Y:S01]  /*6100*/  IMAD.MOV R5, RZ, RZ, -R5 ;  /* 0x000000ffff057224 */ /* 0x000fe200078e0a05 */
[C---:B------:R-:W-:Y:S01]  /*6110*/  ISETP.GT.U32.AND P4, PT, R6.reuse, R116, PT ;  /* 0x000000740600720c */ /* 0x040fe20003f84070 */
[C---:B------:R-:W-:Y:S02]  /*6120*/  IMAD R117, R6.reuse, R117, R118 ;  /* 0x0000007506757224 */ /* 0x040fe400078e0276 */
[----:B------:R-:W-:Y:S02]  /*6130*/  @!P1 IMAD.IADD R115, R115, 0x1, -R6 ;  /* 0x0000000173739824 */ /* 0x000fe400078e0a06 */
[C---:B------:R-:W-:Y:S01]  /*6140*/  IMAD R118, R6.reuse, R5, R119 ;  /* 0x0000000506767224 */ /* 0x040fe200078e0277 */
[----:B------:R-:W-:Y:S01]  /*6150*/  ISETP.GT.U32.AND P1, PT, R6, R117, PT ;  /* 0x000000750600720c */ /* 0x000fe20003f24070 */
[----:B------:R-:W-:-:S02]  /*6160*/  @!P5 IMAD.MOV R115, RZ, RZ, -R115 ;  /* 0x000000ffff73d224 */ /* 0x000fc400078e0a73 */
[----:B------:R-:W-:Y:S01]  /*6170*/  IMAD.HI.U32 R4, R3, R120, RZ ;  /* 0x0000007803047227 */ /* 0x000fe200078e00ff */
[----:B------:R-:W-:-:S03]  /*6180*/  ISETP.GT.U32.AND P5, PT, R6, R118, PT ;  /* 0x000000760600720c */ /* 0x000fc60003fa4070 */
[----:B------:R-:W-:Y:S02]  /*6190*/  IMAD.MOV R121, RZ, RZ, -R4 ;  /* 0x000000ffff797224 */ /* 0x000fe400078e0a04 */
[----:B------:R-:W-:Y:S02]  /*61a0*/  @!P4 IMAD.IADD R116, R116, 0x1, -R6 ;  /* 0x000000017474c824 */ /* 0x000fe400078e0a06 */
[C---:B------:R-:W-:Y:S01]  /*61b0*/  IMAD R119, R6.reuse, R121, R120 ;  /* 0x0000007906777224 */ /* 0x040fe200078e0278 */
[----:B------:R-:W-:Y:S01]  /*61c0*/  IABS R120, R125 ;  /* 0x0000007d00787213 */ /* 0x000fe20000000000 */
[----:B------:R-:W-:Y:S01]  /*61d0*/  IMAD.HI.U32 R5, R3, R122, RZ ;  /* 0x0000007a03057227 */ /* 0x000fe200078e00ff */
[----:B------:R-:W-:-:S03]  /*61e0*/  ISETP.GT.U32.AND P4, PT, R6, R116, PT ;  /* 0x000000740600720c */ /* 0x000fc60003f84070 */
[----:B------:R-:W-:Y:S02]  /*61f0*/  @!P5 IMAD.IADD R118, R118, 0x1, -R6 ;  /* 0x000000017676d824 */ /* 0x000fe400078e0a06 */
[----:B------:R-:W-:-:S03]  /*6200*/  IMAD.HI.U32 R4, R3, R120, RZ ;  /* 0x0000007803047227 */ /* 0x000fc600078e00ff */
[C---:B------:R-:W-:Y:S01]  /*6210*/  ISETP.GT.U32.AND P5, PT, R6.reuse, R118, PT ;  /* 0x000000760600720c */ /* 0x040fe20003fa4070 */
[----:B------:R-:W-:Y:S02]  /*6220*/  IMAD.MOV R121, RZ, RZ, -R4 ;  /* 0x000000ffff797224 */ /* 0x000fe400078e0a04 */
[----:B------:R-:W-:Y:S02]  /*6230*/  IMAD.MOV R5, RZ, RZ, -R5 ;  /* 0x000000ffff057224 */ /* 0x000fe400078e0a05 */
[----:B------:R-:W-:Y:S02]  /*6240*/  IMAD R120, R6, R121, R120 ;  /* 0x0000007906787224 */ /* 0x000fe400078e0278 */
[--C-:B------:R-:W-:Y:S02]  /*6250*/  @!P1 IMAD.IADD R117, R117, 0x1, -R6.reuse ;  /* 0x0000000175759824 */ /* 0x100fe400078e0a06 */
[----:B------:R-:W-:Y:S01]  /*6260*/  @!P4 IMAD.IADD R116, R116, 0x1, -R6 ;  /* 0x000000017474c824 */ /* 0x000fe200078e0a06 */
[C---:B------:R-:W-:Y:S01]  /*6270*/  ISETP.GT.U32.AND P4, PT, R6.reuse, R119, PT ;  /* 0x000000770600720c */ /* 0x040fe20003f84070 */
[C---:B------:R-:W-:Y:S01]  /*6280*/  IMAD R121, R6.reuse, R5, R122 ;  /* 0x0000000506797224 */ /* 0x040fe200078e027a */
[----:B------:R-:W-:Y:S01]  /*6290*/  ISETP.GT.U32.AND P1, PT, R6, R117, PT ;  /* 0x000000750600720c */ /* 0x000fe20003f24070 */
[----:B------:R-:W-:-:S02]  /*62a0*/  @!P5 IMAD.IADD R118, R118, 0x1, -R6 ;  /* 0x000000017676d824 */ /* 0x000fc400078e0a06 */
[----:B------:R-:W-:Y:S01]  /*62b0*/  IMAD.MOV.U32 R122, RZ, RZ, R123 ;  /* 0x000000ffff7a7224 */ /* 0x000fe200078e007b */
[----:B------:R-:W-:Y:S01]  /*62c0*/  ISETP.GT.U32.AND P5, PT, R6, R121, PT ;  /* 0x000000790600720c */ /* 0x000fe20003fa4070 */
[----:B------:R-:W-:Y:S02]  /*62d0*/  @!P2 IMAD.MOV R116, RZ, RZ, -R116 ;  /* 0x000000ffff74a224 */ /* 0x000fe400078e0a74 */
[----:B------:R-:W-:-:S04]  /*62e0*/  IMAD.HI.U32 R4, R3, R122, RZ ;  /* 0x0000007a03047227 */ /* 0x000fc800078e00ff */
[--C-:B------:R-:W-:Y:S01]  /*62f0*/  @!P4 IMAD.IADD R119, R119, 0x1, -R6.reuse ;  /* 0x000000017777c824 */ /* 0x100fe200078e0a06 */
[----:B------:R-:W-:Y:S01]  /*6300*/  ISETP.GE.AND P4, PT, R125, RZ, PT ;  /* 0x000000ff7d00720c */ /* 0x000fe20003f86270 */
[--C-:B------:R-:W-:Y:S01]  /*6310*/  @!P1 IMAD.IADD R117, R117, 0x1, -R6.reuse ;  /* 0x0000000175759824 */ /* 0x100fe200078e0a06 */
[C---:B------:R-:W-:Y:S01]  /*6320*/  ISETP.GT.U32.AND P1, PT, R6.reuse, R120, PT ;  /* 0x000000780600720c */ /* 0x040fe20003f24070 */
[----:B------:R-:W-:Y:S01]  /*6330*/  IMAD.HI.U32 R5, R3, R124, RZ ;  /* 0x0000007c03057227 */ /* 0x000fe200078e00ff */
[----:B------:R-:W-:Y:S02]  /*6340*/  IABS R125, R129 ;  /* 0x00000081007d7213 */ /* 0x000fe40000000000 */
[----:B------:R-:W-:Y:S01]  /*6350*/  ISETP.GT.U32.AND P2, PT, R6, R119, PT ;  /* 0x000000770600720c */ /* 0x000fe20003f44070 */
[----:B------:R-:W-:Y:S02]  /*6360*/  @!P5 IMAD.IADD R121, R121, 0x1, -R6 ;  /* 0x000000017979d824 */ /* 0x000fe400078e0a06 */
[----:B------:R-:W-:-:S02]  /*6370*/  IMAD.MOV R123, RZ, RZ, -R4 ;  /* 0x000000ffff7b7224 */ /* 0x000fc400078e0a04 */
[----:B------:R-:W-:Y:S01]  /*6380*/  IMAD.HI.U32 R4, R3, R125, RZ ;  /* 0x0000007d03047227 */ /* 0x000fe200078e00ff */
[----:B------:R-:W-:-:S03]  /*6390*/  ISETP.GT.U32.AND P5, PT, R6, R121, PT ;  /* 0x000000790600720c */ /* 0x000fc60003fa4070 */
[----:B------:R-:W-:Y:S02]  /*63a0*/  IMAD.MOV R5, RZ, RZ, -R5 ;  /* 0x000000ffff057224 */ /* 0x000fe400078e0a05 */
[C---:B------:R-:W-:Y:S02]  /*63b0*/  IMAD R122, R6.reuse, R123, R122 ;  /* 0x0000007b067a7224 */ /* 0x040fe400078e027a */
[----:B------:R-:W-:Y:S02]  /*63c0*/  IMAD.MOV R4, RZ, RZ, -R4 ;  /* 0x000000ffff047224 */ /* 0x000fe400078e0a04 */
[----:B------:R-:W-:Y:S02]  /*63d0*/  IMAD R123, R6, R5, R124 ;  /* 0x00000005067b7224 */ /* 0x000fe400078e027c */
[--C-:B------:R-:W-:Y:S01]  /*63e0*/  @!P1 IMAD.IADD R120, R120, 0x1, -R6.reuse ;  /* 0x0000000178789824 */ /* 0x100fe200078e0a06 */
[----:B------:R-:W-:Y:S01]  /*63f0*/  ISETP.GE.AND P1, PT, R126, RZ, PT ;  /* 0x000000ff7e00720c */ /* 0x000fe20003f26270 */
[--C-:B------:R-:W-:Y:S01]  /*6400*/  @!P2 IMAD.IADD R119, R119, 0x1, -R6.reuse ;  /* 0x000000017777a824 */ /* 0x100fe200078e0a06 */
[C---:B------:R-:W-:Y:S01]  /*6410*/  ISETP.GT.U32.AND P2, PT, R6.reuse, R122, PT ;  /* 0x0000007a0600720c */ /* 0x040fe20003f44070 */
[C---:B------:R-:W-:Y:S01]  /*6420*/  IMAD R124, R6.reuse, R4, R125 ;  /* 0x00000004067c7224 */ /* 0x040fe200078e027d */
[----:B------:R-:W-:Y:S01]  /*6430*/  IABS R125, R130 ;  /* 0x00000082007d7213 */ /* 0x000fe20000000000 */
[----:B------:R-:W-:Y:S01]  /*6440*/  @!P3 IMAD.MOV R117, RZ, RZ, -R117 ;  /* 0x000000ffff75b224 */ /* 0x000fe200078e0a75 */
[C---:B------:R-:W-:Y:S01]  /*6450*/  ISETP.GT.U32.AND P3, PT, R6.reuse, R120, PT ;  /* 0x000000780600720c */ /* 0x040fe20003f64070 */
[----:B------:R-:W-:Y:S01]  /*6460*/  @!P6 IMAD.MOV R119, RZ, RZ, -R119 ;  /* 0x000000ffff77e224 */ /* 0x000fe200078e0a77 */
[C---:B------:R-:W-:Y:S01]  /*6470*/  ISETP.GT.U32.AND P6, PT, R6.reuse, R123, PT ;  /* 0x0000007b0600720c */ /* 0x040fe20003fc4070 */
[----:B------:R-:W-:Y:S01]  /*6480*/  @!P5 IMAD.IADD R121, R121, 0x1, -R6 ;  /* 0x000000017979d824 */ /* 0x000fe200078e0a06 */
[----:B------:R-:W-:Y:S01]  /*6490*/  ISETP.GT.U32.AND P5, PT, R6, R124, PT ;  /* 0x0000007c0600720c */ /* 0x000fe20003fa4070 */
[----:B------:R-:W-:Y:S01]  /*64a0*/  IMAD.HI.U32 R4, R3, R125, RZ ;  /* 0x0000007d03047227 */ /* 0x000fe200078e00ff */
[----:B------:R-:W-:-:S03]  /*64b0*/  IABS R126, R131 ;  /* 0x00000083007e7213 */ /* 0x000fc60000000000 */
[----:B------:R-:W-:Y:S01]  /*64c0*/  @!P2 IMAD.IADD R122, R122, 0x1, -R6 ;  /* 0x000000017a7aa824 */ /* 0x000fe200078e0a06 */
[----:B------:R-:W-:Y:S01]  /*64d0*/  ISETP.GE.AND P2, PT, R129, RZ, PT ;  /* 0x000000ff8100720c */ /* 0x000fe20003f46270 */
[----:B------:R-:W-:Y:S01]  /*64e0*/  IMAD.MOV R5, RZ, RZ, -R4 ;  /* 0x000000ffff057224 */ /* 0x000fe200078e0a04 */
[----:B------:R-:W-:Y:S01]  /*64f0*/  IABS R129, R134 ;  /* 0x0000008600817213 */ /* 0x000fe20000000000 */
        /* <DEDUP_REMOVED lines=9> */
[----:B------:R-:W-:-:S03]  /*6590*/  ISETP.GT.U32.AND P4, PT, R6, R124, PT ;  /* 0x0000007c0600720c */ /* 0x000fc60003f84070 */
[----:B------:R-:W-:Y:S02]  /*65a0*/  IMAD R125, R6, R5, R125 ;  /* 0x00000005067d7224 */ /* 0x000fe400078e027d */
[----:B------:R-:W-:Y:S02]  /*65b0*/  IMAD.MOV R5, RZ, RZ, -R4 ;  /* 0x000000ffff057224 */ /* 0x000fe400078e0a04 */
[----:B------:R-:W-:Y:S01]  /*65c0*/  @!P6 IMAD.IADD R122, R122, 0x1, -R6 ;  /* 0x000000017a7ae824 */ /* 0x000fe200078e0a06 */
[C---:B------:R-:W-:Y:S01]  /*65d0*/  ISETP.GT.U32.AND P6, PT, R6.reuse, R125, PT ;  /* 0x0000007d0600720c */ /* 0x040fe20003fc4070 */
[----:B------:R-:W-:Y:S02]  /*65e0*/  IMAD R126, R6, R5, R126 ;  /* 0x00000005067e7224 */ /* 0x000fe400078e027e */
[----:B------:R-:W-:Y:S01]  /*65f0*/  @!P0 IMAD.MOV R118, RZ, RZ, -R118 ;  /* 0x000000ffff768224 */ /* 0x000fe200078e0a76 */
[----:B------:R-:W-:Y:S01]  /*6600*/  ISETP.GE.AND P0, PT, R127, RZ, PT ;  /* 0x000000ff7f00720c */ /* 0x000fe20003f06270 */
[----:B------:R-:W-:Y:S01]  /*6610*/  @!P4 IMAD.IADD R124, R124, 0x1, -R6 ;  /* 0x000000017c7cc824 */ /* 0x000fe200078e0a06 */
[----:B------:R-:W-:Y:S01]  /*6620*/  ISETP.GT.U32.AND P4, PT, R6, R126, PT ;  /* 0x0000007e0600720c */ /* 0x000fe20003f84070 */
[----:B------:R-:W-:Y:S01]  /*6630*/  IMAD.HI.U32 R5, R3, R128, RZ ;  /* 0x0000008003057227 */ /* 0x000fe200078e00ff */
[----:B------:R-:W-:-:S03]  /*6640*/  IABS R127, R132 ;  /* 0x00000084007f7213 */ /* 0x000fc60000000000 */
[----:B------:R-:W-:Y:S02]  /*6650*/  IMAD.MOV R5, RZ, RZ, -R5 ;  /* 0x000000ffff057224 */ /* 0x000fe400078e0a05 */
[----:B------:R-:W-:Y:S01]  /*6660*/  @!P6 IMAD.IADD R125, R125, 0x1, -R6 ;  /* 0x000000017d7de824 */ /* 0x000fe200078e0a06 */
[----:B------:R-:W-:Y:S01]  /*6670*/  ISETP.GE.AND P6, PT, R131, RZ, PT ;  /* 0x000000ff8300720c */ /* 0x000fe20003fc6270 */
[----:B------:R-:W-:-:S04]  /*6680*/  IMAD.HI.U32 R4, R3, R127, RZ ;  /* 0x0000007f03047227 */ /* 0x000fc800078e00ff */
[----:B------:R-:W-:Y:S01]  /*6690*/  @!P4 IMAD.IADD R126, R126, 0x1, -R6 ;  /* 0x000000017e7ec824 */ /* 0x000fe200078e0a06 */
[----:B------:R-:W-:Y:S01]  /*66a0*/  ISETP.GT.U32.AND P4, PT, R6, R125, PT ;  /* 0x0000007d0600720c */ /* 0x000fe20003f84070 */
[----:B------:R-:W-:Y:S02]  /*66b0*/  IMAD.MOV R4, RZ, RZ, -R4 ;  /* 0x000000ffff047224 */ /* 0x000fe400078e0a04 */
[----:B------:R-:W-:Y:S01]  /*66c0*/  @!P5 IMAD.IADD R123, R123, 0x1, -R6 ;  /* 0x000000017b7bd824 */ /* 0x000fe200078e0a06 */
[----:B------:R-:W-:Y:S01]  /*66d0*/  ISETP.GE.AND P5, PT, R130, RZ, PT ;  /* 0x000000ff8200720c */ /* 0x000fe20003fa6270 */
[C---:B------:R-:W-:Y:S01]  /*66e0*/  IMAD R128, R6.reuse, R5, R128 ;  /* 0x0000000506807224 */ /* 0x040fe200078e0280 */
[----:B------:R-:W-:Y:S01]  /*66f0*/  IABS R130, R135 ;  /* 0x0000008700827213 */ /* 0x000fe20000000000 */
[----:B------:R-:W-:Y:S01]  /*6700*/  @!P0 IMAD.MOV R122, RZ, RZ, -R122 ;  /* 0x000000ffff7a8224 */ /* 0x000fe200078e0a7a */
[C---:B------:R-:W-:Y:S01]  /*6710*/  ISETP.GT.U32.AND P0, PT, R6.reuse, R126, PT ;  /* 0x0000007e0600720c */ /* 0x040fe20003f04070 */
[----:B------:R-:W-:-:S02]  /*6720*/  IMAD R127, R6, R4, R127 ;  /* 0x00000004067f7224 */ /* 0x000fc400078e027f */
[----:B------:R-:W-:-:S04]  /*6730*/  IMAD.HI.U32 R4, R3, R129, RZ ;  /* 0x0000008103047227 */ /* 0x000fc800078e00ff */
[----:B------:R-:W-:Y:S01]  /*6740*/  @!P3 IMAD.MOV R123, RZ, RZ, -R123 ;  /* 0x000000ffff7bb224 */ /* 0x000fe200078e0a7b */
[----:B------:R-:W-:Y:S01]  /*6750*/  ISETP.GT.U32.AND P3, PT, R6, R128, PT ;  /* 0x000000800600720c */ /* 0x000fe20003f64070 */
[----:B------:R-:W-:-:S04]  /*6760*/  IMAD.HI.U32 R5, R3, R130, RZ ;  /* 0x0000008203057227 */ /* 0x000fc800078e00ff */
[----:B------:R-:W-:Y:S02]  /*6770*/  IMAD.MOV R4, RZ, RZ, -R4 ;  /* 0x000000ffff047224 */ /* 0x000fe400078e0a04 */
[--C-:B------:R-:W-:Y:S01]  /*6780*/  @!P4 IMAD.IADD R125, R125, 0x1, -R6.reuse ;  /* 0x000000017d7dc824 */ /* 0x100fe200078e0a06 */
[----:B------:R-:W-:Y:S01]  /*6790*/  ISETP.GE.AND P4, PT, R133, RZ, PT ;  /* 0x000000ff8500720c */ /* 0x000fe20003f86270 */
[----:B------:R-:W-:Y:S01]  /*67a0*/  IMAD.MOV R5, RZ, RZ, -R5 ;  /* 0x000000ffff057224 */ /* 0x000fe200078e0a05 */
[----:B------:R-:W-:Y:S01]  /*67b0*/  IABS R133, R138 ;  /* 0x0000008a00857213 */ /* 0x000fe20000000000 */
[----:B------:R-:W-:Y:S02]  /*67c0*/  IMAD R129, R6, R4, R129 ;  /* 0x0000000406817224 */ /* 0x000fe400078e0281 */
[----:B------:R-:W-:Y:S01]  /*67d0*/  @!P0 IMAD.IADD R126, R126, 0x1, -R6 ;  /* 0x000000017e7e8824 */ /* 0x000fe200078e0a06 */
[----:B------:R-:W-:Y:S01]  /*67e0*/  ISETP.GE.AND P0, PT, R134, RZ, PT ;  /* 0x000000ff8600720c */ /* 0x000fe20003f06270 */
[----:B------:R-:W-:Y:S01]  /*67f0*/  IMAD R130, R6, R5, R130 ;  /* 0x0000000506827224 */ /* 0x000fe200078e0282 */
[----:B------:R-:W-:Y:S01]  /*6800*/  LOP3.LUT R5, R2, 0x104, RZ, 0xfc, !PT ;  /* 0x0000010402057812 */ /* 0x000fe200078efcff */
[----:B------:R-:W-:Y:S01]  /*6810*/  @!P5 IMAD.MOV R125, RZ, RZ, -R125 ;  /* 0x000000ffff7dd224 */ /* 0x000fe200078e0a7d */
[----:B------:R-:W-:Y:S01]  /*6820*/  ISETP.GT.U32.AND P5, PT, R6, R129, PT ;  /* 0x000000810600720c */ /* 0x000fe20003fa4070 */
[----:B------:R-:W-:Y:S01]  /*6830*/  @!P3 IMAD.IADD R128, R128, 0x1, -R6 ;  /* 0x000000018080b824 */ /* 0x000fe200078e0a06 */
[----:B------:R-:W-:Y:S01]  /*6840*/  LOP3.LUT R134, R2, 0x106, RZ, 0xfc, !PT ;  /* 0x0000010602867812 */ /* 0x000fe200078efcff */
[----:B------:R-:W-:Y:S01]  /*6850*/  @!P6 IMAD.MOV R126, RZ, RZ, -R126 ;  /* 0x000000ffff7ee224 */ /* 0x000fe200078e0a7e */
[C---:B------:R-:W-:Y:S01]  /*6860*/  ISETP.GT.U32.AND P6, PT, R6.reuse, R130, PT ;  /* 0x000000820600720c */ /* 0x040fe20003fc4070 */
[----:B------:R-:W-:Y:S01]  /*6870*/  @!P1 IMAD.MOV R121, RZ, RZ, -R121 ;  /* 0x000000ffff799224 */ /* 0x000fe200078e0a79 */
[C---:B------:R-:W-:Y:S01]  /*6880*/  ISETP.GT.U32.AND P3, PT, R6.reuse, R128, PT ;  /* 0x000000800600720c */ /* 0x040fe20003f64070 */
[----:B------:R-:W-:Y:S01]  /*6890*/  @!P2 IMAD.MOV R124, RZ, RZ, -R124 ;  /* 0x000000ffff7ca224 */ /* 0x000fe200078e0a7c */
[----:B------:R-:W-:-:S02]  /*68a0*/  ISETP.GT.U32.AND P1, PT, R6, R127, PT ;  /* 0x0000007f0600720c */ /* 0x000fc40003f24070 */
[----:B------:R-:W-:Y:S02]  /*68b0*/  IABS R131, R5 ;  /* 0x0000000500837213 */ /* 0x000fe40000000000 */
[----:B------:R-:W-:Y:S01]  /*68c0*/  ISETP.GE.AND P2, PT, R132, RZ, PT ;  /* 0x000000ff8400720c */ /* 0x000fe20003f46270 */
[----:B------:R-:W-:Y:S01]  /*68d0*/  @!P5 IMAD.IADD R129, R129, 0x1, -R6 ;  /* 0x000000018181d824 */ /* 0x000fe200078e0a06 */
[----:B------:R-:W-:Y:S01]  /*68e0*/  IABS R132, R134 ;  /* 0x0000008600847213 */ /* 0x000fe20000000000 */
[----:B------:R-:W-:-:S03]  /*68f0*/  IMAD.HI.U32 R4, R3, R131, RZ ;  /* 0x0000008303047227 */ /* 0x000fc600078e00ff */
[----:B------:R-:W-:Y:S01]  /*6900*/  ISETP.GT.U32.AND P5, PT, R6, R129, PT ;  /* 0x000000810600720c */ /* 0x000fe20003fa4070 */
[--C-:B------:R-:W-:Y:S02]  /*6910*/  @!P6 IMAD.IADD R130, R130, 0x1, -R6.reuse ;  /* 0x000000018282e824 */ /* 0x100fe400078e0a06 */
[--C-:B------:R-:W-:Y:S01]  /*6920*/  @!P3 IMAD.IADD R128, R128, 0x1, -R6.reuse ;  /* 0x000000018080b824 */ /* 0x100fe200078e0a06 */
[----:B------:R-:W-:Y:S01]  /*6930*/  ISETP.GE.AND P3, PT, R5, RZ, PT ;  /* 0x000000ff0500720c */ /* 0x000fe20003f66270 */
[----:B------:R-:W-:Y:S01]  /*6940*/  @!P1 IMAD.IADD R127, R127, 0x1, -R6 ;  /* 0x000000017f7f9824 */ /* 0x000fe200078e0a06 */
[----:B------:R-:W-:Y:S01]  /*6950*/  ISETP.GT.U32.AND P6, PT, R6, R130, PT ;  /* 0x000000820600720c */ /* 0x000fe20003fc4070 */
[----:B------:R-:W-:-:S03]  /*6960*/  IMAD.HI.U32 R5, R3, R132, RZ ;  /* 0x0000008403057227 */ /* 0x000fc600078e00ff */
[C---:B------:R-:W-:Y:S01]  /*6970*/  ISETP.GT.U32.AND P1, PT, R6.reuse, R127, PT ;  /* 0x0000007f0600720c */ /* 0x040fe20003f24070 */
[----:B------:R-:W-:Y:S02]  /*6980*/  IMAD.MOV R4, RZ, RZ, -R4 ;  /* 0x000000ffff047224 */ /* 0x000fe400078e0a04 */
[----:B------:R-:W-:Y:S02]  /*6990*/  IMAD.MOV R5, RZ, RZ, -R5 ;  /* 0x000000ffff057224 */ /* 0x000fe400078e0a05 */
[C---:B------:R-:W-:Y:S02]  /*69a0*/  IMAD R131, R6.reuse, R4, R131 ;  /* 0x0000000406837224 */ /* 0x040fe400078e0283 */
[C---:B------:R-:W-:Y:S02]  /*69b0*/  IMAD R132, R6.reuse, R5, R132 ;  /* 0x0000000506847224 */ /* 0x040fe400078e0284 */
[--C-:B------:R-:W-:Y:S01]  /*69c0*/  @!P5 IMAD.IADD R129, R129, 0x1, -R6.reuse ;  /* 0x000000018181d824 */ /* 0x100fe200078e0a06 */
[----:B------:R-:W-:Y:S01]  /*69d0*/  ISETP.GT.U32.AND P5, PT, R6, R131, PT ;  /* 0x000000830600720c */ /* 0x000fe20003fa4070 */
[--C-:B------:R-:W-:Y:S01]  /*69e0*/  @!P6 IMAD.IADD R130, R130, 0x1, -R6.reuse ;  /* 0x000000018282e824 */ /* 0x100fe200078e0a06 */
[----:B------:R-:W-:Y:S01]  /*69f0*/  ISETP.GT.U32.AND P6, PT, R6, R132, PT ;  /* 0x000000840600720c */ /* 0x000fe20003fc4070 */
[----:B------:R-:W-:Y:S01]  /*6a00*/  @!P1 IMAD.IADD R127, R127, 0x1, -R6 ;  /* 0x000000017f7f9824 */ /* 0x000fe200078e0a06 */
[----:B------:R-:W-:Y:S01]  /*6a10*/  ISETP.GE.AND P1, PT, R135, RZ, PT ;  /* 0x000000ff8700720c */ /* 0x000fe20003f26270 */
[----:B------:R-:W-:-:S04]  /*6a20*/  IMAD.HI.U32 R4, R3, R133, RZ ;  /* 0x0000008503047227 */ /* 0x000fc800078e00ff */
[----:B------:R-:W-:Y:S01]  /*6a30*/  @!P2 IMAD.MOV R127, RZ, RZ, -R127 ;  /* 0x000000ffff7fa224 */ /* 0x000fe200078e0a7f */
[----:B------:R-:W-:Y:S01]  /*6a40*/  ISETP.GE.AND P2, PT, R134, RZ, PT ;  /* 0x000000ff8600720c */ /* 0x000fe20003f46270 */
[----:B------:R-:W-:Y:S01]  /*6a50*/  IMAD.MOV R4, RZ, RZ, -R4 ;  /* 0x000000ffff047224 */ /* 0x000fe200078e0a04 */
[----:B------:R-:W-:Y:S01]  /*6a60*/  IABS R134, R139 ;  /* 0x0000008b00867213 */ /* 0x000fe20000000000 */
[--C-:B------:R-:W-:Y:S02]  /*6a70*/  @!P5 IMAD.IADD R131, R131, 0x1, -R6.reuse ;  /* 0x000000018383d824 */ /* 0x100fe400078e0a06 */
[----:B------:R-:W-:Y:S02]  /*6a80*/  @!P6 IMAD.IADD R132, R132, 0x1, -R6 ;  /* 0x000000018484e824 */ /* 0x000fe400078e0a06 */
[C---:B------:R-:W-:Y:S01]  /*6a90*/  IMAD R133, R6.reuse, R4, R133 ;  /* 0x0000000406857224 */ /* 0x040fe200078e0285 */
[----:B------:R-:W-:Y:S01]  /*6aa0*/  ISETP.GT.U32.AND P6, PT, R6, R131, PT ;  /* 0x000000830600720c */ /* 0x000fe20003fc4070 */
[----:B------:R-:W-:-:S03]  /*6ab0*/  IMAD.HI.U32 R4, R3, R134, RZ ;  /* 0x0000008603047227 */ /* 0x000fc600078e00ff */
[----:B------:R-:W-:Y:S01]  /*6ac0*/  ISETP.GT.U32.AND P5, PT, R6, R133, PT ;  /* 0x000000850600720c */ /* 0x000fe20003fa4070 */
[----:B------:R-:W-:Y:S02]  /*6ad0*/  IMAD.MOV R135, RZ, RZ, -R4 ;  /* 0x000000ffff877224 */ /* 0x000fe400078e0a04 */
[----:B------:R-:W-:-:S04]  /*6ae0*/  IMAD.HI.U32 R5, R3, R136, RZ ;  /* 0x0000008803057227 */ /* 0x000fc800078e00ff */
[C---:B------:R-:W-:Y:S02]  /*6af0*/  IMAD R134, R6.reuse, R135, R134 ;  /* 0x0000008706867224 */ /* 0x040fe400078e0286 */
[----:B------:R-:W-:Y:S02]  /*6b00*/  @!P6 IMAD.IADD R131, R131, 0x1, -R6 ;  /* 0x000000018383e824 */ /* 0x000fe400078e0a06 */
[----:B------:R-:W-:Y:S01]  /*6b10*/  IMAD.HI.U32 R4, R3, R137, RZ ;  /* 0x0000008903047227 */ /* 0x000fe200078e00ff */
[----:B------:R-:W-:-:S03]  /*6b20*/  ISETP.GT.U32.AND P6, PT, R6, R134, PT ;  /* 0x000000860600720c */ /* 0x000fc60003fc4070 */
[----:B------:R-:W-:Y:S02]  /*6b30*/  IMAD.MOV R5, RZ, RZ, -R5 ;  /* 0x000000ffff057224 */ /* 0x000fe400078e0a05 */
[----:B------:R-:W-:Y:S02]  /*6b40*/  IMAD.MOV R4, RZ, RZ, -R4 ;  /* 0x000000ffff047224 */ /* 0x000fe400078e0a04 */
[C---:B------:R-:W-:Y:S02]  /*6b50*/  IMAD R135, R6.reuse, R5, R136 ;  /* 0x0000000506877224 */ /* 0x040fe400078e0288 */
[----:B------:R-:W-:Y:S01]  /*6b60*/  @!P0 IMAD.MOV R129, RZ, RZ, -R129 ;  /* 0x000000ffff818224 */ /* 0x000fe200078e0a81 */
[C---:B------:R-:W-:Y:S01]  /*6b70*/  ISETP.GT.U32.AND P0, PT, R6.reuse, R132, PT ;  /* 0x000000840600720c */ /* 0x040fe20003f04070 */
[----:B------:R-:W-:Y:S02]  /*6b80*/  IMAD R136, R6, R4, R137 ;  /* 0x0000000406887224 */ /* 0x000fe400078e0289 */
[----:B------:R-:W-:Y:S01]  /*6b90*/  @!P4 IMAD.MOV R128, RZ, RZ, -R128 ;  /* 0x000000ffff80c224 */ /* 0x000fe200078e0a80 */
[----:B------:R-:W-:Y:S01]  /*6ba0*/  ISETP.GE.AND P4, PT, R138, RZ, PT ;  /* 0x000000ff8a00720c */ /* 0x000fe20003f86270 */
[--C-:B------:R-:W-:Y:S01]  /*6bb0*/  @!P6 IMAD.IADD R134, R134, 0x1, -R6.reuse ;  /* 0x000000018686e824 */ /* 0x100fe200078e0a06 */
[----:B------:R-:W-:Y:S01]  /*6bc0*/  IABS R138, R144 ;  /* 0x00000090008a7213 */ /* 0x000fe20000000000 */
[----:B------:R-:W-:Y:S01]  /*6bd0*/  @!P3 IMAD.MOV R131, RZ, RZ, -R131 ;  /* 0x000000ffff83b224 */ /* 0x000fe200078e0a83 */
[C---:B------:R-:W-:Y:S01]  /*6be0*/  ISETP.GT.U32.AND P6, PT, R6.reuse, R136, PT ;  /* 0x000000880600720c */ /* 0x040fe20003fc4070 */
[----:B------:R-:W-:Y:S01]  /*6bf0*/  @!P5 IMAD.IADD R133, R133, 0x1, -R6 ;  /* 0x000000018585d824 */ /* 0x000fe200078e0a06 */
[----:B------:R-:W-:Y:S01]  /*6c00*/  ISETP.GT.U32.AND P3, PT, R6, R135, PT ;  /* 0x000000870600720c */ /* 0x000fe20003f64070 */
[----:B------:R-:W-:-:S03]  /*6c10*/  IMAD.HI.U32 R5, R3, R138, RZ ;  /* 0x0000008a03057227 */ /* 0x000fc600078e00ff */
[----:B------:R-:W-:Y:S01]  /*6c20*/  ISETP.GT.U32.AND P5, PT, R6, R133, PT ;  /* 0x000000850600720c */ /* 0x000fe20003fa4070 */
[----:B------:R-:W-:Y:S02]  /*6c30*/  IMAD.MOV R5, RZ, RZ, -R5 ;  /* 0x000000ffff057224 */ /* 0x000fe400078e0a05 */
[----:B------:R-:W-:Y:S01]  /*6c40*/  @!P0 IMAD.IADD R132, R132, 0x1, -R6 ;  /* 0x0000000184848824 */ /* 0x000fe200078e0a06 */
[----:B------:R-:W-:Y:S01]  /*6c50*/  ISETP.GE.AND P0, PT, R140, RZ, PT ;  /* 0x000000ff8c00720c */ /* 0x000fe20003f06270 */
[C---:B------:R-:W-:Y:S01]  /*6c60*/  IMAD R137, R6.reuse, R5, R138 ;  /* 0x0000000506897224 */ /* 0x040fe200078e028a */
[----:B------:R-:W-:Y:S01]  /*6c70*/  IABS R138, R145 ;  /* 0x00000091008a7213 */ /* 0x000fe20000000000 */
[----:B------:R-:W-:Y:S01]  /*6c80*/  @!P2 IMAD.MOV R132, RZ, RZ, -R132 ;  /* 0x000000ffff84a224 */ /* 0x000fe200078e0a84 */
[----:B------:R-:W-:Y:S01]  /*6c90*/  ISETP.GT.U32.AND P2, PT, R6, R134, PT ;  /* 0x000000860600720c */ /* 0x000fe20003f44070 */
[----:B------:R-:W-:Y:S01]  /*6ca0*/  @!P6 IMAD.IADD R136, R136, 0x1, -R6 ;  /* 0x000000018888e824 */ /* 0x000fe200078e0a06 */
[----:B------:R-:W-:Y:S01]  /*6cb0*/  IABS R140, R146 ;  /* 0x00000092008c7213 */ /* 0x000fe20000000000 */
[----:B------:R-:W-:-:S03]  /*6cc0*/  IMAD.HI.U32 R4, R3, R138, RZ ;  /* 0x0000008a03047227 */ /* 0x000fc600078e00ff */
[C---:B------:R-:W-:Y:S01]  /*6cd0*/  ISETP.GT.U32.AND P6, PT, R6.reuse, R136, PT ;  /* 0x000000880600720c */ /* 0x040fe20003fc4070 */
[----:B------:R-:W-:Y:S02]  /*6ce0*/  IMAD.MOV R5, RZ, RZ, -R4 ;  /* 0x000000ffff057224 */ /* 0x000fe400078e0a04 */
[----:B------:R-:W-:Y:S02]  /*6cf0*/  @!P3 IMAD.IADD R135, R135, 0x1, -R6 ;  /* 0x000000018787b824 */ /* 0x000fe400078e0a06 */
[----:B------:R-:W-:Y:S02]  /*6d00*/  IMAD R138, R6, R5, R138 ;  /* 0x00000005068a7224 */ /* 0x000fe400078e028a */
[----:B------:R-:W-:Y:S01]  /*6d10*/  @!P2 IMAD.IADD R134, R134, 0x1, -R6 ;  /* 0x000000018686a824 */ /* 0x000fe200078e0a06 */
[C---:B------:R-:W-:Y:S01]  /*6d20*/  ISETP.GT.U32.AND P2, PT, R6.reuse, R137, PT ;  /* 0x000000890600720c */ /* 0x040fe20003f44070 */
[----:B------:R-:W-:Y:S01]  /*6d30*/  @!P1 IMAD.MOV R130, RZ, RZ, -R130 ;  /* 0x000000ffff829224 */ /* 0x000fe200078e0a82 */
[----:B------:R-:W-:Y:S01]  /*6d40*/  ISETP.GT.U32.AND P3, PT, R6, R135, PT ;  /* 0x000000870600720c */ /* 0x000fe20003f64070 */
[----:B------:R-:W-:Y:S01]  /*6d50*/  IMAD.HI.U32 R4, R3, R140, RZ ;  /* 0x0000008c03047227 */ /* 0x000fe200078e00ff */
[----:B------:R-:W-:-:S03]  /*6d60*/  ISETP.GE.AND P1, PT, R139, RZ, PT ;  /* 0x000000ff8b00720c */ /* 0x000fc60003f26270 */
[----:B------:R-:W-:Y:S01]  /*6d70*/  @!P6 IMAD.IADD R136, R136, 0x1, -R6 ;  /* 0x000000018888e824 */ /* 0x000fe200078e0a06 */
[----:B------:R-:W-:Y:S01]  /*6d80*/  ISETP.GT.U32.AND P6, PT, R6, R138, PT ;  /* 0x0000008a0600720c */ /* 0x000fe20003fc4070 */
[----:B------:R-:W-:-:S04]  /*6d90*/  IMAD.HI.U32 R5, R3, R142, RZ ;  /* 0x0000008e03057227 */ /* 0x000fc800078e00ff */
[----:B------:R-:W-:Y:S01]  /*6da0*/  @!P2 IMAD.IADD R137, R137, 0x1, -R6 ;  /* 0x000000018989a824 */ /* 0x000fe200078e0a06 */
[----:B------:R-:W-:Y:S01]  /*6db0*/  ISETP.GE.AND P2, PT, R145, RZ, PT ;  /* 0x000000ff9100720c */ /* 0x000fe20003f46270 */
[----:B------:R-:W-:Y:S01]  /*6dc0*/  IMAD.HI.U32 R139, R3, R143, RZ ;  /* 0x0000008f038b7227 */ /* 0x000fe200078e00ff */
[----:B------:R-:W-:-:S03]  /*6dd0*/  LOP3.LUT R145, R2, 0x11a, RZ, 0xfc, !PT ;  /* 0x0000011a02917812 */ /* 0x000fc600078efcff */
[--C-:B------:R-:W-:Y:S01]  /*6de0*/  @!P5 IMAD.IADD R133, R133, 0x1, -R6.reuse ;  /* 0x000000018585d824 */ /* 0x100fe200078e0a06 */
[----:B------:R-:W-:Y:S01]  /*6df0*/  ISETP.GE.AND P5, PT, R141, RZ, PT ;  /* 0x000000ff8d00720c */ /* 0x000fe20003fa6270 */
[----:B------:R-:W-:Y:S01]  /*6e00*/  @!P6 IMAD.IADD R138, R138, 0x1, -R6 ;  /* 0x000000018a8ae824 */ /* 0x000fe200078e0a06 */
[C---:B------:R-:W-:Y:S01]  /*6e10*/  ISETP.GT.U32.AND P6, PT, R6.reuse, R137, PT ;  /* 0x000000890600720c */ /* 0x040fe20003fc4070 */
[----:B------:R-:W-:Y:S02]  /*6e20*/  IMAD.MOV R141, RZ, RZ, -R4 ;  /* 0x000000ffff8d7224 */ /* 0x000fe400078e0a04 */
[----:B------:R-:W-:Y:S02]  /*6e30*/  IMAD.MOV R5, RZ, RZ, -R5 ;  /* 0x000000ffff057224 */ /* 0x000fe400078e0a05 */
[----:B------:R-:W-:Y:S02]  /*6e40*/  IMAD.MOV R4, RZ, RZ, -R139 ;  /* 0x000000ffff047224 */ /* 0x000fe400078e0a8b */
[----:B------:R-:W-:-:S02]  /*6e50*/  IMAD R139, R6, R141, R140 ;  /* 0x0000008d068b7224 */ /* 0x000fc400078e028c */
[----:B------:R-:W-:Y:S01]  /*6e60*/  @!P3 IMAD.IADD R135, R135, 0x1, -R6 ;  /* 0x000000018787b824 */ /* 0x000fe200078e0a06 */
[----:B------:R-:W-:Y:S01]  /*6e70*/  ISETP.GE.AND P3, PT, R144, RZ, PT ;  /* 0x000000ff9000720c */ /* 0x000fe20003f66270 */
[C---:B------:R-:W-:Y:S01]  /*6e80*/  IMAD R140, R6.reuse, R5, R142 ;  /* 0x00000005068c7224 */ /* 0x040fe200078e028e */
[----:B------:R-:W-:Y:S01]  /*6e90*/  IABS R142, R145 ;  /* 0x00000091008e7213 */ /* 0x000fe20000000000 */
[C---:B------:R-:W-:Y:S01]  /*6ea0*/  IMAD R141, R6.reuse, R4, R143 ;  /* 0x00000004068d7224 */ /* 0x040fe200078e028f */
[----:B------:R-:W-:Y:S01]  /*6eb0*/  IABS R143, R149 ;  /* 0x00000095008f7213 */ /* 0x000fe20000000000 */
[----:B------:R-:W-:Y:S01]  /*6ec0*/  @!P0 IMAD.MOV R135, RZ, RZ, -R135 ;  /* 0x000000ffff878224 */ /* 0x000fe200078e0a87 */
[C---:B------:R-:W-:Y:S01]  /*6ed0*/  ISETP.GT.U32.AND P0, PT, R6.reuse, R140, PT ;  /* 0x0000008c0600720c */ /* 0x040fe20003f04070 */
[----:B------:R-:W-:Y:S01]  /*6ee0*/  @!P6 IMAD.IADD R137, R137, 0x1, -R6 ;  /* 0x000000018989e824 */ /* 0x000fe200078e0a06 */
[C---:B------:R-:W-:Y:S01]  /*6ef0*/  ISETP.GT.U32.AND P6, PT, R6.reuse, R141, PT ;  /* 0x0000008d0600720c */ /* 0x040fe20003fc4070 */
[----:B------:R-:W-:Y:S01]  /*6f00*/  @!P4 IMAD.MOV R133, RZ, RZ, -R133 ;  /* 0x000000ffff85c224 */ /* 0x000fe200078e0a85 */
[C---:B------:R-:W-:Y:S01]  /*6f10*/  ISETP.GT.U32.AND P4, PT, R6.reuse, R139, PT ;  /* 0x0000008b0600720c */ /* 0x040fe20003f84070 */
[----:B------:R-:W-:Y:S01]  /*6f20*/  @!P1 IMAD.MOV R134, RZ, RZ, -R134 ;  /* 0x000000ffff869224 */ /* 0x000fe200078e0a86 */
[----:B------:R-:W-:Y:S01]  /*6f30*/  ISETP.GT.U32.AND P1, PT, R6, R138, PT ;  /* 0x0000008a0600720c */ /* 0x000fe20003f24070 */
[----:B------:R-:W-:-:S04]  /*6f40*/  IMAD.HI.U32 R4, R3, R142, RZ ;  /* 0x0000008e03047227 */ /* 0x000fc800078e00ff */
[----:B------:R-:W-:Y:S02]  /*6f50*/  IMAD.MOV R5, RZ, RZ, -R4 ;  /* 0x000000ffff057224 */ /* 0x000fe400078e0a04 */
[--C-:B------:R-:W-:Y:S02]  /*6f60*/  @!P0 IMAD.IADD R140, R140, 0x1, -R6.reuse ;  /* 0x000000018c8c8824 */ /* 0x100fe400078e0a06 */
[--C-:B------:R-:W-:Y:S02]  /*6f70*/  @!P6 IMAD.IADD R141, R141, 0x1, -R6.reuse ;  /* 0x000000018d8de824 */ /* 0x100fe400078e0a06 */
[--C-:B------:R-:W-:Y:S01]  /*6f80*/  @!P4 IMAD.IADD R139, R139, 0x1, -R6.reuse ;  /* 0x000000018b8bc824 */ /* 0x100fe200078e0a06 */
[----:B------:R-:W-:Y:S01]  /*6f90*/  ISETP.GT.U32.AND P6, PT, R6, R140, PT ;  /* 0x0000008c0600720c */ /* 0x000fe20003fc4070 */
[----:B------:R-:W-:Y:S01]  /*6fa0*/  @!P1 IMAD.IADD R138, R138, 0x1, -R6 ;  /* 0x000000018a8a9824 */ /* 0x000fe200078e0a06 */
[----:B------:R-:W-:Y:S01]  /*6fb0*/  ISETP.GE.AND P1, PT, R147, RZ, PT ;  /* 0x000000ff9300720c */ /* 0x000fe20003f26270 */
        /* <DEDUP_REMOVED lines=8> */
[----:B------:R-:W-:Y:S01]  /*7040*/  ISETP.GE.AND P4, PT, R148, RZ, PT ;  /* 0x000000ff9400720c */ /* 0x000fe20003f86270 */
[----:B------:R-:W-:Y:S01]  /*7050*/  @!P5 IMAD.MOV R136, RZ, RZ, -R136 ;  /* 0x000000ffff88d224 */ /* 0x000fe200078e0a88 */
[----:B------:R-:W-:Y:S01]  /*7060*/  ISETP.GE.AND P5, PT, R146, RZ, PT ;  /* 0x000000ff9200720c */ /* 0x000fe20003fa6270 */
[----:B------:R-:W-:Y:S01]  /*7070*/  IMAD.MOV R4, RZ, RZ, -R4 ;  /* 0x000000ffff047224 */ /* 0x000fe200078e0a04 */
[----:B------:R-:W-:Y:S01]  /*7080*/  IABS R144, R147 ;  /* 0x0000009300907213 */ /* 0x000fe20000000000 */
[--C-:B------:R-:W-:Y:S01]  /*7090*/  @!P6 IMAD.IADD R140, R140, 0x1, -R6.reuse ;  /* 0x000000018c8ce824 */ /* 0x100fe200078e0a06 */
[----:B------:R-:W-:Y:S01]  /*70a0*/  LOP3.LUT R148, R2, 0x120, RZ, 0xfc, !PT ;  /* 0x0000012002947812 */ /* 0x000fe200078efcff */
[C---:B------:R-:W-:Y:S02]  /*70b0*/  IMAD R143, R6.reuse, R4, R143 ;  /* 0x00000004068f7224 */ /* 0x040fe400078e028f */
[----:B------:R-:W-:Y:S01]  /*70c0*/  @!P3 IMAD.IADD R141, R141, 0x1, -R6 ;  /* 0x000000018d8db824 */ /* 0x000fe200078e0a06 */
[----:B------:R-:W-:Y:S01]  /*70d0*/  ISETP.GE.AND P3, PT, R149, RZ, PT ;  /* 0x000000ff9500720c */ /* 0x000fe20003f66270 */
[----:B------:R-:W-:Y:S01]  /*70e0*/  IMAD.HI.U32 R4, R3, R144, RZ ;  /* 0x0000009003047227 */ /* 0x000fe200078e00ff */
[----:B------:R-:W-:-:S02]  /*70f0*/  ISETP.GT.U32.AND P6, PT, R6, R143, PT ;  /* 0x0000008f0600720c */ /* 0x000fc40003fc4070 */
[----:B------:R-:W-:Y:S01]  /*7100*/  LOP3.LUT R149, R2, 0x122, RZ, 0xfc, !PT ;  /* 0x0000012202957812 */ /* 0x000fe200078efcff */
[--C-:B------:R-:W-:Y:S01]  /*7110*/  @!P0 IMAD.IADD R139, R139, 0x1, -R6.reuse ;  /* 0x000000018b8b8824 */ /* 0x100fe200078e0a06 */
[----:B------:R-:W-:Y:S01]  /*7120*/  ISETP.GE.AND P0, PT, R145, RZ, PT ;  /* 0x000000ff9100720c */ /* 0x000fe20003f06270 */
[----:B------:R-:W-:Y:S01]  /*7130*/  @!P2 IMAD.IADD R142, R142, 0x1, -R6 ;  /* 0x000000018e8ea824 */ /* 0x000fe200078e0a06 */
[----:B------:R-:W-:Y:S01]  /*7140*/  IABS R146, R148 ;  /* 0x0000009400927213 */ /* 0x000fe20000000000 */
[----:B------:R-:W-:Y:S01]  /*7150*/  IMAD.MOV R145, RZ, RZ, -R4 ;  /* 0x000000ffff917224 */ /* 0x000fe200078e0a04 */
[----:B------:R-:W-:Y:S01]  /*7160*/  ISETP.GE.AND P2, PT, R147, RZ, PT ;  /* 0x000000ff9300720c */ /* 0x000fe20003f46270 */
[----:B------:R-:W-:Y:S01]  /*7170*/  @!P5 IMAD.MOV R139, RZ, RZ, -R139 ;  /* 0x000000ffff8bd224 */ /* 0x000fe200078e0a8b */
[----:B------:R-:W-:Y:S01]  /*7180*/  IABS R147, R149 ;  /* 0x0000009500937213 */ /* 0x000fe20000000000 */
[C---:B------:R-:W-:Y:S01]  /*7190*/  IMAD R144, R6.reuse, R145, R144 ;  /* 0x0000009106907224 */ /* 0x040fe200078e0290 */
[----:B------:R-:W-:Y:S01]  /*71a0*/  ISETP.GT.U32.AND P5, PT, R6, R142, PT ;  /* 0x0000008e0600720c */ /* 0x000fe20003fa4070 */
[----:B------:R-:W-:-:S04]  /*71b0*/  IMAD.HI.U32 R5, R3, R146, RZ ;  /* 0x0000009203057227 */ /* 0x000fc800078e00ff */
[----:B------:R-:W-:-:S04]  /*71c0*/  IMAD.HI.U32 R4, R3, R147, RZ ;  /* 0x0000009303047227 */ /* 0x000fc800078e00ff */
[----:B------:R-:W-:Y:S01]  /*71d0*/  @!P1 IMAD.MOV R140, RZ, RZ, -R140 ;  /* 0x000000ffff8c9224 */ /* 0x000fe200078e0a8c */
[C---:B------:R-:W-:Y:S01]  /*71e0*/  ISETP.GT.U32.AND P1, PT, R6.reuse, R144, PT ;  /* 0x000000900600720c */ /* 0x040fe20003f24070 */
[----:B------:R-:W-:Y:S02]  /*71f0*/  IMAD.MOV R5, RZ, RZ, -R5 ;  /* 0x000000ffff057224 */ /* 0x000fe400078e0a05 */
[----:B------:R-:W-:Y:S02]  /*7200*/  @!P6 IMAD.IADD R143, R143, 0x1, -R6 ;  /* 0x000000018f8fe824 */ /* 0x000fe400078e0a06 */
[----:B------:R-:W-:Y:S02]  /*7210*/  IMAD.MOV R4, RZ, RZ, -R4 ;  /* 0x000000ffff047224 */ /* 0x000fe400078e0a04 */
[C---:B------:R-:W-:Y:S01]  /*7220*/  IMAD R145, R6.reuse, R5, R146 ;  /* 0x0000000506917224 */ /* 0x040fe200078e0292 */
[----:B------:R-:W-:Y:S01]  /*7230*/  ISETP.GT.U32.AND P6, PT, R6, R143, PT ;  /* 0x0000008f0600720c */ /* 0x000fe20003fc4070 */
[----:B------:R-:W-:Y:S01]  /*7240*/  @!P5 IMAD.IADD R142, R142, 0x1, -R6 ;  /* 0x000000018e8ed824 */ /* 0x000fe200078e0a06 */
[----:B------:R-:W-:Y:S01]  /*7250*/  LOP3.LUT R5, R2, 0x124, RZ, 0xfc, !PT ;  /* 0x0000012402057812 */ /* 0x000fe200078efcff */
[C---:B------:R-:W-:Y:S01]  /*7260*/  IMAD R146, R6.reuse, R4, R147 ;  /* 0x0000000406927224 */ /* 0x040fe200078e0293 */
[----:B------:R-:W-:Y:S01]  /*7270*/  ISETP.GT.U32.AND P5, PT, R6, R145, PT ;  /* 0x000000910600720c */ /* 0x000fe20003fa4070 */
[----:B------:R-:W-:-:S02]  /*7280*/  @!P0 IMAD.MOV R142, RZ, RZ, -R142 ;  /* 0x000000ffff8e8224 */ /* 0x000fc400078e0a8e */
[--C-:B------:R-:W-:Y:S01]  /*7290*/  @!P1 IMAD.IADD R144, R144, 0x1, -R6.reuse ;  /* 0x0000000190909824 */ /* 0x100fe200078e0a06 */
[----:B------:R-:W-:Y:S01]  /*72a0*/  ISETP.GT.U32.AND P0, PT, R6, R146, PT ;  /* 0x000000920600720c */ /* 0x000fe20003f04070 */
[----:B------:R-:W-:Y:S01]  /*72b0*/  @!P4 IMAD.MOV R141, RZ, RZ, -R141 ;  /* 0x000000ffff8dc224 */ /* 0x000fe200078e0a8d */
[----:B------:R-:W-:Y:S01]  /*72c0*/  ISETP.GE.AND P4, PT, R148, RZ, PT ;  /* 0x000000ff9400720c */ /* 0x000fe20003f86270 */
[----:B------:R-:W-:Y:S01]  /*72d0*/  IMAD.HI.U32 R147, R3, R151, RZ ;  /* 0x0000009703937227 */ /* 0x000fe200078e00ff */
[----:B------:R-:W-:Y:S02]  /*72e0*/  ISETP.GT.U32.AND P1, PT, R6, R144, PT ;  /* 0x000000900600720c */ /* 0x000fe40003f24070 */
[----:B------:R-:W-:Y:S01]  /*72f0*/  IABS R148, R5 ;  /* 0x0000000500947213 */ /* 0x000fe20000000000 */
[--C-:B------:R-:W-:Y:S01]  /*7300*/  @!P6 IMAD.IADD R143, R143, 0x1, -R6.reuse ;  /* 0x000000018f8fe824 */ /* 0x100fe200078e0a06 */
[----:B------:R-:W-:Y:S01]  /*7310*/  ISETP.GE.AND P6, PT, R149, RZ, PT ;  /* 0x000000ff9500720c */ /* 0x000fe20003fc6270 */
[--C-:B------:R-:W-:Y:S01]  /*7320*/  @!P5 IMAD.IADD R145, R145, 0x1, -R6.reuse ;  /* 0x000000019191d824 */ /* 0x100fe200078e0a06 */
[----:B------:R-:W-:Y:S01]  /*7330*/  LOP3.LUT R149, R2, 0x126, RZ, 0xfc, !PT ;  /* 0x0000012602957812 */ /* 0x000fe200078efcff */
[----:B------:R-:W-:Y:S01]  /*7340*/  @!P3 IMAD.MOV R143, RZ, RZ, -R143 ;  /* 0x000000ffff8fb224 */ /* 0x000fe200078e0a8f */
[----:B------:R-:W-:Y:S01]  /*7350*/  ISETP.GE.AND P3, PT, R5, RZ, PT ;  /* 0x000000ff0500720c */ /* 0x000fe20003f66270 */
[----:B------:R-:W-:Y:S01]  /*7360*/  @!P0 IMAD.IADD R146, R146, 0x1, -R6 ;  /* 0x0000000192928824 */ /* 0x000fe200078e0a06 */
[----:B------:R-:W-:Y:S01]  /*7370*/  IABS R150, R149 ;  /* 0x0000009500967213 */ /* 0x000fe20000000000 */
[----:B------:R-:W-:Y:S01]  /*7380*/  IMAD.HI.U32 R4, R3, R148, RZ ;  /* 0x0000009403047227 */ /* 0x000fe200078e00ff */
[----:B------:R-:W-:-:S02]  /*7390*/  ISETP.GT.U32.AND P5, PT, R6, R145, PT ;  /* 0x000000910600720c */ /* 0x000fc40003fa4070 */
[----:B------:R-:W-:Y:S01]  /*73a0*/  ISETP.GT.U32.AND P0, PT, R6, R146, PT ;  /* 0x000000920600720c */ /* 0x000fe20003f04070 */
[----:B------:R-:W-:-:S04]  /*73b0*/  IMAD.HI.U32 R5, R3, R150, RZ ;  /* 0x0000009603057227 */ /* 0x000fc800078e00ff */
[----:B------:R-:W-:Y:S01]  /*73c0*/  @!P1 IMAD.IADD R144, R144, 0x1, -R6 ;  /* 0x0000000190909824 */ /* 0x000fe200078e0a06 */
[----:B------:R-:W-:Y:S01]  /*73d0*/  ISETP.GE.AND P1, PT, R149, RZ, PT ;  /* 0x000000ff9500720c */ /* 0x000fe20003f26270 */
[----:B------:R-:W-:Y:S02]  /*73e0*/  IMAD.MOV R149, RZ, RZ, -R4 ;  /* 0x000000ffff957224 */ /* 0x000fe400078e0a04 */
[----:B------:R-:W-:Y:S02]  /*73f0*/  IMAD.MOV R5, RZ, RZ, -R5 ;  /* 0x000000ffff057224 */ /* 0x000fe400078e0a05 */
[----:B------:R-:W-:Y:S02]  /*7400*/  IMAD.MOV R4, RZ, RZ, -R147 ;  /* 0x000000ffff047224 */ /* 0x000fe400078e0a93 */
[C---:B------:R-:W-:Y:S02]  /*7410*/  IMAD R147, R6.reuse, R149, R148 ;  /* 0x0000009506937224 */ /* 0x040fe400078e0294 */
[----:B------:R-:W-:-:S02]  /*7420*/  IMAD R148, R6, R5, R150 ;  /* 0x0000000506947224 */ /* 0x000fc400078e0296 */
[--C-:B------:R-:W-:Y:S02]  /*7430*/  @!P0 IMAD.IADD R146, R146, 0x1, -R6.reuse ;  /* 0x0000000192928824 */ /* 0x100fe400078e0a06 */
[C---:B------:R-:W-:Y:S01]  /*7440*/  IMAD R149, R6.reuse, R4, R151 ;  /* 0x0000000406957224 */ /* 0x040fe200078e0297 */
[----:B------:R-:W-:Y:S01]  /*7450*/  ISETP.GT.U32.AND P0, PT, R6, R148, PT ;  /* 0x000000940600720c */ /* 0x000fe20003f04070 */
[----:B------:R-:W-:Y:S01]  /*7460*/  @!P5 IMAD.IADD R145, R145, 0x1, -R6 ;  /* 0x000000019191d824 */ /* 0x000fe200078e0a06 */
[----:B------:R-:W-:Y:S01]  /*7470*/  LOP3.LUT R4, R2, 0x12a, RZ, 0xfc, !PT ;  /* 0x0000012a02047812 */ /* 0x000fe200078efcff */
[----:B------:R-:W-:Y:S01]  /*7480*/  @!P2 IMAD.MOV R144, RZ, RZ, -R144 ;  /* 0x000000ffff90a224 */ /* 0x000fe200078e0a90 */
[----:B------:R-:W-:Y:S01]  /*7490*/  ISETP.GE.AND P5, PT, R152, RZ, PT ;  /* 0x000000ff9800720c */ /* 0x000fe20003fa6270 */
[----:B------:R-:W-:Y:S01]  /*74a0*/  @!P4 IMAD.MOV R145, RZ, RZ, -R145 ;  /* 0x000000ffff91c224 */ /* 0x000fe200078e0a91 */
[----:B------:R-:W-:Y:S01]  /*74b0*/  ISETP.GT.U32.AND P2, PT, R6, R147, PT ;  /* 0x000000930600720c */ /* 0x000fe20003f44070 */
[----:B------:R-:W-:Y:S01]  /*74c0*/  @!P6 IMAD.MOV R146, RZ, RZ, -R146 ;  /* 0x000000ffff92e224 */ /* 0x000fe200078e0a92 */
[----:B------:R-:W-:Y:S01]  /*74d0*/  IABS R152, R4 ;  /* 0x0000000400987213 */ /* 0x000fe20000000000 */
[----:B------:R-:W-:Y:S01]  /*74e0*/  IMAD.HI.U32 R150, R3, R155, RZ ;  /* 0x0000009b03967227 */ /* 0x000fe200078e00ff */
[----:B------:R-:W-:-:S02]  /*74f0*/  ISETP.GE.AND P4, PT, R4, RZ, PT ;  /* 0x000000ff0400720c */ /* 0x000fc40003f86270 */
[----:B------:R-:W-:Y:S01]  /*7500*/  ISETP.GT.U32.AND P6, PT, R6, R149, PT ;  /* 0x000000950600720c */ /* 0x000fe20003fc4070 */
[----:B------:R-:W-:Y:S02]  /*7510*/  @!P0 IMAD.IADD R148, R148, 0x1, -R6 ;  /* 0x0000000194948824 */ /* 0x000fe400078e0a06 */
[----:B------:R-:W-:-:S03]  /*7520*/  IMAD.HI.U32 R4, R3, R152, RZ ;  /* 0x0000009803047227 */ /* 0x000fc600078e00ff */
[----:B------:R-:W-:Y:S01]  /*7530*/  ISETP.GT.U32.AND P0, PT, R6, R148, PT ;  /* 0x000000940600720c */ /* 0x000fe20003f04070 */
[----:B------:R-:W-:-:S04]  /*7540*/  IMAD.HI.U32 R5, R3, R154, RZ ;  /* 0x0000009a03057227 */ /* 0x000fc800078e00ff */
[----:B------:R-:W-:Y:S02]  /*7550*/  IMAD.MOV R153, RZ, RZ, -R4 ;  /* 0x000000ffff997224 */ /* 0x000fe400078e0a04 */
[----:B------:R-:W-:-:S04]  /*7560*/  IMAD.HI.U32 R151, R3, R156, RZ ;  /* 0x0000009c03977227 */ /* 0x000fc800078e00ff */
[----:B------:R-:W-:Y:S02]  /*7570*/  IMAD.MOV R4, RZ, RZ, -R150 ;  /* 0x000000ffff047224 */ /* 0x000fe400078e0a96 */
[----:B------:R-:W-:Y:S02]  /*7580*/  @!P2 IMAD.IADD R147, R147, 0x1, -R6 ;  /* 0x000000019393a824 */ /* 0x000fe400078e0a06 */
[----:B------:R-:W-:Y:S02]  /*7590*/  IMAD.MOV R5, RZ, RZ, -R5 ;  /* 0x000000ffff057224 */ /* 0x000fe400078e0a05 */
[C---:B------:R-:W-:Y:S01]  /*75a0*/  IMAD R150, R6.reuse, R153, R152 ;  /* 0x0000009906967224 */ /* 0x040fe200078e0298 */
[C---:B------:R-:W-:Y:S01]  /*75b0*/  ISETP.GT.U32.AND P2, PT, R6.reuse, R147, PT ;  /* 0x000000930600720c */ /* 0x040fe20003f44070 */
[----:B------:R-:W-:Y:S02]  /*75c0*/  IMAD.MOV R157, RZ, RZ, -R151 ;  /* 0x000000ffff9d7224 */ /* 0x000fe400078e0a97 */
[----:B------:R-:W-:Y:S01]  /*75d0*/  IMAD R151, R6, R5, R154 ;  /* 0x0000000506977224 */ /* 0x000fe200078e029a */
[----:B------:R-:W-:Y:S01]  /*75e0*/  IABS R154, R162 ;  /* 0x000000a2009a7213 */ /* 0x000fe20000000000 */
[--C-:B------:R-:W-:Y:S01]  /*75f0*/  @!P0 IMAD.IADD R148, R148, 0x1, -R6.reuse ;  /* 0x0000000194948824 */ /* 0x100fe200078e0a06 */
[C---:B------:R-:W-:Y:S01]  /*7600*/  ISETP.GT.U32.AND P0, PT, R6.reuse, R150, PT ;  /* 0x000000960600720c */ /* 0x040fe20003f04070 */
[----:B------:R-:W-:Y:S01]  /*7610*/  @!P6 IMAD.IADD R149, R149, 0x1, -R6 ;  /* 0x000000019595e824 */ /* 0x000fe200078e0a06 */
[C---:B------:R-:W-:Y:S01]  /*7620*/  ISETP.GT.U32.AND P6, PT, R6.reuse, R151, PT ;  /* 0x000000970600720c */ /* 0x040fe20003fc4070 */
[C---:B------:R-:W-:Y:S01]  /*7630*/  IMAD R153, R6.reuse, R157, R156 ;  /* 0x0000009d06997224 */ /* 0x040fe200078e029c */
[----:B------:R-:W-:Y:S01]  /*7640*/  IABS R156, R163 ;  /* 0x000000a3009c7213 */ /* 0x000fe20000000000 */
[----:B------:R-:W-:-:S02]  /*7650*/  IMAD R152, R6, R4, R155 ;  /* 0x0000000406987224 */ /* 0x000fc400078e029b */
[----:B------:R-:W-:Y:S01]  /*7660*/  @!P2 IMAD.IADD R147, R147, 0x1, -R6 ;  /* 0x000000019393a824 */ /* 0x000fe200078e0a06 */
[----:B------:R-:W-:Y:S01]  /*7670*/  ISETP.GE.AND P2, PT, R158, RZ, PT ;  /* 0x000000ff9e00720c */ /* 0x000fe20003f46270 */
[----:B------:R-:W-:Y:S01]  /*7680*/  IMAD.HI.U32 R4, R3, R154, RZ ;  /* 0x0000009a03047227 */ /* 0x000fe200078e00ff */
[----:B------:R-:W-:-:S03]  /*7690*/  IABS R158, R164 ;  /* 0x000000a4009e7213 */ /* 0x000fc60000000000 */
[--C-:B------:R-:W-:Y:S01]  /*76a0*/  @!P0 IMAD.IADD R150, R150, 0x1, -R6.reuse ;  /* 0x0000000196968824 */ /* 0x100fe200078e0a06 */
[C---:B------:R-:W-:Y:S01]  /*76b0*/  ISETP.GT.U32.AND P0, PT, R6.reuse, R149, PT ;  /* 0x000000950600720c */ /* 0x040fe20003f04070 */
[----:B------:R-:W-:Y:S02]  /*76c0*/  @!P6 IMAD.IADD R151, R151, 0x1, -R6 ;  /* 0x000000019797e824 */ /* 0x000fe400078e0a06 */
[----:B------:R-:W-:Y:S01]  /*76d0*/  @!P3 IMAD.MOV R147, RZ, RZ, -R147 ;  /* 0x000000ffff93b224 */ /* 0x000fe200078e0a93 */
[C---:B------:R-:W-:Y:S01]  /*76e0*/  ISETP.GT.U32.AND P3, PT, R6.reuse, R150, PT ;  /* 0x000000960600720c */ /* 0x040fe20003f64070 */
[----:B------:R-:W-:Y:S01]  /*76f0*/  IMAD.HI.U32 R5, R3, R156, RZ ;  /* 0x0000009c03057227 */ /* 0x000fe200078e00ff */
[----:B------:R-:W-:-:S03]  /*7700*/  ISETP.GT.U32.AND P6, PT, R6, R151, PT ;  /* 0x000000970600720c */ /* 0x000fc60003fc4070 */
[----:B------:R-:W-:Y:S02]  /*7710*/  IMAD.MOV R155, RZ, RZ, -R4 ;  /* 0x000000ffff9b7224 */ /* 0x000fe400078e0a04 */
[----:B------:R-:W-:Y:S02]  /*7720*/  IMAD.MOV R157, RZ, RZ, -R5 ;  /* 0x000000ffff9d7224 */ /* 0x000fe400078e0a05 */
[----:B------:R-:W-:Y:S01]  /*7730*/  @!P1 IMAD.MOV R148, RZ, RZ, -R148 ;  /* 0x000000ffff949224 */ /* 0x000fe200078e0a94 */
[C---:B------:R-:W-:Y:S01]  /*7740*/  ISETP.GT.U32.AND P1, PT, R6.reuse, R152, PT ;  /* 0x000000980600720c */ /* 0x040fe20003f24070 */
[----:B------:R-:W-:Y:S01]  /*7750*/  @!P0 IMAD.IADD R149, R149, 0x1, -R6 ;  /* 0x0000000195958824 */ /* 0x000fe200078e0a06 */
[C---:B------:R-:W-:Y:S01]  /*7760*/  ISETP.GT.U32.AND P0, PT, R6.reuse, R153, PT ;  /* 0x000000990600720c */ /* 0x040fe20003f04070 */
[C---:B------:R-:W-:Y:S02]  /*7770*/  IMAD R154, R6.reuse, R155, R154 ;  /* 0x0000009b069a7224 */ /* 0x040fe400078e029a */
[----:B------:R-:W-:-:S02]  /*7780*/  IMAD R155, R6, R157, R156 ;  /* 0x0000009d069b7224 */ /* 0x000fc400078e029c */
[--C-:B------:R-:W-:Y:S01]  /*7790*/  @!P3 IMAD.IADD R150, R150, 0x1, -R6.reuse ;  /* 0x000000019696b824 */ /* 0x100fe200078e0a06 */
[C---:B------:R-:W-:Y:S01]  /*77a0*/  ISETP.GT.U32.AND P3, PT, R6.reuse, R154, PT ;  /* 0x0000009a0600720c */ /* 0x040fe20003f64070 */
[--C-:B------:R-:W-:Y:S01]  /*77b0*/  @!P6 IMAD.IADD R151, R151, 0x1, -R6.reuse ;  /* 0x000000019797e824 */ /* 0x100fe200078e0a06 */
[----:B------:R-:W-:Y:S01]  /*77c0*/  ISETP.GT.U32.AND P6, PT, R6, R155, PT ;  /* 0x0000009b0600720c */ /* 0x000fe20003fc4070 */
[----:B------:R-:W-:Y:S02]  /*77d0*/  @!P5 IMAD.MOV R149, RZ, RZ, -R149 ;  /* 0x000000ffff95d224 */ /* 0x000fe400078e0a95 */
[--C-:B------:R-:W-:Y:S01]  /*77e0*/  @!P1 IMAD.IADD R152, R152, 0x1, -R6.reuse ;  /* 0x0000000198989824 */ /* 0x100fe200078e0a06 */
[----:B------:R-:W-:Y:S01]  /*77f0*/  ISETP.GE.AND P1, PT, R160, RZ, PT ;  /* 0x000000ffa000720c */ /* 0x000fe20003f26270 */
[----:B------:R-:W-:Y:S01]  /*7800*/  @!P0 IMAD.IADD R153, R153, 0x1, -R6 ;  /* 0x0000000199998824 */ /* 0x000fe200078e0a06 */
[----:B------:R-:W-:Y:S01]  /*7810*/  ISETP.GE.AND P0, PT, R161, RZ, PT ;  /* 0x000000ffa100720c */ /* 0x000fe20003f06270 */
[----:B------:R-:W-:Y:S01]  /*7820*/  IMAD.HI.U32 R4, R3, R158, RZ ;  /* 0x0000009e03047227 */ /* 0x000fe200078e00ff */
[----:B------:R-:W-:-:S02]  /*7830*/  LOP3.LUT R161, R2, 0x13a, RZ, 0xfc, !PT ;  /* 0x0000013a02a17812 */ /* 0x000fc400078efcff */
[----:B------:R-:W-:Y:S01]  /*7840*/  ISETP.GT.U32.AND P5, PT, R6, R153, PT ;  /* 0x000000990600720c */ /* 0x000fe20003fa4070 */
[----:B------:R-:W-:Y:S01]  /*7850*/  @!P3 IMAD.IADD R154, R154, 0x1, -R6 ;  /* 0x000000019a9ab824 */ /* 0x000fe200078e0a06 */
[----:B------:R-:W-:Y:S01]  /*7860*/  ISETP.GT.U32.AND P3, PT, R6, R152, PT ;  /* 0x000000980600720c */ /* 0x000fe20003f64070 */
[----:B------:R-:W-:Y:S01]  /*7870*/  IMAD.HI.U32 R5, R3, R159, RZ ;  /* 0x0000009f03057227 */ /* 0x000fe200078e00ff */
[----:B------:R-:W-:-:S03]  /*7880*/  IABS R160, R166 ;  /* 0x000000a600a07213 */ /* 0x000fc60000000000 */
[----:B------:R-:W-:Y:S01]  /*7890*/  @!P6 IMAD.IADD R155, R155, 0x1, -R6 ;  /* 0x000000019b9be824 */ /* 0x000fe200078e0a06 */
[C---:B------:R-:W-:Y:S01]  /*78a0*/  ISETP.GT.U32.AND P6, PT, R6.reuse, R154, PT ;  /* 0x0000009a0600720c */ /* 0x040fe20003fc4070 */
[----:B------:R-:W-:Y:S02]  /*78b0*/  IMAD.MOV R157, RZ, RZ, -R4 ;  /* 0x000000ffff9d7224 */ /* 0x000fe400078e0a04 */
[----:B------:R-:W-:Y:S02]  /*78c0*/  IMAD.MOV R5, RZ, RZ, -R5 ;  /* 0x000000ffff057224 */ /* 0x000fe400078e0a05 */
[C---:B------:R-:W-:Y:S01]  /*78d0*/  IMAD R156, R6.reuse, R157, R158 ;  /* 0x0000009d069c7224 */ /* 0x040fe200078e029e */
[----:B------:R-:W-:Y:S01]  /*78e0*/  IABS R158, R161 ;  /* 0x000000a1009e7213 */ /* 0x000fe20000000000 */
[C---:B------:R-:W-:Y:S02]  /*78f0*/  IMAD R157, R6.reuse, R5, R159 ;  /* 0x00000005069d7224 */ /* 0x040fe400078e029f */
[----:B------:R-:W-:Y:S01]  /*7900*/  @!P4 IMAD.MOV R150, RZ, RZ, -R150 ;  /* 0x000000ffff96c224 */ /* 0x000fe200078e0a96 */
[----:B------:R-:W-:Y:S01]  /*7910*/  ISETP.GT.U32.AND P4, PT, R6, R155, PT ;  /* 0x0000009b0600720c */ /* 0x000fe20003f84070 */
[--C-:B------:R-:W-:Y:S01]  /*7920*/  @!P3 IMAD.IADD R152, R152, 0x1, -R6.reuse ;  /* 0x000000019898b824 */ /* 0x100fe200078e0a06 */
[----:B------:R-:W-:Y:S01]  /*7930*/  ISETP.GE.AND P3, PT, R162, RZ, PT ;  /* 0x000000ffa200720c */ /* 0x000fe20003f66270 */
[----:B------:R-:W-:Y:S01]  /*7940*/  @!P5 IMAD.IADD R153, R153, 0x1, -R6 ;  /* 0x000000019999d824 */ /* 0x000fe200078e0a06 */
[----:B------:R-:W-:Y:S01]  /*7950*/  ISETP.GT.U32.AND P5, PT, R6, R157, PT ;  /* 0x0000009d0600720c */ /* 0x000fe20003fa4070 */
[----:B------:R-:W-:-:S04]  /*7960*/  IMAD.HI.U32 R4, R3, R158, RZ ;  /* 0x0000009e03047227 */ /* 0x000fc800078e00ff */
[----:B------:R-:W-:Y:S01]  /*7970*/  @!P6 IMAD.IADD R154, R154, 0x1, -R6 ;  /* 0x000000019a9ae824 */ /* 0x000fe200078e0a06 */
[----:B------:R-:W-:Y:S01]  /*7980*/  ISETP.GE.AND P6, PT, R163, RZ, PT ;  /* 0x000000ffa300720c */ /* 0x000fe20003fc6270 */
[----:B------:R-:W-:Y:S01]  /*7990*/  IMAD.HI.U32 R5, R3, R160, RZ ;  /* 0x000000a003057227 */ /* 0x000fe200078e00ff */
[----:B------:R-:W-:-:S03]  /*79a0*/  LOP3.LUT R163, R2, 0x142, RZ, 0xfc, !PT ;  /* 0x0000014202a37812 */ /* 0x000fc600078efcff */
[----:B------:R-:W-:Y:S01]  /*79b0*/  IMAD.MOV R159, RZ, RZ, -R4 ;  /* 0x000000ffff9f7224 */ /* 0x000fe200078e0a04 */
[----:B------:R-:W-:Y:S01]  /*79c0*/  LOP3.LUT R4, R2, 0x13e, RZ, 0xfc, !PT ;  /* 0x0000013e02047812 */ /* 0x000fe200078efcff */
[----:B------:R-:W-:Y:S01]  /*79d0*/  @!P2 IMAD.MOV R151, RZ, RZ, -R151 ;  /* 0x000000ffff97a224 */ /* 0x000fe200078e0a97 */
[C---:B------:R-:W-:Y:S01]  /*79e0*/  ISETP.GT.U32.AND P2, PT, R6.reuse, R156, PT ;  /* 0x0000009c0600720c */ /* 0x040fe20003f44070 */
[----:B------:R-:W-:Y:S02]  /*79f0*/  IMAD.MOV R5, RZ, RZ, -R5 ;  /* 0x000000ffff057224 */ /* 0x000fe400078e0a05 */
[----:B------:R-:W-:Y:S02]  /*7a00*/  IMAD R158, R6, R159, R158 ;  /* 0x0000009f069e7224 */ /* 0x000fe400078e029e */
        /* <DEDUP_REMOVED lines=25> */
[----:B------:R-:W-:-:S03]  /*7ba0*/  LOP3.LUT R164, R2, 0x146, RZ, 0xfc, !PT ;  /* 0x0000014602a47812 */ /* 0x000fc600078efcff */
[----:B------:R-:W-:Y:S01]  /*7bb0*/  IMAD.MOV R161, RZ, RZ, -R4 ;  /* 0x000000ffffa17224 */ /* 0x000fe200078e0a04 */
[----:B------:R-:W-:Y:S01]  /*7bc0*/  LOP3.LUT R4, R2, 0x144, RZ, 0xfc, !PT ;  /* 0x0000014402047812 */ /* 0x000fe200078efcff */
[----:B------:R-:W-:Y:S01]  /*7bd0*/  @!P1 IMAD.IADD R156, R156, 0x1, -R6 ;  /* 0x000000019c9c9824 */ /* 0x000fe200078e0a06 */
[----:B------:R-:W-:Y:S01]  /*7be0*/  ISETP.GE.AND P1, PT, R166, RZ, PT ;  /* 0x000000ffa600720c */ /* 0x000fe20003f26270 */
[----:B------:R-:W-:Y:S01]  /*7bf0*/  IMAD R160, R6, R161, R160 ;  /* 0x000000a106a07224 */ /* 0x000fe200078e02a0 */
[----:B------:R-:W-:Y:S01]  /*7c00*/  IABS R166, R169 ;  /* 0x000000a900a67213 */ /* 0x000fe20000000000 */
[----:B------:R-:W-:-:S04]  /*7c10*/  IMAD.HI.U32 R5, R3, R162, RZ ;  /* 0x000000a203057227 */ /* 0x000fc800078e00ff */
[----:B------:R-:W-:Y:S01]  /*7c20*/  @!P4 IMAD.MOV R156, RZ, RZ, -R156 ;  /* 0x000000ffff9cc224 */ /* 0x000fe200078e0a9c */
[----:B------:R-:W-:Y:S01]  /*7c30*/  ISETP.GT.U32.AND P4, PT, R6, R159, PT ;  /* 0x0000009f0600720c */ /* 0x000fe20003f84070 */
[----:B------:R-:W-:Y:S01]  /*7c40*/  @!P6 IMAD.IADD R158, R158, 0x1, -R6 ;  /* 0x000000019e9ee824 */ /* 0x000fe200078e0a06 */
[C---:B------:R-:W-:Y:S01]  /*7c50*/  ISETP.GT.U32.AND P6, PT, R6.reuse, R160, PT ;  /* 0x000000a00600720c */ /* 0x040fe20003fc4070 */
[----:B------:R-:W-:Y:S02]  /*7c60*/  IMAD.MOV R5, RZ, RZ, -R5 ;  /* 0x000000ffff057224 */ /* 0x000fe400078e0a05 */
[----:B------:R-:W-:Y:S01]  /*7c70*/  @!P2 IMAD.MOV R157, RZ, RZ, -R157 ;  /* 0x000000ffff9da224 */ /* 0x000fe200078e0a9d */
[----:B------:R-:W-:Y:S01]  /*7c80*/  ISETP.GE.AND P2, PT, R163, RZ, PT ;  /* 0x000000ffa300720c */ /* 0x000fe20003f46270 */
[----:B------:R-:W-:Y:S01]  /*7c90*/  IMAD R161, R6, R5, R162 ;  /* 0x0000000506a17224 */ /* 0x000fe200078e02a2 */
[----:B------:R-:W-:Y:S01]  /*7ca0*/  IABS R163, R163 ;  /* 0x000000a300a37213 */ /* 0x000fe20000000000 */
[----:B------:R-:W-:-:S03]  /*7cb0*/  @!P5 IMAD.MOV R158, RZ, RZ, -R158 ;  /* 0x000000ffff9ed224 */ /* 0x000fc600078e0a9e */
[----:B------:R-:W-:Y:S01]  /*7cc0*/  ISETP.GT.U32.AND P5, PT, R6, R161, PT ;  /* 0x000000a10600720c */ /* 0x000fe20003fa4070 */
[----:B------:R-:W-:Y:S01]  /*7cd0*/  IMAD.MOV.U32 R162, RZ, RZ, R163 ;  /* 0x000000ffffa27224 */ /* 0x000fe200078e00a3 */
[----:B------:R-:W-:Y:S01]  /*7ce0*/  IABS R163, R4 ;  /* 0x0000000400a37213 */ /* 0x000fe20000000000 */
[--C-:B------:R-:W-:Y:S01]  /*7cf0*/  @!P4 IMAD.IADD R159, R159, 0x1, -R6.reuse ;  /* 0x000000019f9fc824 */ /* 0x100fe200078e0a06 */
[----:B------:R-:W-:Y:S01]  /*7d00*/  ISETP.GE.AND P4, PT, R4, RZ, PT ;  /* 0x000000ff0400720c */ /* 0x000fe20003f86270 */
[----:B------:R-:W-:Y:S02]  /*7d10*/  @!P6 IMAD.IADD R160, R160, 0x1, -R6 ;  /* 0x00000001a0a0e824 */ /* 0x000fe400078e0a06 */
[----:B------:R-:W-:-:S03]  /*7d20*/  IMAD.HI.U32 R4, R3, R162, RZ ;  /* 0x000000a203047227 */ /* 0x000fc600078e00ff */
[----:B------:R-:W-:Y:S01]  /*7d30*/  ISETP.GT.U32.AND P6, PT, R6, R160, PT ;  /* 0x000000a00600720c */ /* 0x000fe20003fc4070 */
[----:B------:R-:W-:Y:S02]  /*7d40*/  IMAD.MOV R5, RZ, RZ, -R4 ;  /* 0x000000ffff057224 */ /* 0x000fe400078e0a04 */
[----:B------:R-:W-:-:S04]  /*7d50*/  IMAD.HI.U32 R4, R3, R163, RZ ;  /* 0x000000a303047227 */ /* 0x000fc800078e00ff */
[----:B------:R-:W-:Y:S01]  /*7d60*/  @!P1 IMAD.MOV R159, RZ, RZ, -R159 ;  /* 0x000000ffff9f9224 */ /* 0x000fe200078e0a9f */
[----:B------:R-:W-:Y:S01]  /*7d70*/  ISETP.GE.AND P1, PT, R164, RZ, PT ;  /* 0x000000ffa400720c */ /* 0x000fe20003f26270 */
[----:B------:R-:W-:Y:S01]  /*7d80*/  @!P5 IMAD.IADD R161, R161, 0x1, -R6 ;  /* 0x00000001a1a1d824 */ /* 0x000fe200078e0a06 */
[----:B------:R-:W-:Y:S01]  /*7d90*/  IABS R164, R164 ;  /* 0x000000a400a47213 */ /* 0x000fe20000000000 */
[----:B------:R-:W-:Y:S02]  /*7da0*/  IMAD.MOV R4, RZ, RZ, -R4 ;  /* 0x000000ffff047224 */ /* 0x000fe400078e0a04 */
[C---:B------:R-:W-:Y:S01]  /*7db0*/  IMAD R162, R6.reuse, R5, R162 ;  /* 0x0000000506a27224 */ /* 0x040fe200078e02a2 */
[C---:B------:R-:W-:Y:S01]  /*7dc0*/  ISETP.GT.U32.AND P5, PT, R6.reuse, R161, PT ;  /* 0x000000a10600720c */ /* 0x040fe20003fa4070 */
[----:B------:R-:W-:Y:S02]  /*7dd0*/  IMAD R163, R6, R4, R163 ;  /* 0x0000000406a37224 */ /* 0x000fe400078e02a3 */
[----:B------:R-:W-:-:S04]  /*7de0*/  IMAD.HI.U32 R4, R3, R164, RZ ;  /* 0x000000a403047227 */ /* 0x000fc800078e00ff */
[----:B------:R-:W-:Y:S01]  /*7df0*/  @!P6 IMAD.IADD R160, R160, 0x1, -R6 ;  /* 0x00000001a0a0e824 */ /* 0x000fe200078e0a06 */
[----:B------:R-:W-:Y:S01]  /*7e00*/  ISETP.GT.U32.AND P6, PT, R6, R162, PT ;  /* 0x000000a20600720c */ /* 0x000fe20003fc4070 */
[----:B------:R-:W-:-:S04]  /*7e10*/  IMAD.HI.U32 R5, R3, R166, RZ ;  /* 0x000000a603057227 */ /* 0x000fc800078e00ff */
[----:B------:R-:W-:Y:S02]  /*7e20*/  IMAD.MOV R165, RZ, RZ, -R4 ;  /* 0x000000ffffa57224 */ /* 0x000fe400078e0a04 */
[----:B------:R-:W-:Y:S02]  /*7e30*/  IMAD.MOV R5, RZ, RZ, -R5 ;  /* 0x000000ffff057224 */ /* 0x000fe400078e0a05 */
[C---:B------:R-:W-:Y:S02]  /*7e40*/  IMAD R164, R6.reuse, R165, R164 ;  /* 0x000000a506a47224 */ /* 0x040fe400078e02a4 */
[C---:B------:R-:W-:Y:S02]  /*7e50*/  IMAD R165, R6.reuse, R5, R166 ;  /* 0x0000000506a57224 */ /* 0x040fe400078e02a6 */
[--C-:B------:R-:W-:Y:S01]  /*7e60*/  @!P5 IMAD.IADD R161, R161, 0x1, -R6.reuse ;  /* 0x00000001a1a1d824 */ /* 0x100fe200078e0a06 */
[----:B------:R-:W-:Y:S01]  /*7e70*/  ISETP.GT.U32.AND P5, PT, R6, R164, PT ;  /* 0x000000a40600720c */ /* 0x000fe20003fa4070 */
[----:B------:R-:W-:Y:S01]  /*7e80*/  @!P6 IMAD.IADD R162, R162, 0x1, -R6 ;  /* 0x00000001a2a2e824 */ /* 0x000fe200078e0a06 */
[----:B------:R-:W-:Y:S01]  /*7e90*/  ISETP.GT.U32.AND P6, PT, R6, R165, PT ;  /* 0x000000a50600720c */ /* 0x000fe20003fc4070 */
[----:B------:R-:W-:-:S04]  /*7ea0*/  IMAD.HI.U32 R4, R3, R167, RZ ;  /* 0x000000a703047227 */ /* 0x000fc800078e00ff */
[----:B------:R-:W-:Y:S02]  /*7eb0*/  IMAD.MOV R4, RZ, RZ, -R4 ;  /* 0x000000ffff047224 */ /* 0x000fe400078e0a04 */
[----:B------:R-:W-:Y:S01]  /*7ec0*/  @!P0 IMAD.MOV R160, RZ, RZ, -R160 ;  /* 0x000000ffffa08224 */ /* 0x000fe200078e0aa0 */
[C---:B------:R-:W-:Y:S01]  /*7ed0*/  ISETP.GT.U32.AND P0, PT, R6.reuse, R163, PT ;  /* 0x000000a30600720c */ /* 0x040fe20003f04070 */
[----:B------:R-:W-:Y:S01]  /*7ee0*/  IMAD R166, R6, R4, R167 ;  /* 0x0000000406a67224 */ /* 0x000fe200078e02a7 */
[----:B------:R-:W-:Y:S01]  /*7ef0*/  IABS R167, R172 ;  /* 0x000000ac00a77213 */ /* 0x000fe20000000000 */
[--C-:B------:R-:W-:Y:S02]  /*7f00*/  @!P5 IMAD.IADD R164, R164, 0x1, -R6.reuse ;  /* 0x00000001a4a4d824 */ /* 0x100fe400078e0a06 */
[----:B------:R-:W-:Y:S02]  /*7f10*/  @!P6 IMAD.IADD R165, R165, 0x1, -R6 ;  /* 0x00000001a5a5e824 */ /* 0x000fe400078e0a06 */
[----:B------:R-:W-:Y:S01]  /*7f20*/  IMAD.HI.U32 R4, R3, R167, RZ ;  /* 0x000000a703047227 */ /* 0x000fe200078e00ff */
[----:B------:R-:W-:-:S03]  /*7f30*/  ISETP.GT.U32.AND P6, PT, R6, R164, PT ;  /* 0x000000a40600720c */ /* 0x000fc60003fc4070 */
[----:B------:R-:W-:Y:S02]  /*7f40*/  IMAD.MOV R4, RZ, RZ, -R4 ;  /* 0x000000ffff047224 */ /* 0x000fe400078e0a04 */
[----:B------:R-:W-:Y:S01]  /*7f50*/  @!P0 IMAD.IADD R163, R163, 0x1, -R6 ;  /* 0x00000001a3a38824 */ /* 0x000fe200078e0a06 */
[C---:B------:R-:W-:Y:S01]  /*7f60*/  ISETP.GT.U32.AND P0, PT, R6.reuse, R162, PT ;  /* 0x000000a20600720c */ /* 0x040fe20003f04070 */
[C---:B------:R-:W-:Y:S02]  /*7f70*/  IMAD R167, R6.reuse, R4, R167 ;  /* 0x0000000406a77224 */ /* 0x040fe400078e02a7 */
[----:B------:R-:W-:Y:S01]  /*7f80*/  @!P3 IMAD.MOV R161, RZ, RZ, -R161 ;  /* 0x000000ffffa1b224 */ /* 0x000fe200078e0aa1 */
[C---:B------:R-:W-:Y:S01]  /*7f90*/  ISETP.GT.U32.AND P3, PT, R6.reuse, R165, PT ;  /* 0x000000a50600720c */ /* 0x040fe20003f64070 */
[----:B------:R-:W-:Y:S01]  /*7fa0*/  IMAD.HI.U32 R4, R3, R168, RZ ;  /* 0x000000a803047227 */ /* 0x000fe200078e00ff */
[----:B------:R-:W-:-:S03]  /*7fb0*/  ISETP.GT.U32.AND P5, PT, R6, R163, PT ;  /* 0x000000a30600720c */ /* 0x000fc60003fa4070 */
[----:B------:R-:W-:Y:S01]  /*7fc0*/  @!P6 IMAD.IADD R164, R164, 0x1, -R6 ;  /* 0x00000001a4a4e824 */ /* 0x000fe200078e0a06 */
[----:B------:R-:W-:Y:S01]  /*7fd0*/  ISETP.GT.U32.AND P6, PT, R6, R167, PT ;  /* 0x000000a70600720c */ /* 0x000fe20003fc4070 */
[----:B------:R-:W-:-:S04]  /*7fe0*/  IMAD.HI.U32 R5, R3, R170, RZ ;  /* 0x000000aa03057227 */ /* 0x000fc800078e00ff */
[----:B------:R-:W-:Y:S02]  /*7ff0*/  IMAD.MOV R5, RZ, RZ, -R5 ;  /* 0x000000ffff057224 */ /* 0x000fe400078e0a05 */
[--C-:B------:R-:W-:Y:S01]  /*8000*/  @!P3 IMAD.IADD R165, R165, 0x1, -R6.reuse ;  /* 0x00000001a5a5b824 */ /* 0x100fe200078e0a06 */
[----:B------:R-:W-:Y:S01]  /*8010*/  ISETP.GE.AND P3, PT, R171, RZ, PT ;  /* 0x000000ffab00720c */ /* 0x000fe20003f66270 */
[--C-:B------:R-:W-:Y:S01]  /*8020*/  @!P5 IMAD.IADD R163, R163, 0x1, -R6.reuse ;  /* 0x00000001a3a3d824 */ /* 0x100fe200078e0a06 */
[----:B------:R-:W-:Y:S01]  /*8030*/  IABS R171, R175 ;  /* 0x000000af00ab7213 */ /* 0x000fe20000000000 */
[--C-:B------:R-:W-:Y:S01]  /*8040*/  @!P0 IMAD.IADD R162, R162, 0x1, -R6.reuse ;  /* 0x00000001a2a28824 */ /* 0x100fe200078e0a06 */
[----:B------:R-:W-:Y:S01]  /*8050*/  ISETP.GE.AND P5, PT, R169, RZ, PT ;  /* 0x000000ffa900720c */ /* 0x000fe20003fa6270 */
[----:B------:R-:W-:Y:S01]  /*8060*/  @!P6 IMAD.IADD R167, R167, 0x1, -R6 ;  /* 0x00000001a7a7e824 */ /* 0x000fe200078e0a06 */
[----:B------:R-:W-:Y:S01]  /*8070*/  ISETP.GT.U32.AND P0, PT, R6, R166, PT ;  /* 0x000000a60600720c */ /* 0x000fe20003f04070 */
[----:B------:R-:W-:-:S02]  /*8080*/  IMAD.MOV R169, RZ, RZ, -R4 ;  /* 0x000000ffffa97224 */ /* 0x000fc400078e0a04 */
[----:B------:R-:W-:Y:S01]  /*8090*/  IMAD.HI.U32 R4, R3, R171, RZ ;  /* 0x000000ab03047227 */ /* 0x000fe200078e00ff */
[----:B------:R-:W-:-:S03]  /*80a0*/  ISETP.GT.U32.AND P6, PT, R6, R167, PT ;  /* 0x000000a70600720c */ /* 0x000fc60003fc4070 */
[----:B------:R-:W-:Y:S02]  /*80b0*/  IMAD.MOV R4, RZ, RZ, -R4 ;  /* 0x000000ffff047224 */ /* 0x000fe400078e0a04 */
[C---:B------:R-:W-:Y:S02]  /*80c0*/  IMAD R168, R6.reuse, R169, R168 ;  /* 0x000000a906a87224 */ /* 0x040fe400078e02a8 */
[C---:B------:R-:W-:Y:S02]  /*80d0*/  IMAD R169, R6.reuse, R5, R170 ;  /* 0x0000000506a97224 */ /* 0x040fe400078e02aa */
[C---:B------:R-:W-:Y:S01]  /*80e0*/  IMAD R170, R6.reuse, R4, R171 ;  /* 0x0000000406aa7224 */ /* 0x040fe200078e02ab */
[----:B------:R-:W-:Y:S01]  /*80f0*/  IABS R171, R176 ;  /* 0x000000b000ab7213 */ /* 0x000fe20000000000 */
[----:B------:R-:W-:Y:S01]  /*8100*/  @!P4 IMAD.MOV R163, RZ, RZ, -R163 ;  /* 0x000000ffffa3c224 */ /* 0x000fe200078e0aa3 */
[C---:B------:R-:W-:Y:S01]  /*8110*/  ISETP.GT.U32.AND P4, PT, R6.reuse, R168, PT ;  /* 0x000000a80600720c */ /* 0x040fe20003f84070 */
[--C-:B------:R-:W-:Y:S01]  /*8120*/  @!P6 IMAD.IADD R167, R167, 0x1, -R6.reuse ;  /* 0x00000001a7a7e824 */ /* 0x100fe200078e0a06 */
[----:B------:R-:W-:Y:S01]  /*8130*/  ISETP.GT.U32.AND P6, PT, R6, R170, PT ;  /* 0x000000aa0600720c */ /* 0x000fe20003fc4070 */
[----:B------:R-:W-:Y:S01]  /*8140*/  @!P0 IMAD.IADD R166, R166, 0x1, -R6 ;  /* 0x00000001a6a68824 */ /* 0x000fe200078e0a06 */
[----:B------:R-:W-:Y:S01]  /*8150*/  ISETP.GE.AND P0, PT, R172, RZ, PT ;  /* 0x000000ffac00720c */ /* 0x000fe20003f06270 */
[----:B------:R-:W-:Y:S01]  /*8160*/  @!P5 IMAD.MOV R165, RZ, RZ, -R165 ;  /* 0x000000ffffa5d224 */ /* 0x000fe200078e0aa5 */
[----:B------:R-:W-:Y:S01]  /*8170*/  ISETP.GT.U32.AND P5, PT, R6, R169, PT ;  /* 0x000000a90600720c */ /* 0x000fe20003fa4070 */
[----:B------:R-:W-:Y:S01]  /*8180*/  IMAD.HI.U32 R4, R3, R171, RZ ;  /* 0x000000ab03047227 */ /* 0x000fe200078e00ff */
[----:B------:R-:W-:-:S03]  /*8190*/  IABS R172, R177 ;  /* 0x000000b100ac7213 */ /* 0x000fc60000000000 */
[----:B------:R-:W-:Y:S02]  /*81a0*/  IMAD.MOV R5, RZ, RZ, -R4 ;  /* 0x000000ffff057224 */ /* 0x000fe400078e0a04 */
[----:B------:R-:W-:-:S04]  /*81b0*/  IMAD.HI.U32 R4, R3, R172, RZ ;  /* 0x000000ac03047227 */ /* 0x000fc800078e00ff */
[----:B------:R-:W-:Y:S02]  /*81c0*/  @!P6 IMAD.IADD R170, R170, 0x1, -R6 ;  /* 0x00000001aaaae824 */ /* 0x000fe400078e0a06 */
[----:B------:R-:W-:Y:S01]  /*81d0*/  @!P2 IMAD.MOV R162, RZ, RZ, -R162 ;  /* 0x000000ffffa2a224 */ /* 0x000fe200078e0aa2 */
[----:B------:R-:W-:Y:S01]  /*81e0*/  ISETP.GT.U32.AND P2, PT, R6, R166, PT ;  /* 0x000000a60600720c */ /* 0x000fe20003f44070 */
[----:B------:R-:W-:Y:S01]  /*81f0*/  @!P4 IMAD.IADD R168, R168, 0x1, -R6 ;  /* 0x00000001a8a8c824 */ /* 0x000fe200078e0a06 */
[C---:B------:R-:W-:Y:S01]  /*8200*/  ISETP.GT.U32.AND P6, PT, R6.reuse, R170, PT ;  /* 0x000000aa0600720c */ /* 0x040fe20003fc4070 */
[C---:B------:R-:W-:Y:S01]  /*8210*/  IMAD R171, R6.reuse, R5, R171 ;  /* 0x0000000506ab7224 */ /* 0x040fe200078e02ab */
[----:B------:R-:W-:Y:S01]  /*8220*/  ISETP.GE.AND P4, PT, R175, RZ, PT ;  /* 0x000000ffaf00720c */ /* 0x000fe20003f86270 */
[----:B------:R-:W-:Y:S01]  /*8230*/  IMAD.MOV R5, RZ, RZ, -R4 ;  /* 0x000000ffff057224 */ /* 0x000fe200078e0a04 */
[----:B------:R-:W-:Y:S01]  /*8240*/  IABS R175, R180 ;  /* 0x000000b400af7213 */ /* 0x000fe20000000000 */
[----:B------:R-:W-:Y:S01]  /*8250*/  @!P5 IMAD.IADD R169, R169, 0x1, -R6 ;  /* 0x00000001a9a9d824 */ /* 0x000fe200078e0a06 */
[C---:B------:R-:W-:Y:S01]  /*8260*/  ISETP.GT.U32.AND P5, PT, R6.reuse, R168, PT ;  /* 0x000000a80600720c */ /* 0x040fe20003fa4070 */
[----:B------:R-:W-:-:S02]  /*8270*/  IMAD R172, R6, R5, R172 ;  /* 0x0000000506ac7224 */ /* 0x000fc400078e02ac */
[----:B------:R-:W-:Y:S01]  /*8280*/  @!P1 IMAD.MOV R164, RZ, RZ, -R164 ;  /* 0x000000ffffa49224 */ /* 0x000fe200078e0aa4 */
[----:B------:R-:W-:Y:S01]  /*8290*/  ISETP.GE.AND P1, PT, R173, RZ, PT ;  /* 0x000000ffad00720c */ /* 0x000fe20003f26270 */
[--C-:B------:R-:W-:Y:S01]  /*82a0*/  @!P2 IMAD.IADD R166, R166, 0x1, -R6.reuse ;  /* 0x00000001a6a6a824 */ /* 0x100fe200078e0a06 */
[----:B------:R-:W-:Y:S01]  /*82b0*/  IABS R173, R178 ;  /* 0x000000b200ad7213 */ /* 0x000fe20000000000 */
[----:B------:R-:W-:Y:S01]  /*82c0*/  @!P6 IMAD.IADD R170, R170, 0x1, -R6 ;  /* 0x00000001aaaae824 */ /* 0x000fe200078e0a06 */
[----:B------:R-:W-:Y:S01]  /*82d0*/  ISETP.GT.U32.AND P6, PT, R6, R172, PT ;  /* 0x000000ac0600720c */ /* 0x000fe20003fc4070 */
[----:B------:R-:W-:Y:S01]  /*82e0*/  @!P3 IMAD.MOV R166, RZ, RZ, -R166 ;  /* 0x000000ffffa6b224 */ /* 0x000fe200078e0aa6 */
[----:B------:R-:W-:Y:S01]  /*82f0*/  ISETP.GE.AND P2, PT, R174, RZ, PT ;  /* 0x000000ffae00720c */ /* 0x000fe20003f46270 */
[C---:B------:R-:W-:Y:S01]  /*8300*/  IMAD.HI.U32 R4, R3.reuse, R173, RZ ;  /* 0x000000ad03047227 */ /* 0x040fe200078e00ff */
[----:B------:R-:W-:Y:S02]  /*8310*/  IABS R174, R179 ;  /* 0x000000b300ae7213 */ /* 0x000fe40000000000 */
[----:B------:R-:W-:Y:S01]  /*8320*/  ISETP.GT.U32.AND P3, PT, R6, R169, PT ;  /* 0x000000a90600720c */ /* 0x000fe20003f64070 */
[----:B------:R-:W-:Y:S01]  /*8330*/  @!P5 IMAD.IADD R168, R168, 0x1, -R6 ;  /* 0x00000001a8a8d824 */ /* 0x000fe200078e0a06 */
[----:B------:R-:W-:Y:S01]  /*8340*/  ISETP.GT.U32.AND P5, PT, R6, R171, PT ;  /* 0x000000ab0600720c */ /* 0x000fe20003fa4070 */
[----:B------:R-:W-:-:S04]  /*8350*/  IMAD.HI.U32 R5, R3, R174, RZ ;  /* 0x000000ae03057227 */ /* 0x000fc800078e00ff */
[----:B------:R-:W-:Y:S02]  /*8360*/  IMAD.MOV R4, RZ, RZ, -R4 ;  /* 0x000000ffff047224 */ /* 0x000fe400078e0a04 */
[----:B------:R-:W-:Y:S02]  /*8370*/  @!P6 IMAD.IADD R172, R172, 0x1, -R6 ;  /* 0x00000001acace824 */ /* 0x000fe400078e0a06 */
[----:B------:R-:W-:Y:S02]  /*8380*/  IMAD.MOV R5, RZ, RZ, -R5 ;  /* 0x000000ffff057224 */ /* 0x000fe400078e0a05 */
[C---:B------:R-:W-:Y:S01]  /*8390*/  IMAD R173, R6.reuse, R4, R173 ;  /* 0x0000000406ad7224 */ /* 0x040fe200078e02ad */
[C---:B------:R-:W-:Y:S01]  /*83a0*/  ISETP.GT.U32.AND P6, PT, R6.reuse, R172, PT ;  /* 0x000000ac0600720c */ /* 0x040fe20003fc4070 */
[----:B------:R-:W-:Y:S02]  /*83b0*/  IMAD R174, R6, R5, R174 ;  /* 0x0000000506ae7224 */ /* 0x000fe400078e02ae */
[----:B------:R-:W-:-:S04]  /*83c0*/  IMAD.HI.U32 R4, R3, R175, RZ ;  /* 0x000000af03047227 */ /* 0x000fc800078e00ff */
[----:B------:R-:W-:Y:S01]  /*83d0*/  @!P1 IMAD.MOV R168, RZ, RZ, -R168 ;  /* 0x000000ffffa89224 */ /* 0x000fe200078e0aa8 */
[C---:B------:R-:W-:Y:S01]  /*83e0*/  ISETP.GT.U32.AND P1, PT, R6.reuse, R173, PT ;  /* 0x000000ad0600720c */ /* 0x040fe20003f24070 */
[----:B------:R-:W-:Y:S01]  /*83f0*/  @!P5 IMAD.IADD R171, R171, 0x1, -R6 ;  /* 0x00000001ababd824 */ /* 0x000fe200078e0a06 */
[----:B------:R-:W-:Y:S01]  /*8400*/  ISETP.GE.AND P5, PT, R177, RZ, PT ;  /* 0x000000ffb100720c */ /* 0x000fe20003fa6270 */
[----:B------:R-:W-:Y:S02]  /*8410*/  IMAD.MOV R4, RZ, RZ, -R4 ;  /* 0x000000ffff047224 */ /* 0x000fe400078e0a04 */
[----:B------:R-:W-:Y:S01]  /*8420*/  @!P4 IMAD.MOV R170, RZ, RZ, -R170 ;  /* 0x000000ffffaac224 */ /* 0x000fe200078e0aaa */
[C---:B------:R-:W-:Y:S01]  /*8430*/  ISETP.GT.U32.AND P4, PT, R6.reuse, R174, PT ;  /* 0x000000ae0600720c */ /* 0x040fe20003f84070 */
[----:B------:R-:W-:Y:S01]  /*8440*/  @!P0 IMAD.MOV R167, RZ, RZ, -R167 ;  /* 0x000000ffffa78224 */ /* 0x000fe200078e0aa7 */
[C---:B------:R-:W-:Y:S01]  /*8450*/  ISETP.GT.U32.AND P0, PT, R6.reuse, R171, PT ;  /* 0x000000ab0600720c */ /* 0x040fe20003f04070 */
[----:B------:R-:W-:-:S02]  /*8460*/  IMAD R175, R6, R4, R175 ;  /* 0x0000000406af7224 */ /* 0x000fc400078e02af */
[--C-:B------:R-:W-:Y:S02]  /*8470*/  @!P6 IMAD.IADD R172, R172, 0x1, -R6.reuse ;  /* 0x00000001acace824 */ /* 0x100fe400078e0a06 */
[--C-:B------:R-:W-:Y:S01]  /*8480*/  @!P3 IMAD.IADD R169, R169, 0x1, -R6.reuse ;  /* 0x00000001a9a9b824 */ /* 0x100fe200078e0a06 */
[----:B------:R-:W-:Y:S01]  /*8490*/  ISETP.GT.U32.AND P6, PT, R6, R175, PT ;  /* 0x000000af0600720c */ /* 0x000fe20003fc4070 */
[--C-:B------:R-:W-:Y:S01]  /*84a0*/  @!P1 IMAD.IADD R173, R173, 0x1, -R6.reuse ;  /* 0x00000001adad9824 */ /* 0x100fe200078e0a06 */
[----:B------:R-:W-:Y:S01]  /*84b0*/  ISETP.GE.AND P3, PT, R176, RZ, PT ;  /* 0x000000ffb000720c */ /* 0x000fe20003f66270 */
[----:B------:R-:W-:Y:S01]  /*84c0*/  @!P2 IMAD.MOV R169, RZ, RZ, -R169 ;  /* 0x000000ffffa9a224 */ /* 0x000fe200078e0aa9 */
[----:B------:R-:W-:Y:S01]  /*84d0*/  IABS R176, R181 ;  /* 0x000000b500b07213 */ /* 0x000fe20000000000 */
[--C-:B------:R-:W-:Y:S01]  /*84e0*/  @!P4 IMAD.IADD R174, R174, 0x1, -R6.reuse ;  /* 0x00000001aeaec824 */ /* 0x100fe200078e0a06 */
[----:B------:R-:W-:Y:S01]  /*84f0*/  ISETP.GT.U32.AND P4, PT, R6, R173, PT ;  /* 0x000000ad0600720c */ /* 0x000fe20003f84070 */
[----:B------:R-:W-:Y:S01]  /*8500*/  @!P0 IMAD.IADD R171, R171, 0x1, -R6 ;  /* 0x00000001abab8824 */ /* 0x000fe200078e0a06 */
[----:B------:R-:W-:Y:S01]  /*8510*/  ISETP.GE.AND P0, PT, R179, RZ, PT ;  /* 0x000000ffb300720c */ /* 0x000fe20003f06270 */
[----:B------:R-:W-:Y:S01]  /*8520*/  IMAD.HI.U32 R4, R3, R176, RZ ;  /* 0x000000b003047227 */ /* 0x000fe200078e00ff */
[----:B------:R-:W-:-:S02]  /*8530*/  LOP3.LUT R179, R2, 0x160, RZ, 0xfc, !PT ;  /* 0x0000016002b37812 */ /* 0x000fc400078efcff */
[----:B------:R-:W-:Y:S01]  /*8540*/  ISETP.GE.AND P2, PT, R178, RZ, PT ;  /* 0x000000ffb200720c */ /* 0x000fe20003f46270 */
[----:B------:R-:W-:Y:S01]  /*8550*/  IMAD.MOV R5, RZ, RZ, -R4 ;  /* 0x000000ffff057224 */ /* 0x000fe200078e0a04 */
[----:B------:R-:W-:Y:S01]  /*8560*/  IABS R177, R179 ;  /* 0x000000b300b17213 */ /* 0x000fe20000000000 */
[----:B------:R-:W-:Y:S01]  /*8570*/  @!P6 IMAD.IADD R175, R175, 0x1, -R6 ;  /* 0x00000001afafe824 */ /* 0x000fe200078e0a06 */
[----:B------:R-:W-:Y:S01]  /*8580*/  IABS R178, R182 ;  /* 0x000000b600b27213 */ /* 0x000fe20000000000 */
[----:B------:R-:W-:Y:S01]  /*8590*/  IMAD R176, R6, R5, R176 ;  /* 0x0000000506b07224 */ /* 0x000fe200078e02b0 */
[----:B------:R-:W-:Y:S01]  /*85a0*/  ISETP.GE.AND P1, PT, R180, RZ, PT ;  /* 0x000000ffb400720c */ /* 0x000fe20003f26270 */
[----:B------:R-:W-:Y:S01]  /*85b0*/  IMAD.HI.U32 R4, R3, R177, RZ ;  /* 0x000000b103047227 */ /* 0x000fe200078e00ff */
[C---:B------:R-:W-:Y:S02]  /*85c0*/  ISETP.GT.U32.AND P6, PT, R6.reuse, R175, PT ;  /* 0x000000af0600720c */ /* 0x040fe40003fc4070 */
[----:B------:R-:W-:Y:S01]  /*85d0*/  IABS R180, R183 ;  /* 0x000000b700b47213 */ /* 0x000fe20000000000 */
[----:B------:R-:W-:Y:S01]  /*85e0*/  @!P4 IMAD.IADD R173, R173, 0x1, -R6 ;  /* 0x00000001adadc824 */ /* 0x000fe200078e0a06 */
[----:B------:R-:W-:Y:S01]  /*85f0*/  ISETP.GT.U32.AND P4, PT, R6, R176, PT ;  /* 0x000000b00600720c */ /* 0x000fe20003f84070 */
[----:B------:R-:W-:-:S02]  /*8600*/  IMAD.MOV R4, RZ, RZ, -R4 ;  /* 0x000000ffff047224 */ /* 0x000fc400078e0a04 */
[----:B------:R-:W-:Y:S01]  /*8610*/  @!P3 IMAD.MOV R171, RZ, RZ, -R171 ;  /* 0x000000ffffabb224 */ /* 0x000fe200078e0aab */
[C---:B------:R-:W-:Y:S01]  /*8620*/  ISETP.GT.U32.AND P3, PT, R6.reuse, R174, PT ;  /* 0x000000ae0600720c */ /* 0x040fe20003f64070 */
[----:B------:R-:W-:Y:S02]  /*8630*/  IMAD R177, R6, R4, R177 ;  /* 0x0000000406b17224 */ /* 0x000fe400078e02b1 */
[----:B------:R-:W-:-:S04]  /*8640*/  IMAD.HI.U32 R4, R3, R178, RZ ;  /* 0x000000b203047227 */ /* 0x000fc800078e00ff */
[--C-:B------:R-:W-:Y:S01]  /*8650*/  @!P6 IMAD.IADD R175, R175, 0x1, -R6.reuse ;  /* 0x00000001afafe824 */ /* 0x100fe200078e0a06 */
[----:B------:R-:W-:Y:S01]  /*8660*/  ISETP.GT.U32.AND P6, PT, R6, R177, PT ;  /* 0x000000b10600720c */ /* 0x000fe20003fc4070 */
[----:B------:R-:W-:Y:S01]  /*8670*/  @!P4 IMAD.IADD R176, R176, 0x1, -R6 ;  /* 0x00000001b0b0c824 */ /* 0x000fe200078e0a06 */
[----:B------:R-:W-:Y:S01]  /*8680*/  ISETP.GE.AND P4, PT, R182, RZ, PT ;  /* 0x000000ffb600720c */ /* 0x000fe20003f86270 */
[----:B------:R-:W-:Y:S01]  /*8690*/  IMAD.MOV R5, RZ, RZ, -R4 ;  /* 0x000000ffff057224 */ /* 0x000fe200078e0a04 */
[----:B------:R-:W-:Y:S01]  /*86a0*/  LOP3.LUT R182, R2, 0x168, RZ, 0xfc, !PT ;  /* 0x0000016802b67812 */ /* 0x000fe200078efcff */
[----:B------:R-:W-:Y:S01]  /*86b0*/  @!P2 IMAD.MOV R173, RZ, RZ, -R173 ;  /* 0x000000ffffada224 */ /* 0x000fe200078e0aad */
[----:B------:R-:W-:Y:S01]  /*86c0*/  ISETP.GT.U32.AND P2, PT, R6, R176, PT ;  /* 0x000000b00600720c */ /* 0x000fe20003f44070 */
[----:B------:R-:W-:Y:S01]  /*86d0*/  @!P5 IMAD.MOV R172, RZ, RZ, -R172 ;  /* 0x000000ffffacd224 */ /* 0x000fe200078e0aac */
[----:B------:R-:W-:Y:S01]  /*86e0*/  ISETP.GE.AND P5, PT, R181, RZ, PT ;  /* 0x000000ffb500720c */ /* 0x000fe20003fa6270 */
[----:B------:R-:W-:Y:S01]  /*86f0*/  @!P3 IMAD.IADD R174, R174, 0x1, -R6 ;  /* 0x00000001aeaeb824 */ /* 0x000fe200078e0a06 */
[----:B------:R-:W-:Y:S01]  /*8700*/  LOP3.LUT R181, R2, 0x164, RZ, 0xfc, !PT ;  /* 0x0000016402b57812 */ /* 0x000fe200078efcff */
[----:B------:R-:W-:Y:S01]  /*8710*/  IMAD R178, R6, R5, R178 ;  /* 0x0000000506b27224 */ /* 0x000fe200078e02b2 */
[----:B------:R-:W-:Y:S01]  /*8720*/  ISETP.GE.AND P3, PT, R179, RZ, PT ;  /* 0x000000ffb300720c */ /* 0x000fe20003f66270 */
[----:B------:R-:W-:Y:S01]  /*8730*/  IMAD.HI.U32 R5, R3, R180, RZ ;  /* 0x000000b403057227 */ /* 0x000fe200078e00ff */
[----:B------:R-:W-:-:S03]  /*8740*/  IABS R179, R181 ;  /* 0x000000b500b37213 */ /* 0x000fc60000000000 */
[----:B------:R-:W-:Y:S02]  /*8750*/  @!P6 IMAD.IADD R177, R177, 0x1, -R6 ;  /* 0x00000001b1b1e824 */ /* 0x000fe400078e0a06 */
[----:B------:R-:W-:Y:S01]  /*8760*/  @!P0 IMAD.MOV R174, RZ, RZ, -R174 ;  /* 0x000000ffffae8224 */ /* 0x000fe200078e0aae */
[C---:B------:R-:W-:Y:S01]  /*8770*/  ISETP.GT.U32.AND P0, PT, R6.reuse, R178, PT ;  /* 0x000000b20600720c */ /* 0x040fe20003f04070 */
[----:B------:R-:W-:Y:S01]  /*8780*/  IMAD.MOV R5, RZ, RZ, -R5 ;  /* 0x000000ffff057224 */ /* 0x000fe200078e0a05 */
[----:B------:R-:W-:Y:S01]  /*8790*/  ISETP.GT.U32.AND P6, PT, R6, R177, PT ;  /* 0x000000b10600720c */ /* 0x000fe20003fc4070 */
[----:B------:R-:W-:-:S04]  /*87a0*/  IMAD.HI.U32 R4, R3, R179, RZ ;  /* 0x000000b303047227 */ /* 0x000fc800078e00ff */
[----:B------:R-:W-:Y:S01]  /*87b0*/  @!P2 IMAD.IADD R176, R176, 0x1, -R6 ;  /* 0x00000001b0b0a824 */ /* 0x000fe200078e0a06 */
[----:B------:R-:W-:Y:S01]  /*87c0*/  ISETP.GE.AND P2, PT, R183, RZ, PT ;  /* 0x000000ffb700720c */ /* 0x000fe20003f46270 */
[----:B------:R-:W-:Y:S01]  /*87d0*/  IMAD R180, R6, R5, R180 ;  /* 0x0000000506b47224 */ /* 0x000fe200078e02b4 */
[----:B------:R-:W-:Y:S01]  /*87e0*/  LOP3.LUT R5, R2, 0x16a, RZ, 0xfc, !PT ;  /* 0x0000016a02057812 */ /* 0x000fe200078efcff */
[----:B------:R-:W-:Y:S02]  /*87f0*/  IMAD.MOV R4, RZ, RZ, -R4 ;  /* 0x000000ffff047224 */ /* 0x000fe400078e0a04 */
[----:B------:R-:W-:Y:S01]  /*8800*/  @!P5 IMAD.MOV R176, RZ, RZ, -R176 ;  /* 0x000000ffffb0d224 */ /* 0x000fe200078e0ab0 */
[C---:B------:R-:W-:Y:S01]  /*8810*/  ISETP.GT.U32.AND P5, PT, R6.reuse, R180, PT ;  /* 0x000000b40600720c */ /* 0x040fe20003fa4070 */
[----:B------:R-:W-:Y:S01]  /*8820*/  IMAD R179, R6, R4, R179 ;  /* 0x0000000406b37224 */ /* 0x000fe200078e02b3 */
[----:B------:R-:W-:Y:S01]  /*8830*/  IABS R183, R5 ;  /* 0x0000000500b77213 */ /* 0x000fe20000000000 */
[----:B------:R-:W-:-:S02]  /*8840*/  @!P0 IMAD.IADD R178, R178, 0x1, -R6 ;  /* 0x00000001b2b28824 */ /* 0x000fc400078e0a06 */
[--C-:B------:R-:W-:Y:S01]  /*8850*/  @!P6 IMAD.IADD R177, R177, 0x1, -R6.reuse ;  /* 0x00000001b1b1e824 */ /* 0x100fe200078e0a06 */
[C---:B------:R-:W-:Y:S01]  /*8860*/  ISETP.GT.U32.AND P6, PT, R6.reuse, R179, PT ;  /* 0x000000b30600720c */ /* 0x040fe20003fc4070 */
[----:B------:R-:W-:Y:S01]  /*8870*/  @!P1 IMAD.MOV R175, RZ, RZ, -R175 ;  /* 0x000000ffffaf9224 */ /* 0x000fe200078e0aaf */
[----:B------:R-:W-:Y:S01]  /*8880*/  ISETP.GT.U32.AND P0, PT, R6, R178, PT ;  /* 0x000000b20600720c */ /* 0x000fe20003f04070 */
[----:B------:R-:W-:Y:S01]  /*8890*/  @!P3 IMAD.MOV R177, RZ, RZ, -R177 ;  /* 0x000000ffffb1b224 */ /* 0x000fe200078e0ab1 */
[----:B------:R-:W-:Y:S02]  /*88a0*/  ISETP.GE.AND P1, PT, R181, RZ, PT ;  /* 0x000000ffb500720c */ /* 0x000fe40003f26270 */
[----:B------:R-:W-:Y:S01]  /*88b0*/  IABS R181, R182 ;  /* 0x000000b600b57213 */ /* 0x000fe20000000000 */
[----:B------:R-:W-:Y:S01]  /*88c0*/  @!P5 IMAD.IADD R180, R180, 0x1, -R6 ;  /* 0x00000001b4b4d824 */ /* 0x000fe200078e0a06 */
[----:B------:R-:W-:-:S03]  /*88d0*/  ISETP.GE.AND P3, PT, R182, RZ, PT ;  /* 0x000000ffb600720c */ /* 0x000fc60003f66270 */
[----:B------:R-:W-:Y:S01]  /*88e0*/  IMAD.HI.U32 R4, R3, R181, RZ ;  /* 0x000000b503047227 */ /* 0x000fe200078e00ff */
[----:B------:R-:W-:-:S03]  /*88f0*/  ISETP.GT.U32.AND P5, PT, R6, R180, PT ;  /* 0x000000b40600720c */ /* 0x000fc60003fa4070 */
[----:B------:R-:W-:Y:S02]  /*8900*/  @!P6 IMAD.IADD R179, R179, 0x1, -R6 ;  /* 0x00000001b3b3e824 */ /* 0x000fe400078e0a06 */
[----:B------:R-:W-:Y:S02]  /*8910*/  IMAD.MOV R182, RZ, RZ, -R4 ;  /* 0x000000ffffb67224 */ /* 0x000fe400078e0a04 */
[----:B------:R-:W-:Y:S01]  /*8920*/  @!P0 IMAD.IADD R178, R178, 0x1, -R6 ;  /* 0x00000001b2b28824 */ /* 0x000fe200078e0a06 */
[----:B------:R-:W-:Y:S01]  /*8930*/  ISETP.GE.AND P0, PT, R5, RZ, PT ;  /* 0x000000ff0500720c */ /* 0x000fe20003f06270 */
[----:B------:R-:W-:Y:S01]  /*8940*/  IMAD.HI.U32 R4, R3, R183, RZ ;  /* 0x000000b703047227 */ /* 0x000fe200078e00ff */
[----:B------:R-:W-:-:S03]  /*8950*/  ISETP.GT.U32.AND P6, PT, R6, R179, PT ;  /* 0x000000b30600720c */ /* 0x000fc60003fc4070 */
[----:B------:R-:W-:-:S04]  /*8960*/  IMAD.HI.U32 R5, R3, R184, RZ ;  /* 0x000000b803057227 */ /* 0x000fc800078e00ff */
[----:B------:R-:W-:Y:S02]  /*8970*/  IMAD.MOV R4, RZ, RZ, -R4 ;  /* 0x000000ffff047224 */ /* 0x000fe400078e0a04 */
[----:B------:R-:W-:Y:S02]  /*8980*/  IMAD.MOV R5, RZ, RZ, -R5 ;  /* 0x000000ffff057224 */ /* 0x000fe400078e0a05 */
[C---:B------:R-:W-:Y:S02]  /*8990*/  IMAD R181, R6.reuse, R182, R181 ;  /* 0x000000b606b57224 */ /* 0x040fe400078e02b5 */
[----:B------:R-:W-:Y:S01]  /*89a0*/  IMAD R182, R6, R4, R183 ;  /* 0x0000000406b67224 */ /* 0x000fe200078e02b7 */
[----:B------:R-:W-:Y:S01]  /*89b0*/  LOP3.LUT R4, R2, 0x16e, RZ, 0xfc, !PT ;  /* 0x0000016e02047812 */ /* 0x000fe200078efcff */
[----:B------:R-:W-:Y:S02]  /*89c0*/  IMAD R183, R6, R5, R184 ;  /* 0x0000000506b77224 */ /* 0x000fe400078e02b8 */
[--C-:B------:R-:W-:Y:S01]  /*89d0*/  @!P5 IMAD.IADD R180, R180, 0x1, -R6.reuse ;  /* 0x00000001b4b4d824 */ /* 0x100fe200078e0a06 */
[----:B------:R-:W-:Y:S01]  /*89e0*/  IABS R184, R4 ;  /* 0x0000000400b87213 */ /* 0x000fe20000000000 */
[----:B------:R-:W-:Y:S01]  /*89f0*/  @!P6 IMAD.IADD R179, R179, 0x1, -R6 ;  /* 0x00000001b3b3e824 */ /* 0x000fe200078e0a06 */
[C---:B------:R-:W-:Y:S01]  /*8a00*/  ISETP.GT.U32.AND P6, PT, R6.reuse, R181, PT ;  /* 0x000000b50600720c */ /* 0x040fe20003fc4070 */
[----:B------:R-:W-:Y:S01]  /*8a10*/  @!P2 IMAD.MOV R180, RZ, RZ, -R180 ;  /* 0x000000ffffb4a224 */ /* 0x000fe200078e0ab4 */
[----:B------:R-:W-:Y:S01]  /*8a20*/  ISETP.GT.U32.AND P2, PT, R6, R183, PT ;  /* 0x000000b70600720c */ /* 0x000fe20003f44070 */
[----:B------:R-:W-:Y:S01]  /*8a30*/  IMAD.HI.U32 R5, R3, R186, RZ ;  /* 0x000000ba03057227 */ /* 0x000fe200078e00ff */
[----:B------:R-:W-:-:S03]  /*8a40*/  ISETP.GE.AND P5, PT, R4, RZ, PT ;  /* 0x000000ff0400720c */ /* 0x000fc60003fa6270 */
[----:B------:R-:W-:-:S04]  /*8a50*/  IMAD.HI.U32 R4, R3, R184, RZ ;  /* 0x000000b803047227 */ /* 0x000fc800078e00ff */
[----:B------:R-:W-:Y:S01]  /*8a60*/  @!P4 IMAD.MOV R178, RZ, RZ, -R178 ;  /* 0x000000ffffb2c224 */ /* 0x000fe200078e0ab2 */
[----:B------:R-:W-:Y:S01]  /*8a70*/  ISETP.GE.AND P4, PT, R185, RZ, PT ;  /* 0x000000ffb900720c */ /* 0x000fe20003f86270 */
[----:B------:R-:W-:Y:S01]  /*8a80*/  @!P1 IMAD.MOV R179, RZ, RZ, -R179 ;  /* 0x000000ffffb39224 */ /* 0x000fe200078e0ab3 */
[C---:B------:R-:W-:Y:S01]  /*8a90*/  ISETP.GT.U32.AND P1, PT, R6.reuse, R182, PT ;  /* 0x000000b60600720c */ /* 0x040fe20003f24070 */
[--C-:B------:R-:W-:Y:S02]  /*8aa0*/  @!P2 IMAD.IADD R183, R183, 0x1, -R6.reuse ;  /* 0x00000001b7b7a824 */ /* 0x100fe400078e0a06 */
[----:B------:R-:W-:Y:S02]  /*8ab0*/  @!P6 IMAD.IADD R181, R181, 0x1, -R6 ;  /* 0x00000001b5b5e824 */ /* 0x000fe400078e0a06 */
[----:B------:R-:W-:Y:S01]  /*8ac0*/  IMAD.MOV R185, RZ, RZ, -R4 ;  /* 0x000000ffffb97224 */ /* 0x000fe200078e0a04 */
[C---:B------:R-:W-:Y:S01]  /*8ad0*/  ISETP.GT.U32.AND P2, PT, R6.reuse, R183, PT ;  /* 0x000000b70600720c */ /* 0x040fe20003f44070 */
[----:B------:R-:W-:Y:S01]  /*8ae0*/  IMAD.MOV R5, RZ, RZ, -R5 ;  /* 0x000000ffff057224 */ /* 0x000fe200078e0a05 */
[C---:B------:R-:W-:Y:S01]  /*8af0*/  ISETP.GT.U32.AND P6, PT, R6.reuse, R181, PT ;  /* 0x000000b50600720c */ /* 0x040fe20003fc4070 */
[----:B------:R-:W-:-:S02]  /*8b00*/  IMAD R184, R6, R185, R184 ;  /* 0x000000b906b87224 */ /* 0x000fc400078e02b8 */
[----:B------:R-:W-:-:S04]  /*8b10*/  IMAD.HI.U32 R4, R3, R187, RZ ;  /* 0x000000bb03047227 */ /* 0x000fc800078e00ff */
[----:B------:R-:W-:Y:S02]  /*8b20*/  IMAD R185, R6, R5, R186 ;  /* 0x0000000506b97224 */ /* 0x000fe400078e02ba */
[----:B------:R-:W-:-:S04]  /*8b30*/  IMAD.HI.U32 R5, R3, R188, RZ ;  /* 0x000000bc03057227 */ /* 0x000fc800078e00ff */
[----:B------:R-:W-:Y:S02]  /*8b40*/  IMAD.MOV R4, RZ, RZ, -R4 ;  /* 0x000000ffff047224 */ /* 0x000fe400078e0a04 */
[----:B------:R-:W-:Y:S02]  /*8b50*/  IMAD.MOV R5, RZ, RZ, -R5 ;  /* 0x000000ffff057224 */ /* 0x000fe400078e0a05 */
[----:B------:R-:W-:Y:S02]  /*8b60*/  @!P1 IMAD.IADD R182, R182, 0x1, -R6 ;  /* 0x00000001b6b69824 */ /* 0x000fe400078e0a06 */
[C---:B------:R-:W-:Y:S02]  /*8b70*/  IMAD R186, R6.reuse, R4, R187 ;  /* 0x0000000406ba7224 */ /* 0x040fe400078e02bb */
[C---:B------:R-:W-:Y:S01]  /*8b80*/  IMAD R187, R6.reuse, R5, R188 ;  /* 0x0000000506bb7224 */ /* 0x040fe200078e02bc */
[C---:B------:R-:W-:Y:S01]  /*8b90*/  ISETP.GT.U32.AND P1, PT, R6.reuse, R182, PT ;  /* 0x000000b60600720c */ /* 0x040fe20003f24070 */
[--C-:B------:R-:W-:Y:S01]  /*8ba0*/  @!P2 IMAD.IADD R183, R183, 0x1, -R6.reuse ;  /* 0x00000001b7b7a824 */ /* 0x100fe200078e0a06 */
[----:B------:R-:W-:Y:S01]  /*8bb0*/  IABS R188, R192 ;  /* 0x000000c000bc7213 */ /* 0x000fe20000000000 */
[----:B------:R-:W-:Y:S01]  /*8bc0*/  @!P6 IMAD.IADD R181, R181, 0x1, -R6 ;  /* 0x00000001b5b5e824 */ /* 0x000fe200078e0a06 */
[----:B------:R-:W-:Y:S01]  /*8bd0*/  ISETP.GE.AND P6, PT, R189, RZ, PT ;  /* 0x000000ffbd00720c */ /* 0x000fe20003fc6270 */
[----:B------:R-:W-:Y:S01]  /*8be0*/  @!P4 IMAD.MOV R183, RZ, RZ, -R183 ;  /* 0x000000ffffb7c224 */ /* 0x000fe200078e0ab7 */
[C---:B------:R-:W-:Y:S01]  /*8bf0*/  ISETP.GT.U32.AND P4, PT, R6.reuse, R187, PT ;  /* 0x000000bb0600720c */ /* 0x040fe20003f84070 */
[----:B------:R-:W-:Y:S01]  /*8c00*/  @!P3 IMAD.MOV R181, RZ, RZ, -R181 ;  /* 0x000000ffffb5b224 */ /* 0x000fe200078e0ab5 */
[C---:B------:R-:W-:Y:S01]  /*8c10*/  ISETP.GT.U32.AND P3, PT, R6.reuse, R185, PT ;  /* 0x000000b90600720c */ /* 0x040fe20003f64070 */
[----:B------:R-:W-:Y:S01]  /*8c20*/  IMAD.HI.U32 R4, R3, R188, RZ ;  /* 0x000000bc03047227 */ /* 0x000fe200078e00ff */
[----:B------:R-:W-:-:S02]  /*8c30*/  ISETP.GT.U32.AND P2, PT, R6, R186, PT ;  /* 0x000000ba0600720c */ /* 0x000fc40003f44070 */
[----:B------:R-:W-:Y:S01]  /*8c40*/  IABS R189, R193 ;  /* 0x000000c100bd7213 */ /* 0x000fe20000000000 */
[----:B------:R-:W-:Y:S01]  /*8c50*/  @!P1 IMAD.IADD R182, R182, 0x1, -R6 ;  /* 0x00000001b6b69824 */ /* 0x000fe200078e0a06 */
[----:B------:R-:W-:Y:S01]  /*8c60*/  ISETP.GT.U32.AND P1, PT, R6, R184, PT ;  /* 0x000000b80600720c */ /* 0x000fe20003f24070 */
[----:B------:R-:W-:Y:S02]  /*8c70*/  IMAD.MOV R5, RZ, RZ, -R4 ;  /* 0x000000ffff057224 */ /* 0x000fe400078e0a04 */
[----:B------:R-:W-:-:S04]  /*8c80*/  IMAD.HI.U32 R4, R3, R189, RZ ;  /* 0x000000bd03047227 */ /* 0x000fc800078e00ff */
[--C-:B------:R-:W-:Y:S02]  /*8c90*/  @!P4 IMAD.IADD R187, R187, 0x1, -R6.reuse ;  /* 0x00000001bbbbc824 */ /* 0x100fe400078e0a06 */
[----:B------:R-:W-:Y:S02]  /*8ca0*/  @!P3 IMAD.IADD R185, R185, 0x1, -R6 ;  /* 0x00000001b9b9b824 */ /* 0x000fe400078e0a06 */
[----:B------:R-:W-:Y:S01]  /*8cb0*/  IMAD.MOV R4, RZ, RZ, -R4 ;  /* 0x000000ffff047224 */ /* 0x000fe200078e0a04 */
[----:B------:R-:W-:Y:S01]  /*8cc0*/  ISETP.GT.U32.AND P4, PT, R6, R187, PT ;  /* 0x000000bb0600720c */ /* 0x000fe20003f84070 */
[--C-:B------:R-:W-:Y:S01]  /*8cd0*/  @!P1 IMAD.IADD R184, R184, 0x1, -R6.reuse ;  /* 0x00000001b8b89824 */ /* 0x100fe200078e0a06 */
[----:B------:R-:W-:Y:S01]  /*8ce0*/  ISETP.GT.U32.AND P3, PT, R6, R185, PT ;  /* 0x000000b90600720c */ /* 0x000fe20003f64070 */
[----:B------:R-:W-:Y:S02]  /*8cf0*/  @!P2 IMAD.IADD R186, R186, 0x1, -R6 ;  /* 0x00000001babaa824 */ /* 0x000fe400078e0a06 */
[C---:B------:R-:W-:Y:S01]  /*8d00*/  IMAD R189, R6.reuse, R4, R189 ;  /* 0x0000000406bd7224 */ /* 0x040fe200078e02bd */
[C---:B------:R-:W-:Y:S01]  /*8d10*/  ISETP.GT.U32.AND P1, PT, R6.reuse, R184, PT ;  /* 0x000000b80600720c */ /* 0x040fe20003f24070 */
[C---:B------:R-:W-:Y:S01]  /*8d20*/  IMAD R188, R6.reuse, R5, R188 ;  /* 0x0000000506bc7224 */ /* 0x040fe200078e02bc */
[----:B------:R-:W-:Y:S01]  /*8d30*/  ISETP.GT.U32.AND P2, PT, R6, R186, PT ;  /* 0x000000ba0600720c */ /* 0x000fe20003f44070 */
[----:B------:R-:W-:Y:S01]  /*8d40*/  @!P0 IMAD.MOV R182, RZ, RZ, -R182 ;  /* 0x000000ffffb68224 */ /* 0x000fe200078e0ab6 */
[----:B------:R-:W-:-:S02]  /*8d50*/  ISETP.GE.AND P0, PT, R190, RZ, PT ;  /* 0x000000ffbe00720c */ /* 0x000fc40003f06270 */
[----:B------:R-:W-:Y:S01]  /*8d60*/  LOP3.LUT R4, R2, 0x17c, RZ, 0xfc, !PT ;  /* 0x0000017c02047812 */ /* 0x000fe200078efcff */
[--C-:B------:R-:W-:Y:S01]  /*8d70*/  @!P4 IMAD.IADD R187, R187, 0x1, -R6.reuse ;  /* 0x00000001bbbbc824 */ /* 0x100fe200078e0a06 */
[C---:B------:R-:W-:Y:S01]  /*8d80*/  ISETP.GT.U32.AND P4, PT, R6.reuse, R189, PT ;  /* 0x000000bd0600720c */ /* 0x040fe20003f84070 */
[--C-:B------:R-:W-:Y:S01]  /*8d90*/  @!P3 IMAD.IADD R185, R185, 0x1, -R6.reuse ;  /* 0x00000001b9b9b824 */ /* 0x100fe200078e0a06 */
[----:B------:R-:W-:Y:S02]  /*8da0*/  ISETP.GT.U32.AND P3, PT, R6, R188, PT ;  /* 0x000000bc0600720c */ /* 0x000fe40003f64070 */
[----:B------:R-:W-:Y:S01]  /*8db0*/  IABS R190, R194 ;  /* 0x000000c200be7213 */ /* 0x000fe20000000000 */
[--C-:B------:R-:W-:Y:S01]  /*8dc0*/  @!P1 IMAD.IADD R184, R184, 0x1, -R6.reuse ;  /* 0x00000001b8b89824 */ /* 0x100fe200078e0a06 */
[----:B------:R-:W-:Y:S01]  /*8dd0*/  ISETP.GE.AND P1, PT, R191, RZ, PT ;  /* 0x000000ffbf00720c */ /* 0x000fe20003f26270 */
[----:B------:R-:W-:Y:S01]  /*8de0*/  @!P2 IMAD.IADD R186, R186, 0x1, -R6 ;  /* 0x00000001babaa824 */ /* 0x000fe200078e0a06 */
[----:B------:R-:W-:Y:S01]  /*8df0*/  IABS R191, R4 ;  /* 0x0000000400bf7213 */ /* 0x000fe20000000000 */
[----:B------:R-:W-:Y:S01]  /*8e00*/  IMAD.HI.U32 R5, R3, R190, RZ ;  /* 0x000000be03057227 */ /* 0x000fe200078e00ff */
[----:B------:R-:W-:-:S02]  /*8e10*/  ISETP.GE.AND P2, PT, R194, RZ, PT ;  /* 0x000000ffc200720c */ /* 0x000fc40003f46270 */
[----:B------:R-:W-:Y:S01]  /*8e20*/  IABS R194, R196 ;  /* 0x000000c400c27213 */ /* 0x000fe20000000000 */
[--C-:B------:R-:W-:Y:S02]  /*8e30*/  @!P4 IMAD.IADD R189, R189, 0x1, -R6.reuse ;  /* 0x00000001bdbdc824 */ /* 0x100fe400078e0a06 */
[----:B------:R-:W-:Y:S02]  /*8e40*/  @!P3 IMAD.IADD R188, R188, 0x1, -R6 ;  /* 0x00000001bcbcb824 */ /* 0x000fe400078e0a06 */
[----:B------:R-:W-:Y:S01]  /*8e50*/  @!P0 IMAD.MOV R186, RZ, RZ, -R186 ;  /* 0x000000ffffba8224 */ /* 0x000fe200078e0aba */
[----:B------:R-:W-:Y:S01]  /*8e60*/  ISETP.GE.AND P0, PT, R4, RZ, PT ;  /* 0x000000ff0400720c */ /* 0x000fe20003f06270 */
[----:B------:R-:W-:Y:S01]  /*8e70*/  IMAD.HI.U32 R4, R3, R191, RZ ;  /* 0x000000bf03047227 */ /* 0x000fe200078e00ff */
[C---:B------:R-:W-:Y:S02]  /*8e80*/  ISETP.GT.U32.AND P4, PT, R6.reuse, R189, PT ;  /* 0x000000bd0600720c */ /* 0x040fe40003f84070 */
[----:B------:R-:W-:Y:S01]  /*8e90*/  ISETP.GT.U32.AND P3, PT, R6, R188, PT ;  /* 0x000000bc0600720c */ /* 0x000fe20003f64070 */
[----:B------:R-:W-:-:S02]  /*8ea0*/  IMAD.MOV R5, RZ, RZ, -R5 ;  /* 0x000000ffff057224 */ /* 0x000fc400078e0a05 */
[----:B------:R-:W-:Y:S02]  /*8eb0*/  IMAD.MOV R4, RZ, RZ, -R4 ;  /* 0x000000ffff047224 */ /* 0x000fe400078e0a04 */
[----:B------:R-:W-:Y:S01]  /*8ec0*/  IMAD R190, R6, R5, R190 ;  /* 0x0000000506be7224 */ /* 0x000fe200078e02be */
[----:B------:R-:W-:Y:S01]  /*8ed0*/  LOP3.LUT R5, R2, 0x17e, RZ, 0xfc, !PT ;  /* 0x0000017e02057812 */ /* 0x000fe200078efcff */
[----:B------:R-:W-:Y:S02]  /*8ee0*/  IMAD R191, R6, R4, R191 ;  /* 0x0000000406bf7224 */ /* 0x000fe400078e02bf */
[----:B------:R-:W-:Y:S01]  /*8ef0*/  @!P5 IMAD.MOV R184, RZ, RZ, -R184 ;  /* 0x000000ffffb8d224 */ /* 0x000fe200078e0ab8 */
[----:B------:R-:W-:Y:S01]  /*8f00*/  ISETP.GE.AND P5, PT, R192, RZ, PT ;  /* 0x000000ffc000720c */ /* 0x000fe20003fa6270 */
[--C-:B------:R-:W-:Y:S01]  /*8f10*/  @!P4 IMAD.IADD R189, R189, 0x1, -R6.reuse ;  /* 0x00000001bdbdc824 */ /* 0x100fe200078e0a06 */
[----:B------:R-:W-:Y:S01]  /*8f20*/  IABS R192, R5 ;  /* 0x0000000500c07213 */ /* 0x000fe20000000000 */
[----:B------:R-:W-:Y:S01]  /*8f30*/  @!P1 IMAD.MOV R187, RZ, RZ, -R187 ;  /* 0x000000ffffbb9224 */ /* 0x000fe200078e0abb */
[----:B------:R-:W-:Y:S01]  /*8f40*/  ISETP.GT.U32.AND P4, PT, R6, R191, PT ;  /* 0x000000bf0600720c */ /* 0x000fe20003f84070 */
[----:B------:R-:W-:Y:S01]  /*8f50*/  @!P3 IMAD.IADD R188, R188, 0x1, -R6 ;  /* 0x00000001bcbcb824 */ /* 0x000fe200078e0a06 */
[----:B------:R-:W-:Y:S01]  /*8f60*/  ISETP.GE.AND P1, PT, R5, RZ, PT ;  /* 0x000000ff0500720c */ /* 0x000fe20003f26270 */
[----:B------:R-:W-:Y:S01]  /*8f70*/  IMAD.HI.U32 R5, R3, R192, RZ ;  /* 0x000000c003057227 */ /* 0x000fe200078e00ff */
[----:B------:R-:W-:-:S03]  /*8f80*/  ISETP.GT.U32.AND P3, PT, R6, R190, PT ;  /* 0x000000be0600720c */ /* 0x000fc60003f64070 */
[----:B------:R-:W-:Y:S02]  /*8f90*/  IMAD.MOV R5, RZ, RZ, -R5 ;  /* 0x000000ffff057224 */ /* 0x000fe400078e0a05 */
[----:B------:R-:W-:Y:S01]  /*8fa0*/  @!P6 IMAD.MOV R185, RZ, RZ, -R185 ;  /* 0x000000ffffb9e224 */ /* 0x000fe200078e0ab9 */
[----:B------:R-:W-:Y:S01]  /*8fb0*/  ISETP.GE.AND P6, PT, R193, RZ, PT ;  /* 0x000000ffc100720c */ /* 0x000fe20003fc6270 */
[C---:B------:R-:W-:Y:S01]  /*8fc0*/  IMAD R192, R6.reuse, R5, R192 ;  /* 0x0000000506c07224 */ /* 0x040fe200078e02c0 */
[----:B------:R-:W-:Y:S01]  /*8fd0*/  IABS R193, R195 ;  /* 0x000000c300c17213 */ /* 0x000fe20000000000 */
[----:B------:R-:W-:Y:S02]  /*8fe0*/  @!P4 IMAD.IADD R191, R191, 0x1, -R6 ;  /* 0x00000001bfbfc824 */ /* 0x000fe400078e0a06 */
[----:B------:R-:W-:Y:S01]  /*8ff0*/  @!P5 IMAD.MOV R188, RZ, RZ, -R188 ;  /* 0x000000ffffbcd224 */ /* 0x000fe200078e0abc */
[----:B------:R-:W-:Y:S01]  /*9000*/  ISETP.GT.U32.AND P5, PT, R6, R192, PT ;  /* 0x000000c00600720c */ /* 0x000fe20003fa4070 */
[----:B------:R-:W-:Y:S01]  /*9010*/  @!P3 IMAD.IADD R190, R190, 0x1, -R6 ;  /* 0x00000001bebeb824 */ /* 0x000fe200078e0a06 */
[----:B------:R-:W-:Y:S01]  /*9020*/  ISETP.GT.U32.AND P4, PT, R6, R191, PT ;  /* 0x000000bf0600720c */ /* 0x000fe20003f84070 */
[----:B------:R-:W-:-:S03]  /*9030*/  IMAD.HI.U32 R4, R3, R193, RZ ;  /* 0x000000c103047227 */ /* 0x000fc600078e00ff */
[C---:B------:R-:W-:Y:S01]  /*9040*/  ISETP.GT.U32.AND P3, PT, R6.reuse, R190, PT ;  /* 0x000000be0600720c */ /* 0x040fe20003f64070 */
[----:B------:R-:W-:Y:S02]  /*9050*/  IMAD.MOV R4, RZ, RZ, -R4 ;  /* 0x000000ffff047224 */ /* 0x000fe400078e0a04 */
[----:B------:R-:W-:Y:S01]  /*9060*/  @!P6 IMAD.MOV R189, RZ, RZ, -R189 ;  /* 0x000000ffffbde224 */ /* 0x000fe200078e0abd */
[----:B------:R-:W-:Y:S01]  /*9070*/  ISETP.GE.AND P6, PT, R195, RZ, PT ;  /* 0x000000ffc300720c */ /* 0x000fe20003fc6270 */
[----:B------:R-:W-:Y:S01]  /*9080*/  IMAD R193, R6, R4, R193 ;  /* 0x0000000406c17224 */ /* 0x000fe200078e02c1 */
[----:B------:R-:W-:Y:S01]  /*9090*/  IABS R195, R204 ;  /* 0x000000cc00c37213 */ /* 0x000fe20000000000 */
[--C-:B------:R-:W-:Y:S02]  /*90a0*/  @!P5 IMAD.IADD R192, R192, 0x1, -R6.reuse ;  /* 0x00000001c0c0d824 */ /* 0x100fe400078e0a06 */
[----:B------:R-:W-:Y:S01]  /*90b0*/  @!P4 IMAD.IADD R191, R191, 0x1, -R6 ;  /* 0x00000001bfbfc824 */ /* 0x000fe200078e0a06 */
[C---:B------:R-:W-:Y:S01]  /*90c0*/  ISETP.GT.U32.AND P4, PT, R6.reuse, R193, PT ;  /* 0x000000c10600720c */ /* 0x040fe20003f84070 */
[----:B------:R-:W-:Y:S01]  /*90d0*/  IMAD.HI.U32 R4, R3, R195, RZ ;  /* 0x000000c303047227 */ /* 0x000fe200078e00ff */
[----:B------:R-:W-:-:S03]  /*90e0*/  ISETP.GT.U32.AND P5, PT, R6, R192, PT ;  /* 0x000000c00600720c */ /* 0x000fc60003fa4070 */
[----:B------:R-:W-:-:S04]  /*90f0*/  IMAD.HI.U32 R5, R3, R194, RZ ;  /* 0x000000c203057227 */ /* 0x000fc800078e00ff */
[----:B------:R-:W-:Y:S01]  /*9100*/  @!P3 IMAD.IADD R190, R190, 0x1, -R6 ;  /* 0x00000001bebeb824 */ /* 0x000fe200078e0a06 */
[----:B------:R-:W-:Y:S01]  /*9110*/  ISETP.GE.AND P3, PT, R196, RZ, PT ;  /* 0x000000ffc400720c */ /* 0x000fe20003f66270 */
        /* <DEDUP_REMOVED lines=10> */
[----:B------:R-:W-:-:S04]  /*91c0*/  IMAD.HI.U32 R5, R3, R200, RZ ;  /* 0x000000c803057227 */ /* 0x000fc800078e00ff */
[C---:B------:R-:W-:Y:S02]  /*91d0*/  IMAD R196, R6.reuse, R199, R198 ;  /* 0x000000c706c47224 */ /* 0x040fe400078e02c6 */
[--C-:B------:R-:W-:Y:S01]  /*91e0*/  @!P4 IMAD.IADD R195, R195, 0x1, -R6.reuse ;  /* 0x00000001c3c3c824 */ /* 0x100fe200078e0a06 */
[----:B------:R-:W-:Y:S01]  /*91f0*/  ISETP.GT.U32.AND P4, PT, R6, R193, PT ;  /* 0x000000c10600720c */ /* 0x000fe20003f84070 */
[----:B------:R-:W-:Y:S01]  /*9200*/  @!P5 IMAD.IADD R194, R194, 0x1, -R6 ;  /* 0x00000001c2c2d824 */ /* 0x000fe200078e0a06 */
[C---:B------:R-:W-:Y:S01]  /*9210*/  ISETP.GT.U32.AND P5, PT, R6.reuse, R196, PT ;  /* 0x000000c40600720c */ /* 0x040fe20003fa4070 */
[----:B------:R-:W-:Y:S01]  /*9220*/  @!P0 IMAD.MOV R191, RZ, RZ, -R191 ;  /* 0x000000ffffbf8224 */ /* 0x000fe200078e0abf */
[----:B------:R-:W-:Y:S01]  /*9230*/  ISETP.GT.U32.AND P0, PT, R6, R195, PT ;  /* 0x000000c30600720c */ /* 0x000fe20003f04070 */
[----:B------:R-:W-:-:S04]  /*9240*/  IMAD.HI.U32 R4, R3, R202, RZ ;  /* 0x000000ca03047227 */ /* 0x000fc800078e00ff */
[----:B------:R-:W-:Y:S02]  /*9250*/  IMAD.MOV R5, RZ, RZ, -R5 ;  /* 0x000000ffff057224 */ /* 0x000fe400078e0a05 */
[----:B------:R-:W-:Y:S02]  /*9260*/  IMAD.MOV R198, RZ, RZ, -R197 ;  /* 0x000000ffffc67224 */ /* 0x000fe400078e0ac5 */
[C---:B------:R-:W-:Y:S01]  /*9270*/  IMAD R197, R6.reuse, R5, R200 ;  /* 0x0000000506c57224 */ /* 0x040fe200078e02c8 */
[----:B------:R-:W-:Y:S01]  /*9280*/  IABS R200, R208 ;  /* 0x000000d000c87213 */ /* 0x000fe20000000000 */
[----:B------:R-:W-:Y:S02]  /*9290*/  IMAD.MOV R199, RZ, RZ, -R4 ;  /* 0x000000ffffc77224 */ /* 0x000fe400078e0a04 */
[----:B------:R-:W-:Y:S01]  /*92a0*/  @!P1 IMAD.MOV R192, RZ, RZ, -R192 ;  /* 0x000000ffffc09224 */ /* 0x000fe200078e0ac0 */
[C---:B------:R-:W-:Y:S01]  /*92b0*/  ISETP.GT.U32.AND P1, PT, R6.reuse, R197, PT ;  /* 0x000000c50600720c */ /* 0x040fe20003f24070 */
[----:B------:R-:W-:Y:S01]  /*92c0*/  IMAD R199, R6, R199, R202 ;  /* 0x000000c706c77224 */ /* 0x000fe200078e02ca */
[----:B------:R-:W-:Y:S01]  /*92d0*/  IABS R202, R209 ;  /* 0x000000d100ca7213 */ /* 0x000fe20000000000 */
[----:B------:R-:W-:-:S02]  /*92e0*/  @!P5 IMAD.IADD R196, R196, 0x1, -R6 ;  /* 0x00000001c4c4d824 */ /* 0x000fc400078e0a06 */
[----:B------:R-:W-:Y:S01]  /*92f0*/  @!P0 IMAD.IADD R195, R195, 0x1, -R6 ;  /* 0x00000001c3c38824 */ /* 0x000fe200078e0a06 */
[C---:B------:R-:W-:Y:S01]  /*9300*/  ISETP.GT.U32.AND P0, PT, R6.reuse, R199, PT ;  /* 0x000000c70600720c */ /* 0x040fe20003f04070 */
[----:B------:R-:W-:Y:S01]  /*9310*/  @!P2 IMAD.MOV R190, RZ, RZ, -R190 ;  /* 0x000000ffffbea224 */ /* 0x000fe200078e0abe */
[C---:B------:R-:W-:Y:S01]  /*9320*/  ISETP.GT.U32.AND P2, PT, R6.reuse, R194, PT ;  /* 0x000000c20600720c */ /* 0x040fe20003f44070 */
[C---:B------:R-:W-:Y:S01]  /*9330*/  IMAD R198, R6.reuse, R198, R201 ;  /* 0x000000c606c67224 */ /* 0x040fe200078e02c9 */
[C---:B------:R-:W-:Y:S01]  /*9340*/  ISETP.GT.U32.AND P5, PT, R6.reuse, R196, PT ;  /* 0x000000c40600720c */ /* 0x040fe20003fa4070 */
[--C-:B------:R-:W-:Y:S02]  /*9350*/  @!P4 IMAD.IADD R193, R193, 0x1, -R6.reuse ;  /* 0x00000001c1c1c824 */ /* 0x100fe400078e0a06 */
[----:B------:R-:W-:Y:S01]  /*9360*/  @!P1 IMAD.IADD R197, R197, 0x1, -R6 ;  /* 0x00000001c5c59824 */ /* 0x000fe200078e0a06 */
[----:B------:R-:W-:Y:S01]  /*9370*/  ISETP.GT.U32.AND P4, PT, R6, R198, PT ;  /* 0x000000c60600720c */ /* 0x000fe20003f84070 */
[----:B------:R-:W-:Y:S01]  /*9380*/  IMAD.HI.U32 R4, R3, R200, RZ ;  /* 0x000000c803047227 */ /* 0x000fe200078e00ff */
[----:B------:R-:W-:-:S03]  /*9390*/  ISETP.GE.AND P1, PT, R206, RZ, PT ;  /* 0x000000ffce00720c */ /* 0x000fc60003f26270 */
[----:B------:R-:W-:-:S04]  /*93a0*/  IMAD.HI.U32 R5, R3, R202, RZ ;  /* 0x000000ca03057227 */ /* 0x000fc800078e00ff */
[--C-:B------:R-:W-:Y:S01]  /*93b0*/  @!P0 IMAD.IADD R199, R199, 0x1, -R6.reuse ;  /* 0x00000001c7c78824 */ /* 0x100fe200078e0a06 */
[----:B------:R-:W-:Y:S01]  /*93c0*/  ISETP.GT.U32.AND P0, PT, R6, R197, PT ;  /* 0x000000c50600720c */ /* 0x000fe20003f04070 */
[--C-:B------:R-:W-:Y:S01]  /*93d0*/  @!P2 IMAD.IADD R194, R194, 0x1, -R6.reuse ;  /* 0x00000001c2c2a824 */ /* 0x100fe200078e0a06 */
[----:B------:R-:W-:Y:S01]  /*93e0*/  ISETP.GE.AND P2, PT, R204, RZ, PT ;  /* 0x000000ffcc00720c */ /* 0x000fe20003f46270 */
[----:B------:R-:W-:Y:S01]  /*93f0*/  @!P5 IMAD.IADD R196, R196, 0x1, -R6 ;  /* 0x00000001c4c4d824 */ /* 0x000fe200078e0a06 */
[----:B------:R-:W-:Y:S01]  /*9400*/  ISETP.GE.AND P5, PT, R205, RZ, PT ;  /* 0x000000ffcd00720c */ /* 0x000fe20003fa6270 */
[----:B------:R-:W-:Y:S01]  /*9410*/  IMAD.MOV R201, RZ, RZ, -R4 ;  /* 0x000000ffffc97224 */ /* 0x000fe200078e0a04 */
[----:B------:R-:W-:Y:S01]  /*9420*/  LOP3.LUT R205, R2, 0x194, RZ, 0xfc, !PT ;  /* 0x0000019402cd7812 */ /* 0x000fe200078efcff */
[----:B------:R-:W-:Y:S02]  /*9430*/  IMAD.MOV R5, RZ, RZ, -R5 ;  /* 0x000000ffff057224 */ /* 0x000fe400078e0a05 */
[C---:B------:R-:W-:Y:S01]  /*9440*/  IMAD R200, R6.reuse, R201, R200 ;  /* 0x000000c906c87224 */ /* 0x040fe200078e02c8 */
[----:B------:R-:W-:Y:S01]  /*9450*/  IABS R204, R205 ;  /* 0x000000cd00cc7213 */ /* 0x000fe20000000000 */
[----:B------:R-:W-:Y:S01]  /*9460*/  IMAD R201, R6, R5, R202 ;  /* 0x0000000506c97224 */ /* 0x000fe200078e02ca */
[----:B------:R-:W-:Y:S01]  /*9470*/  LOP3.LUT R5, R2, 0x192, RZ, 0xfc, !PT ;  /* 0x0000019202057812 */ /* 0x000fe200078efcff */
[----:B------:R-:W-:Y:S01]  /*9480*/  @!P4 IMAD.IADD R198, R198, 0x1, -R6 ;  /* 0x00000001c6c6c824 */ /* 0x000fe200078e0a06 */
[----:B------:R-:W-:Y:S01]  /*9490*/  ISETP.GE.AND P4, PT, R207, RZ, PT ;  /* 0x000000ffcf00720c */ /* 0x000fe20003f86270 */
[----:B------:R-:W-:Y:S01]  /*94a0*/  @!P6 IMAD.MOV R193, RZ, RZ, -R193 ;  /* 0x000000ffffc1e224 */ /* 0x000fe200078e0ac1 */
[C---:B------:R-:W-:Y:S01]  /*94b0*/  ISETP.GT.U32.AND P6, PT, R6.reuse, R199, PT ;  /* 0x000000c70600720c */ /* 0x040fe20003fc4070 */
[----:B------:R-:W-:Y:S01]  /*94c0*/  @!P3 IMAD.MOV R194, RZ, RZ, -R194 ;  /* 0x000000ffffc2b224 */ /* 0x000fe200078e0ac2 */
[----:B------:R-:W-:Y:S01]  /*94d0*/  IABS R202, R5 ;  /* 0x0000000500ca7213 */ /* 0x000fe20000000000 */
[----:B------:R-:W-:Y:S01]  /*94e0*/  @!P0 IMAD.IADD R197, R197, 0x1, -R6 ;  /* 0x00000001c5c58824 */ /* 0x000fe200078e0a06 */
[C---:B------:R-:W-:Y:S01]  /*94f0*/  ISETP.GT.U32.AND P3, PT, R6.reuse, R198, PT ;  /* 0x000000c60600720c */ /* 0x040fe20003f64070 */
[----:B------:R-:W-:Y:S01]  /*9500*/  @!P2 IMAD.MOV R195, RZ, RZ, -R195 ;  /* 0x000000ffffc3a224 */ /* 0x000fe200078e0ac3 */
[C---:B------:R-:W-:Y:S01]  /*9510*/  ISETP.GT.U32.AND P0, PT, R6.reuse, R201, PT ;  /* 0x000000c90600720c */ /* 0x040fe20003f04070 */
[----:B------:R-:W-:Y:S01]  /*9520*/  @!P5 IMAD.MOV R196, RZ, RZ, -R196 ;  /* 0x000000ffffc4d224 */ /* 0x000fe200078e0ac4 */
[----:B------:R-:W-:Y:S01]  /*9530*/  ISETP.GT.U32.AND P2, PT, R6, R200, PT ;  /* 0x000000c80600720c */ /* 0x000fe20003f44070 */
[----:B------:R-:W-:Y:S01]  /*9540*/  IMAD.HI.U32 R4, R3, R202, RZ ;  /* 0x000000ca03047227 */ /* 0x000fe200078e00ff */
[----:B------:R-:W-:-:S03]  /*9550*/  ISETP.GE.AND P5, PT, R203, RZ, PT ;  /* 0x000000ffcb00720c */ /* 0x000fc60003fa6270 */
[----:B------:R-:W-:Y:S01]  /*9560*/  IMAD.MOV R203, RZ, RZ, -R4 ;  /* 0x000000ffffcb7224 */ /* 0x000fe200078e0a04 */
[----:B------:R-:W-:Y:S01]  /*9570*/  LOP3.LUT R4, R2, 0x196, RZ, 0xfc, !PT ;  /* 0x0000019602047812 */ /* 0x000fe200078efcff */
[----:B------:R-:W-:Y:S01]  /*9580*/  @!P6 IMAD.IADD R199, R199, 0x1, -R6 ;  /* 0x00000001c7c7e824 */ /* 0x000fe200078e0a06 */
[----:B------:R-:W-:Y:S01]  /*9590*/  ISETP.GE.AND P6, PT, R209, RZ, PT ;  /* 0x000000ffd100720c */ /* 0x000fe20003fc6270 */
[----:B------:R-:W-:Y:S01]  /*95a0*/  IMAD R202, R6, R203, R202 ;  /* 0x000000cb06ca7224 */ /* 0x000fe200078e02ca */
[----:B------:R-:W-:Y:S01]  /*95b0*/  LOP3.LUT R209, R2, 0x19a, RZ, 0xfc, !PT ;  /* 0x0000019a02d17812 */ /* 0x000fe200078efcff */
[--C-:B------:R-:W-:Y:S01]  /*95c0*/  @!P3 IMAD.IADD R198, R198, 0x1, -R6.reuse ;  /* 0x00000001c6c6b824 */ /* 0x100fe200078e0a06 */
[----:B------:R-:W-:Y:S01]  /*95d0*/  ISETP.GE.AND P3, PT, R208, RZ, PT ;  /* 0x000000ffd000720c */ /* 0x000fe20003f66270 */
        /* <DEDUP_REMOVED lines=9> */
[----:B------:R-:W-:-:S03]  /*9670*/  ISETP.GT.U32.AND P0, PT, R6, R200, PT ;  /* 0x000000c80600720c */ /* 0x000fc60003f04070 */
[----:B------:R-:W-:Y:S02]  /*9680*/  IMAD.MOV R5, RZ, RZ, -R5 ;  /* 0x000000ffff057224 */ /* 0x000fe400078e0a05 */
[----:B------:R-:W-:Y:S01]  /*9690*/  @!P1 IMAD.MOV R197, RZ, RZ, -R197 ;  /* 0x000000ffffc59224 */ /* 0x000fe200078e0ac5 */
[----:B------:R-:W-:Y:S01]  /*96a0*/  ISETP.GE.AND P1, PT, R205, RZ, PT ;  /* 0x000000ffcd00720c */ /* 0x000fe20003f26270 */
[----:B------:R-:W-:Y:S01]  /*96b0*/  IMAD R203, R6, R5, R204 ;  /* 0x0000000506cb7224 */ /* 0x000fe200078e02cc */
[----:B------:R-:W-:Y:S01]  /*96c0*/  IABS R204, R4 ;  /* 0x0000000400cc7213 */ /* 0x000fe20000000000 */
[--C-:B------:R-:W-:Y:S01]  /*96d0*/  @!P5 IMAD.IADD R202, R202, 0x1, -R6.reuse ;  /* 0x00000001cacad824 */ /* 0x100fe200078e0a06 */
[----:B------:R-:W-:Y:S01]  /*96e0*/  LOP3.LUT R5, R2, 0x198, RZ, 0xfc, !PT ;  /* 0x0000019802057812 */ /* 0x000fe200078efcff */
[--C-:B------:R-:W-:Y:S01]  /*96f0*/  @!P4 IMAD.IADD R201, R201, 0x1, -R6.reuse ;  /* 0x00000001c9c9c824 */ /* 0x100fe200078e0a06 */
[----:B------:R-:W-:Y:S01]  /*9700*/  ISETP.GT.U32.AND P4, PT, R6, R203, PT ;  /* 0x000000cb0600720c */ /* 0x000fe20003f84070 */
[----:B------:R-:W-:Y:S01]  /*9710*/  @!P0 IMAD.IADD R200, R200, 0x1, -R6 ;  /* 0x00000001c8c88824 */ /* 0x000fe200078e0a06 */
[----:B------:R-:W-:Y:S01]  /*9720*/  ISETP.GE.AND P0, PT, R4, RZ, PT ;  /* 0x000000ff0400720c */ /* 0x000fe20003f06270 */
[----:B------:R-:W-:Y:S01]  /*9730*/  IMAD.HI.U32 R4, R3, R204, RZ ;  /* 0x000000cc03047227 */ /* 0x000fe200078e00ff */
[----:B------:R-:W-:-:S02]  /*9740*/  ISETP.GT.U32.AND P5, PT, R6, R202, PT ;  /* 0x000000ca0600720c */ /* 0x000fc40003fa4070 */
[----:B------:R-:W-:Y:S01]  /*9750*/  IABS R206, R5 ;  /* 0x0000000500ce7213 */ /* 0x000fe20000000000 */
[----:B------:R-:W-:Y:S02]  /*9760*/  IMAD.MOV R207, RZ, RZ, -R4 ;  /* 0x000000ffffcf7224 */ /* 0x000fe400078e0a04 */
[----:B------:R-:W-:Y:S01]  /*9770*/  @!P3 IMAD.MOV R200, RZ, RZ, -R200 ;  /* 0x000000ffffc8b224 */ /* 0x000fe200078e0ac8 */
[----:B------:R-:W-:Y:S01]  /*9780*/  ISETP.GE.AND P3, PT, R5, RZ, PT ;  /* 0x000000ff0500720c */ /* 0x000fe20003f66270 */
[----:B------:R-:W-:Y:S02]  /*9790*/  IMAD R204, R6, R207, R204 ;  /* 0x000000cf06cc7224 */ /* 0x000fe400078e02cc */
[----:B------:R-:W-:-:S04]  /*97a0*/  IMAD.HI.U32 R5, R3, R206, RZ ;  /* 0x000000ce03057227 */ /* 0x000fc800078e00ff */
[----:B------:R-:W-:Y:S02]  /*97b0*/  @!P4 IMAD.IADD R203, R203, 0x1, -R6 ;  /* 0x00000001cbcbc824 */ /* 0x000fe400078e0a06 */
[----:B------:R-:W-:-:S03]  /*97c0*/  IMAD.HI.U32 R205, R3, R208, RZ ;  /* 0x000000d003cd7227 */ /* 0x000fc600078e00ff */
[----:B------:R-:W-:Y:S01]  /*97d0*/  ISETP.GT.U32.AND P4, PT, R6, R203, PT ;  /* 0x000000cb0600720c */ /* 0x000fe20003f84070 */
[----:B------:R-:W-:Y:S01]  /*97e0*/  @!P5 IMAD.IADD R202, R202, 0x1, -R6 ;  /* 0x00000001cacad824 */ /* 0x000fe200078e0a06 */
[C---:B------:R-:W-:Y:S01]  /*97f0*/  ISETP.GT.U32.AND P5, PT, R6.reuse, R204, PT ;  /* 0x000000cc0600720c */ /* 0x040fe20003fa4070 */
[----:B------:R-:W-:Y:S02]  /*9800*/  IMAD.MOV R5, RZ, RZ, -R5 ;  /* 0x000000ffff057224 */ /* 0x000fe400078e0a05 */
[----:B------:R-:W-:Y:S02]  /*9810*/  IMAD.MOV R207, RZ, RZ, -R205 ;  /* 0x000000ffffcf7224 */ /* 0x000fe400078e0acd */
[----:B------:R-:W-:Y:S01]  /*9820*/  IMAD R205, R6, R5, R206 ;  /* 0x0000000506cd7224 */ /* 0x000fe200078e02ce */
[----:B------:R-:W-:Y:S01]  /*9830*/  LOP3.LUT R5, R2, 0x19c, RZ, 0xfc, !PT ;  /* 0x0000019c02057812 */ /* 0x000fe200078efcff */
[C---:B------:R-:W-:Y:S01]  /*9840*/  IMAD R206, R6.reuse, R207, R208 ;  /* 0x000000cf06ce7224 */ /* 0x040fe200078e02d0 */
[----:B------:R-:W-:Y:S01]  /*9850*/  IABS R208, R213 ;  /* 0x000000d500d07213 */ /* 0x000fe20000000000 */
[----:B------:R-:W-:Y:S01]  /*9860*/  @!P2 IMAD.MOV R202, RZ, RZ, -R202 ;  /* 0x000000ffffcaa224 */ /* 0x000fe200078e0aca */
[----:B------:R-:W-:Y:S01]  /*9870*/  IABS R207, R5 ;  /* 0x0000000500cf7213 */ /* 0x000fe20000000000 */
[--C-:B------:R-:W-:Y:S01]  /*9880*/  @!P4 IMAD.IADD R203, R203, 0x1, -R6.reuse ;  /* 0x00000001cbcbc824 */ /* 0x100fe200078e0a06 */
        /* <DEDUP_REMOVED lines=8> */
[----:B------:R-:W-:Y:S02]  /*9910*/  IMAD R207, R6, R4, R207 ;  /* 0x0000000406cf7224 */ /* 0x000fe400078e02cf */
[----:B------:R-:W-:Y:S02]  /*9920*/  @!P2 IMAD.IADD R206, R206, 0x1, -R6 ;  /* 0x00000001cecea824 */ /* 0x000fe400078e0a06 */
[----:B------:R-:W-:-:S03]  /*9930*/  IMAD.HI.U32 R4, R3, R208, RZ ;  /* 0x000000d003047227 */ /* 0x000fc600078e00ff */
[----:B------:R-:W-:Y:S01]  /*9940*/  ISETP.GT.U32.AND P2, PT, R6, R206, PT ;  /* 0x000000ce0600720c */ /* 0x000fe20003f44070 */
[----:B------:R-:W-:Y:S02]  /*9950*/  @!P4 IMAD.IADD R205, R205, 0x1, -R6 ;  /* 0x00000001cdcdc824 */ /* 0x000fe400078e0a06 */
[----:B------:R-:W-:-:S03]  /*9960*/  IMAD.HI.U32 R5, R3, R210, RZ ;  /* 0x000000d203057227 */ /* 0x000fc600078e00ff */
[----:B------:R-:W-:Y:S01]  /*9970*/  ISETP.GT.U32.AND P4, PT, R6, R205, PT ;  /* 0x000000cd0600720c */ /* 0x000fe20003f84070 */
[----:B------:R-:W-:Y:S01]  /*9980*/  @!P6 IMAD.MOV R201, RZ, RZ, -R201 ;  /* 0x000000ffffc9e224 */ /* 0x000fe200078e0ac9 */
        /* <DEDUP_REMOVED lines=8> */
[----:B------:R-:W-:Y:S01]  /*9a10*/  IMAD R209, R6, R5, R210 ;  /* 0x0000000506d17224 */ /* 0x000fe200078e02d2 */
[----:B------:R-:W-:Y:S01]  /*9a20*/  LOP3.LUT R5, R2, 0x1a4, RZ, 0xfc, !PT ;  /* 0x000001a402057812 */ /* 0x000fe200078efcff */
[----:B------:R-:W-:Y:S01]  /*9a30*/  @!P0 IMAD.MOV R204, RZ, RZ, -R204 ;  /* 0x000000ffffcc8224 */ /* 0x000fe200078e0acc */
[C---:B------:R-:W-:Y:S01]  /*9a40*/  ISETP.GT.U32.AND P0, PT, R6.reuse, R208, PT ;  /* 0x000000d00600720c */ /* 0x040fe20003f04070 */
[----:B------:R-:W-:Y:S01]  /*9a50*/  IMAD R210, R6, R211, R212 ;  /* 0x000000d306d27224 */ /* 0x000fe200078e02d4 */
[----:B------:R-:W-:Y:S01]  /*9a60*/  IABS R211, R5 ;  /* 0x0000000500d37213 */ /* 0x000fe20000000000 */
[--C-:B------:R-:W-:Y:S01]  /*9a70*/  @!P2 IMAD.IADD R206, R206, 0x1, -R6.reuse ;  /* 0x00000001cecea824 */ /* 0x100fe200078e0a06 */
[----:B------:R-:W-:Y:S01]  /*9a80*/  ISETP.GT.U32.AND P2, PT, R6, R209, PT ;  /* 0x000000d10600720c */ /* 0x000fe20003f44070 */
[----:B------:R-:W-:-:S02]  /*9a90*/  @!P5 IMAD.IADD R207, R207, 0x1, -R6 ;  /* 0x00000001cfcfd824 */ /* 0x000fc400078e0a06 */
[----:B------:R-:W-:Y:S01]  /*9aa0*/  @!P6 IMAD.MOV R206, RZ, RZ, -R206 ;  /* 0x000000ffffcee224 */ /* 0x000fe200078e0ace */
[C---:B------:R-:W-:Y:S01]  /*9ab0*/  ISETP.GT.U32.AND P6, PT, R6.reuse, R210, PT ;  /* 0x000000d20600720c */ /* 0x040fe20003fc4070 */
[--C-:B------:R-:W-:Y:S01]  /*9ac0*/  @!P4 IMAD.IADD R205, R205, 0x1, -R6.reuse ;  /* 0x00000001cdcdc824 */ /* 0x100fe200078e0a06 */
[----:B------:R-:W-:Y:S01]  /*9ad0*/  ISETP.GT.U32.AND P5, PT, R6, R207, PT ;  /* 0x000000cf0600720c */ /* 0x000fe20003fa4070 */
[----:B------:R-:W-:Y:S01]  /*9ae0*/  IMAD.HI.U32 R4, R3, R211, RZ ;  /* 0x000000d303047227 */ /* 0x000fe200078e00ff */
[----:B------:R-:W-:Y:S02]  /*9af0*/  ISETP.GE.AND P4, PT, R213, RZ, PT ;  /* 0x000000ffd500720c */ /* 0x000fe40003f86270 */
[----:B------:R-:W-:Y:S01]  /*9b00*/  IABS R213, R217 ;  /* 0x000000d900d57213 */ /* 0x000fe20000000000 */
[----:B------:R-:W-:Y:S01]  /*9b10*/  @!P3 IMAD.MOV R205, RZ, RZ, -R205 ;  /* 0x000000ffffcdb224 */ /* 0x000fe200078e0acd */
[----:B------:R-:W-:Y:S01]  /*9b20*/  ISETP.GE.AND P3, PT, R214, RZ, PT ;  /* 0x000000ffd600720c */ /* 0x000fe20003f66270 */
[--C-:B------:R-:W-:Y:S01]  /*9b30*/  @!P0 IMAD.IADD R208, R208, 0x1, -R6.reuse ;  /* 0x00000001d0d08824 */ /* 0x100fe200078e0a06 */
[----:B------:R-:W-:Y:S01]  /*9b40*/  LOP3.LUT R214, R2, 0x1a6, RZ, 0xfc, !PT ;  /* 0x000001a602d67812 */ /* 0x000fe200078efcff */
[----:B------:R-:W-:Y:S01]  /*9b50*/  @!P2 IMAD.IADD R209, R209, 0x1, -R6 ;  /* 0x00000001d1d1a824 */ /* 0x000fe200078e0a06 */
[----:B------:R-:W-:Y:S01]  /*9b60*/  ISETP.GE.AND P0, PT, R5, RZ, PT ;  /* 0x000000ff0500720c */ /* 0x000fe20003f06270 */
[----:B------:R-:W-:Y:S01]  /*9b70*/  IMAD.MOV R4, RZ, RZ, -R4 ;  /* 0x000000ffff047224 */ /* 0x000fe200078e0a04 */
[----:B------:R-:W-:Y:S01]  /*9b80*/  IABS R212, R214 ;  /* 0x000000d600d47213 */ /* 0x000fe20000000000 */
[----:B------:R-:W-:Y:S01]  /*9b90*/  @!P6 IMAD.IADD R210, R210, 0x1, -R6 ;  /* 0x00000001d2d2e824 */ /* 0x000fe200078e0a06 */
[C---:B------:R-:W-:Y:S01]  /*9ba0*/  ISETP.GT.U32.AND P2, PT, R6.reuse, R208, PT ;  /* 0x000000d00600720c */ /* 0x040fe20003f44070 */
[C---:B------:R-:W-:Y:S01]  /*9bb0*/  IMAD R211, R6.reuse, R4, R211 ;  /* 0x0000000406d37224 */ /* 0x040fe200078e02d3 */
[----:B------:R-:W-:Y:S01]  /*9bc0*/  ISETP.GT.U32.AND P6, PT, R6, R209, PT ;  /* 0x000000d10600720c */ /* 0x000fe20003fc4070 */
[----:B------:R-:W-:-:S04]  /*9bd0*/  IMAD.HI.U32 R4, R3, R212, RZ ;  /* 0x000000d403047227 */ /* 0x000fc800078e00ff */
[----:B------:R-:W-:Y:S01]  /*9be0*/  @!P5 IMAD.IADD R207, R207, 0x1, -R6 ;  /* 0x00000001cfcfd824 */ /* 0x000fe200078e0a06 */
[----:B------:R-:W-:Y:S01]  /*9bf0*/  ISETP.GE.AND P5, PT, R215, RZ, PT ;  /* 0x000000ffd700720c */ /* 0x000fe20003fa6270 */
[----:B------:R-:W-:Y:S01]  /*9c00*/  IMAD.MOV R5, RZ, RZ, -R4 ;  /* 0x000000ffff057224 */ /* 0x000fe200078e0a04 */
[----:B------:R-:W-:Y:S01]  /*9c10*/  IABS R215, R218 ;  /* 0x000000da00d77213 */ /* 0x000fe20000000000 */
[----:B------:R-:W-:Y:S01]  /*9c20*/  @!P1 IMAD.MOV R207, RZ, RZ, -R207 ;  /* 0x000000ffffcf9224 */ /* 0x000fe200078e0acf */
[C---:B------:R-:W-:Y:S01]  /*9c30*/  ISETP.GT.U32.AND P1, PT, R6.reuse, R210, PT ;  /* 0x000000d20600720c */ /* 0x040fe20003f24070 */
[----:B------:R-:W-:Y:S02]  /*9c40*/  IMAD R212, R6, R5, R212 ;  /* 0x0000000506d47224 */ /* 0x000fe400078e02d4 */
[--C-:B------:R-:W-:Y:S01]  /*9c50*/  @!P2 IMAD.IADD R208, R208, 0x1, -R6.reuse ;  /* 0x00000001d0d0a824 */ /* 0x100fe200078e0a06 */
[C---:B------:R-:W-:Y:S01]  /*9c60*/  ISETP.GT.U32.AND P2, PT, R6.reuse, R211, PT ;  /* 0x000000d30600720c */ /* 0x040fe20003f44070 */
[----:B------:R-:W-:Y:S01]  /*9c70*/  @!P6 IMAD.IADD R209, R209, 0x1, -R6 ;  /* 0x00000001d1d1e824 */ /* 0x000fe200078e0a06 */
[----:B------:R-:W-:Y:S01]  /*9c80*/  ISETP.GT.U32.AND P6, PT, R6, R212, PT ;  /* 0x000000d40600720c */ /* 0x000fe20003fc4070 */
[----:B------:R-:W-:-:S04]  /*9c90*/  IMAD.HI.U32 R4, R3, R213, RZ ;  /* 0x000000d503047227 */ /* 0x000fc800078e00ff */
[----:B------:R-:W-:-:S04]  /*9ca0*/  IMAD.HI.U32 R5, R3, R215, RZ ;  /* 0x000000d703057227 */ /* 0x000fc800078e00ff */
[----:B------:R-:W-:Y:S02]  /*9cb0*/  IMAD.MOV R4, RZ, RZ, -R4 ;  /* 0x000000ffff047224 */ /* 0x000fe400078e0a04 */
[----:B------:R-:W-:Y:S01]  /*9cc0*/  @!P1 IMAD.IADD R210, R210, 0x1, -R6 ;  /* 0x00000001d2d29824 */ /* 0x000fe200078e0a06 */
[----:B------:R-:W-:Y:S01]  /*9cd0*/  ISETP.GE.AND P1, PT, R214, RZ, PT ;  /* 0x000000ffd600720c */ /* 0x000fe20003f26270 */
[----:B------:R-:W-:-:S04]  /*9ce0*/  IMAD.HI.U32 R214, R3, R216, RZ ;  /* 0x000000d803d67227 */ /* 0x000fc800078e00ff */
[----:B------:R-:W-:Y:S02]  /*9cf0*/  IMAD.MOV R5, RZ, RZ, -R5 ;  /* 0x000000ffff057224 */ /* 0x000fe400078e0a05 */
[----:B------:R-:W-:Y:S02]  /*9d00*/  IMAD R213, R6, R4, R213 ;  /* 0x0000000406d57224 */ /* 0x000fe400078e02d5 */
[----:B------:R-:W-:Y:S01]  /*9d10*/  @!P2 IMAD.IADD R211, R211, 0x1, -R6 ;  /* 0x00000001d3d3a824 */ /* 0x000fe200078e0a06 */
[----:B------:R-:W-:Y:S01]  /*9d20*/  ISETP.GE.AND P2, PT, R217, RZ, PT ;  /* 0x000000ffd900720c */ /* 0x000fe20003f46270 */
[----:B------:R-:W-:Y:S02]  /*9d30*/  IMAD.MOV R217, RZ, RZ, -R214 ;  /* 0x000000ffffd97224 */ /* 0x000fe400078e0ad6 */
[----:B------:R-:W-:Y:S02]  /*9d40*/  @!P6 IMAD.IADD R212, R212, 0x1, -R6 ;  /* 0x00000001d4d4e824 */ /* 0x000fe400078e0a06 */
[----:B------:R-:W-:-:S02]  /*9d50*/  IMAD R214, R6, R5, R215 ;  /* 0x0000000506d67224 */ /* 0x000fc400078e02d7 */
[----:B------:R-:W-:Y:S01]  /*9d60*/  @!P3 IMAD.MOV R209, RZ, RZ, -R209 ;  /* 0x000000ffffd1b224 */ /* 0x000fe200078e0ad1 */
[C---:B------:R-:W-:Y:S01]  /*9d70*/  ISETP.GT.U32.AND P3, PT, R6.reuse, R213, PT ;  /* 0x000000d50600720c */ /* 0x040fe20003f64070 */
[----:B------:R-:W-:Y:S01]  /*9d80*/  @!P5 IMAD.MOV R210, RZ, RZ, -R210 ;  /* 0x000000ffffd2d224 */ /* 0x000fe200078e0ad2 */
[C---:B------:R-:W-:Y:S01]  /*9d90*/  ISETP.GT.U32.AND P6, PT, R6.reuse, R212, PT ;  /* 0x000000d40600720c */ /* 0x040fe20003fc4070 */
[C---:B------:R-:W-:Y:S01]  /*9da0*/  IMAD R215, R6.reuse, R217, R216 ;  /* 0x000000d906d77224 */ /* 0x040fe200078e02d8 */
[C---:B------:R-:W-:Y:S01]  /*9db0*/  ISETP.GT.U32.AND P5, PT, R6.reuse, R214, PT ;  /* 0x000000d60600720c */ /* 0x040fe20003fa4070 */
[----:B------:R-:W-:Y:S01]  /*9dc0*/  @!P4 IMAD.MOV R208, RZ, RZ, -R208 ;  /* 0x000000ffffd0c224 */ /* 0x000fe200078e0ad0 */
[----:B------:R-:W-:Y:S02]  /*9dd0*/  IABS R216, R220 ;  /* 0x000000dc00d87213 */ /* 0x000fe40000000000 */
[----:B------:R-:W-:Y:S02]  /*9de0*/  ISETP.GT.U32.AND P4, PT, R6, R211, PT ;  /* 0x000000d30600720c */ /* 0x000fe40003f84070 */
[----:B------:R-:W-:Y:S01]  /*9df0*/  IABS R217, R222 ;  /* 0x000000de00d97213 */ /* 0x000fe20000000000 */
[----:B------:R-:W-:-:S04]  /*9e00*/  IMAD.HI.U32 R4, R3, R216, RZ ;  /* 0x000000d803047227 */ /* 0x000fc800078e00ff */
[--C-:B------:R-:W-:Y:S01]  /*9e10*/  @!P3 IMAD.IADD R213, R213, 0x1, -R6.reuse ;  /* 0x00000001d5d5b824 */ /* 0x100fe200078e0a06 */
[----:B------:R-:W-:Y:S01]  /*9e20*/  ISETP.GE.AND P3, PT, R219, RZ, PT ;  /* 0x000000ffdb00720c */ /* 0x000fe20003f66270 */
[--C-:B------:R-:W-:Y:S01]  /*9e30*/  @!P6 IMAD.IADD R212, R212, 0x1, -R6.reuse ;  /* 0x00000001d4d4e824 */ /* 0x100fe200078e0a06 */
[----:B------:R-:W-:Y:S01]  /*9e40*/  ISETP.GT.U32.AND P6, PT, R6, R215, PT ;  /* 0x000000d70600720c */ /* 0x000fe20003fc4070 */
[----:B------:R-:W-:Y:S01]  /*9e50*/  @!P5 IMAD.IADD R214, R214, 0x1, -R6 ;  /* 0x00000001d6d6d824 */ /* 0x000fe200078e0a06 */
[----:B------:R-:W-:Y:S01]  /*9e60*/  ISETP.GT.U32.AND P5, PT, R6, R213, PT ;  /* 0x000000d50600720c */ /* 0x000fe20003fa4070 */
[----:B------:R-:W-:Y:S01]  /*9e70*/  IMAD.MOV R5, RZ, RZ, -R4 ;  /* 0x000000ffff057224 */ /* 0x000fe200078e0a04 */
[----:B------:R-:W-:Y:S01]  /*9e80*/  IABS R219, R223 ;  /* 0x000000df00db7213 */ /* 0x000fe20000000000 */
[----:B------:R-:W-:-:S04]  /*9e90*/  IMAD.HI.U32 R4, R3, R217, RZ ;  /* 0x000000d903047227 */ /* 0x000fc800078e00ff */
[C---:B------:R-:W-:Y:S02]  /*9ea0*/  IMAD R216, R6.reuse, R5, R216 ;  /* 0x0000000506d87224 */ /* 0x040fe400078e02d8 */
[----:B------:R-:W-:Y:S02]  /*9eb0*/  IMAD.MOV R4, RZ, RZ, -R4 ;  /* 0x000000ffff047224 */ /* 0x000fe400078e0a04 */
[--C-:B------:R-:W-:Y:S01]  /*9ec0*/  @!P6 IMAD.IADD R215, R215, 0x1, -R6.reuse ;  /* 0x00000001d7d7e824 */ /* 0x100fe200078e0a06 */
[C---:B------:R-:W-:Y:S01]  /*9ed0*/  ISETP.GT.U32.AND P6, PT, R6.reuse, R214, PT ;  /* 0x000000d60600720c */ /* 0x040fe20003fc4070 */
[--C-:B------:R-:W-:Y:S01]  /*9ee0*/  @!P5 IMAD.IADD R213, R213, 0x1, -R6.reuse ;  /* 0x00000001d5d5d824 */ /* 0x100fe200078e0a06 */
[----:B------:R-:W-:Y:S01]  /*9ef0*/  ISETP.GT.U32.AND P5, PT, R6, R216, PT ;  /* 0x000000d80600720c */ /* 0x000fe20003fa4070 */
[----:B------:R-:W-:Y:S01]  /*9f00*/  @!P4 IMAD.IADD R211, R211, 0x1, -R6 ;  /* 0x00000001d3d3c824 */ /* 0x000fe200078e0a06 */
[----:B------:R-:W-:Y:S01]  /*9f10*/  ISETP.GE.AND P4, PT, R218, RZ, PT ;  /* 0x000000ffda00720c */ /* 0x000fe20003f86270 */
[----:B------:R-:W-:Y:S01]  /*9f20*/  IMAD R217, R6, R4, R217 ;  /* 0x0000000406d97224 */ /* 0x000fe200078e02d9 */
[----:B------:R-:W-:Y:S01]  /*9f30*/  IABS R218, R221 ;  /* 0x000000dd00da7213 */ /* 0x000fe20000000000 */
[----:B------:R-:W-:-:S02]  /*9f40*/  @!P1 IMAD.MOV R212, RZ, RZ, -R212 ;  /* 0x000000ffffd49224 */ /* 0x000fc400078e0ad4 */
[----:B------:R-:W-:Y:S01]  /*9f50*/  @!P0 IMAD.MOV R211, RZ, RZ, -R211 ;  /* 0x000000ffffd38224 */ /* 0x000fe200078e0ad3 */
[----:B------:R-:W-:Y:S01]  /*9f60*/  ISETP.GT.U32.AND P0, PT, R6, R215, PT ;  /* 0x000000d70600720c */ /* 0x000fe20003f04070 */
[----:B------:R-:W-:-:S04]  /*9f70*/  IMAD.HI.U32 R4, R3, R218, RZ ;  /* 0x000000da03047227 */ /* 0x000fc800078e00ff */
[--C-:B------:R-:W-:Y:S01]  /*9f80*/  @!P6 IMAD.IADD R214, R214, 0x1, -R6.reuse ;  /* 0x00000001d6d6e824 */ /* 0x100fe200078e0a06 */
[----:B------:R-:W-:Y:S01]  /*9f90*/  ISETP.GT.U32.AND P6, PT, R6, R217, PT ;  /* 0x000000d90600720c */ /* 0x000fe20003fc4070 */
[----:B------:R-:W-:Y:S01]  /*9fa0*/  @!P5 IMAD.IADD R216, R216, 0x1, -R6 ;  /* 0x00000001d8d8d824 */ /* 0x000fe200078e0a06 */
[----:B------:R-:W-:Y:S01]  /*9fb0*/  ISETP.GE.AND P5, PT, R222, RZ, PT ;  /* 0x000000ffde00720c */ /* 0x000fe20003fa6270 */
[----:B------:R-:W-:Y:S01]  /*9fc0*/  IMAD.MOV R5, RZ, RZ, -R4 ;  /* 0x000000ffff057224 */ /* 0x000fe200078e0a04 */
[----:B------:R-:W-:Y:S01]  /*9fd0*/  LOP3.LUT R222, R2, 0x1b8, RZ, 0xfc, !PT ;  /* 0x000001b802de7812 */ /* 0x000fe200078efcff */
[----:B------:R-:W-:Y:S01]  /*9fe0*/  IMAD.HI.U32 R4, R3, R219, RZ ;  /* 0x000000db03047227 */ /* 0x000fe200078e00ff */
[----:B------:R-:W-:-:S03]  /*9ff0*/  ISETP.GT.U32.AND P1, PT, R6, R216, PT ;  /* 0x000000d80600720c */ /* 0x000fc60003f24070 */
[C---:B------:R-:W-:Y:S02]  /*a000*/  IMAD R218, R6.reuse, R5, R218 ;  /* 0x0000000506da7224 */ /* 0x040fe400078e02da */
[----:B------:R-:W-:Y:S02]  /*a010*/  IMAD.MOV R5, RZ, RZ, -R4 ;  /* 0x000000ffff057224 */ /* 0x000fe400078e0a04 */
[--C-:B------:R-:W-:Y:S01]  /*a020*/  @!P6 IMAD.IADD R217, R217, 0x1, -R6.reuse ;  /* 0x00000001d9d9e824 */ /* 0x100fe200078e0a06 */
[C---:B------:R-:W-:Y:S01]  /*a030*/  ISETP.GT.U32.AND P6, PT, R6.reuse, R218, PT ;  /* 0x000000da0600720c */ /* 0x040fe20003fc4070 */
[----:B------:R-:W-:Y:S02]  /*a040*/  IMAD R219, R6, R5, R219 ;  /* 0x0000000506db7224 */ /* 0x000fe400078e02db */
[--C-:B------:R-:W-:Y:S01]  /*a050*/  @!P0 IMAD.IADD R215, R215, 0x1, -R6.reuse ;  /* 0x00000001d7d78824 */ /* 0x100fe200078e0a06 */
[----:B------:R-:W-:Y:S01]  /*a060*/  ISETP.GE.AND P0, PT, R220, RZ, PT ;  /* 0x000000ffdc00720c */ /* 0x000fe20003f06270 */
[----:B------:R-:W-:Y:S01]  /*a070*/  @!P1 IMAD.IADD R216, R216, 0x1, -R6 ;  /* 0x00000001d8d89824 */ /* 0x000fe200078e0a06 */
[C---:B------:R-:W-:Y:S01]  /*a080*/  ISETP.GT.U32.AND P1, PT, R6.reuse, R219, PT ;  /* 0x000000db0600720c */ /* 0x040fe20003f24070 */
[----:B------:R-:W-:Y:S01]  /*a090*/  @!P2 IMAD.MOV R213, RZ, RZ, -R213 ;  /* 0x000000ffffd5a224 */ /* 0x000fe200078e0ad5 */
[----:B------:R-:W-:Y:S01]  /*a0a0*/  IABS R220, R224 ;  /* 0x000000e000dc7213 */ /* 0x000fe20000000000 */
[----:B------:R-:W-:Y:S01]  /*a0b0*/  @!P4 IMAD.MOV R214, RZ, RZ, -R214 ;  /* 0x000000ffffd6c224 */ /* 0x000fe200078e0ad6 */
[----:B------:R-:W-:Y:S01]  /*a0c0*/  ISETP.GT.U32.AND P2, PT, R6, R217, PT ;  /* 0x000000d90600720c */ /* 0x000fe20003f44070 */
[----:B------:R-:W-:Y:S01]  /*a0d0*/  @!P3 IMAD.MOV R215, RZ, RZ, -R215 ;  /* 0x000000ffffd7b224 */ /* 0x000fe200078e0ad7 */
[----:B------:R-:W-:Y:S01]  /*a0e0*/  ISETP.GE.AND P4, PT, R221, RZ, PT ;  /* 0x000000ffdd00720c */ /* 0x000fe20003f86270 */
[----:B------:R-:W-:Y:S01]  /*a0f0*/  IMAD.HI.U32 R4, R3, R220, RZ ;  /* 0x000000dc03047227 */ /* 0x000fe200078e00ff */
[----:B------:R-:W-:-:S02]  /*a100*/  IABS R221, R222 ;  /* 0x000000de00dd7213 */ /* 0x000fc40000000000 */
[----:B------:R-:W-:Y:S01]  /*a110*/  ISETP.GE.AND P3, PT, R223, RZ, PT ;  /* 0x000000ffdf00720c */ /* 0x000fe20003f66270 */
[----:B------:R-:W-:Y:S01]  /*a120*/  @!P6 IMAD.IADD R218, R218, 0x1, -R6 ;  /* 0x00000001dadae824 */ /* 0x000fe200078e0a06 */
[----:B------:R-:W-:Y:S01]  /*a130*/  LOP3.LUT R223, R2, 0x1ba, RZ, 0xfc, !PT ;  /* 0x000001ba02df7812 */ /* 0x000fe200078efcff */
[----:B------:R-:W-:Y:S01]  /*a140*/  IMAD.MOV R5, RZ, RZ, -R4 ;  /* 0x000000ffff057224 */ /* 0x000fe200078e0a04 */
[----:B------:R-:W-:Y:S01]  /*a150*/  ISETP.GE.AND P6, PT, R222, RZ, PT ;  /* 0x000000ffde00720c */ /* 0x000fe20003fc6270 */
[----:B------:R-:W-:Y:S01]  /*a160*/  @!P1 IMAD.IADD R219, R219, 0x1, -R6 ;  /* 0x00000001dbdb9824 */ /* 0x000fe200078e0a06 */
[----:B------:R-:W-:Y:S01]  /*a170*/  ISETP.GT.U32.AND P1, PT, R6, R218, PT ;  /* 0x000000da0600720c */ /* 0x000fe20003f24070 */
[----:B------:R-:W-:Y:S01]  /*a180*/  IMAD.HI.U32 R4, R3, R221, RZ ;  /* 0x000000dd03047227 */ /* 0x000fe200078e00ff */
[----:B------:R-:W-:-:S03]  /*a190*/  IABS R222, R223 ;  /* 0x000000df00de7213 */ /* 0x000fc60000000000 */
[----:B------:R-:W-:Y:S01]  /*a1a0*/  @!P2 IMAD.IADD R217, R217, 0x1, -R6 ;  /* 0x00000001d9d9a824 */ /* 0x000fe200078e0a06 */
[----:B------:R-:W-:Y:S01]  /*a1b0*/  ISETP.GE.AND P2, PT, R224, RZ, PT ;  /* 0x000000ffe000720c */ /* 0x000fe20003f46270 */
[C---:B------:R-:W-:Y:S01]  /*a1c0*/  IMAD R220, R6.reuse, R5, R220 ;  /* 0x0000000506dc7224 */ /* 0x040fe200078e02dc */
[----:B------:R-:W-:Y:S01]  /*a1d0*/  IABS R224, R226 ;  /* 0x000000e200e07213 */ /* 0x000fe20000000000 */
[----:B------:R-:W-:Y:S02]  /*a1e0*/  IMAD.MOV R4, RZ, RZ, -R4 ;  /* 0x000000ffff047224 */ /* 0x000fe400078e0a04 */
[----:B------:R-:W-:Y:S01]  /*a1f0*/  @!P5 IMAD.MOV R217, RZ, RZ, -R217 ;  /* 0x000000ffffd9d224 */ /* 0x000fe200078e0ad9 */
[C---:B------:R-:W-:Y:S01]  /*a200*/  ISETP.GT.U32.AND P5, PT, R6.reuse, R220, PT ;  /* 0x000000dc0600720c */ /* 0x040fe20003fa4070 */
[C---:B------:R-:W-:Y:S02]  /*a210*/  IMAD R221, R6.reuse, R4, R221 ;  /* 0x0000000406dd7224 */ /* 0x040fe400078e02dd */
[----:B------:R-:W-:Y:S01]  /*a220*/  @!P0 IMAD.MOV R216, RZ, RZ, -R216 ;  /* 0x000000ffffd88224 */ /* 0x000fe200078e0ad8 */
[----:B------:R-:W-:Y:S01]  /*a230*/  ISETP.GT.U32.AND P0, PT, R6, R219, PT ;  /* 0x000000db0600720c */ /* 0x000fe20003f04070 */
[----:B------:R-:W-:Y:S01]  /*a240*/  @!P1 IMAD.IADD R218, R218, 0x1, -R6 ;  /* 0x00000001dada9824 */ /* 0x000fe200078e0a06 */
[----:B------:R-:W-:Y:S01]  /*a250*/  ISETP.GT.U32.AND P1, PT, R6, R221, PT ;  /* 0x000000dd0600720c */ /* 0x000fe20003f24070 */
[----:B------:R-:W-:-:S04]  /*a260*/  IMAD.HI.U32 R4, R3, R222, RZ ;  /* 0x000000de03047227 */ /* 0x000fc800078e00ff */
[----:B------:R-:W-:Y:S02]  /*a270*/  @!P4 IMAD.MOV R218, RZ, RZ, -R218 ;  /* 0x000000ffffdac224 */ /* 0x000fe400078e0ada */
[--C-:B------:R-:W-:Y:S01]  /*a280*/  @!P5 IMAD.IADD R220, R220, 0x1, -R6.reuse ;  /* 0x00000001dcdcd824 */ /* 0x100fe200078e0a06 */
[----:B------:R-:W-:Y:S01]  /*a290*/  ISETP.GE.AND P5, PT, R226, RZ, PT ;  /* 0x000000ffe200720c */ /* 0x000fe20003fa6270 */
[----:B------:R-:W-:Y:S01]  /*a2a0*/  IMAD.HI.U32 R5, R3, R224, RZ ;  /* 0x000000e003057227 */ /* 0x000fe200078e00ff */
[----:B------:R-:W-:Y:S02]  /*a2b0*/  IABS R226, R232 ;  /* 0x000000e800e27213 */ /* 0x000fe40000000000 */
[----:B------:R-:W-:Y:S01]  /*a2c0*/  ISETP.GT.U32.AND P4, PT, R6, R220, PT ;  /* 0x000000dc0600720c */ /* 0x000fe20003f84070 */
[----:B------:R-:W-:Y:S01]  /*a2d0*/  @!P0 IMAD.IADD R219, R219, 0x1, -R6 ;  /* 0x00000001dbdb8824 */ /* 0x000fe200078e0a06 */
[----:B------:R-:W-:Y:S01]  /*a2e0*/  ISETP.GE.AND P0, PT, R223, RZ, PT ;  /* 0x000000ffdf00720c */ /* 0x000fe20003f06270 */
[----:B------:R-:W-:-:S02]  /*a2f0*/  IMAD.MOV R223, RZ, RZ, -R4 ;  /* 0x000000ffffdf7224 */ /* 0x000fc400078e0a04 */
[----:B------:R-:W-:Y:S02]  /*a300*/  @!P1 IMAD.IADD R221, R221, 0x1, -R6 ;  /* 0x00000001dddd9824 */ /* 0x000fe400078e0a06 */
[----:B------:R-:W-:Y:S02]  /*a310*/  IMAD.MOV R5, RZ, RZ, -R5 ;  /* 0x000000ffff057224 */ /* 0x000fe400078e0a05 */
[C---:B------:R-:W-:Y:S01]  /*a320*/  IMAD R222, R6.reuse, R223, R222 ;  /* 0x000000df06de7224 */ /* 0x040fe200078e02de */
[----:B------:R-:W-:Y:S01]  /*a330*/  ISETP.GT.U32.AND P1, PT, R6, R221, PT ;  /* 0x000000dd0600720c */ /* 0x000fe20003f24070 */
[----:B------:R-:W-:-:S04]  /*a340*/  IMAD.HI.U32 R4, R3, R225, RZ ;  /* 0x000000e103047227 */ /* 0x000fc800078e00ff */
[C---:B------:R-:W-:Y:S01]  /*a350*/  IMAD R223, R6.reuse, R5, R224 ;  /* 0x0000000506df7224 */ /* 0x040fe200078e02e0 */
[----:B------:R-:W-:Y:S01]  /*a360*/  IABS R5, R230 ;  /* 0x000000e600057213 */ /* 0x000fe20000000000 */
[----:B------:R-:W-:Y:S01]  /*a370*/  @!P3 IMAD.MOV R219, RZ, RZ, -R219 ;  /* 0x000000ffffdbb224 */ /* 0x000fe200078e0adb */
[----:B------:R-:W-:Y:S01]  /*a380*/  ISETP.GT.U32.AND P3, PT, R6, R222, PT ;  /* 0x000000de0600720c */ /* 0x000fe20003f64070 */
[----:B------:R-:W-:Y:S02]  /*a390*/  IMAD.MOV R4, RZ, RZ, -R4 ;  /* 0x000000ffff047224 */ /* 0x000fe400078e0a04 */
[--C-:B------:R-:W-:Y:S01]  /*a3a0*/  @!P4 IMAD.IADD R220, R220, 0x1, -R6.reuse ;  /* 0x00000001dcdcc824 */ /* 0x100fe200078e0a06 */
[C---:B------:R-:W-:Y:S01]  /*a3b0*/  ISETP.GT.U32.AND P4, PT, R6.reuse, R223, PT ;  /* 0x000000df0600720c */ /* 0x040fe20003f84070 */
[----:B------:R-:W-:Y:S01]  /*a3c0*/  IMAD R224, R6, R4, R225 ;  /* 0x0000000406e07224 */ /* 0x000fe200078e02e1 */
[----:B------:R-:W-:Y:S01]  /*a3d0*/  IABS R4, R229 ;  /* 0x000000e500047213 */ /* 0x000fe20000000000 */
[----:B------:R-:W-:-:S02]  /*a3e0*/  @!P1 IMAD.IADD R221, R221, 0x1, -R6 ;  /* 0x00000001dddd9824 */ /* 0x000fc400078e0a06 */
[----:B------:R-:W-:Y:S01]  /*a3f0*/  IMAD.HI.U32 R225, R3, R228, RZ ;  /* 0x000000e403e17227 */ /* 0x000fe200078e00ff */
[----:B------:R-:W-:-:S03]  /*a400*/  ISETP.GT.U32.AND P1, PT, R6, R224, PT ;  /* 0x000000e00600720c */ /* 0x000fc60003f24070 */
[--C-:B------:R-:W-:Y:S01]  /*a410*/  @!P3 IMAD.IADD R222, R222, 0x1, -R6.reuse ;  /* 0x00000001dedeb824 */ /* 0x100fe200078e0a06 */
[----:B------:R-:W-:Y:S01]  /*a420*/  ISETP.GE.AND P3, PT, R227, RZ, PT ;  /* 0x000000ffe300720c */ /* 0x000fe20003f66270 */
[----:B------:R-:W-:Y:S02]  /*a430*/  IMAD.MOV R225, RZ, RZ, -R225 ;  /* 0x000000ffffe17224 */ /* 0x000fe400078e0ae1 */
[----:B------:R-:W-:Y:S01]  /*a440*/  @!P4 IMAD.IADD R223, R223, 0x1, -R6 ;  /* 0x00000001dfdfc824 */ /* 0x000fe200078e0a06 */
[----:B------:R-:W-:Y:S01]  /*a450*/  ISETP.GT.U32.AND P4, PT, R6, R222, PT ;  /* 0x000000de0600720c */ /* 0x000fe20003f84070 */
[----:B------:R-:W-:-:S04]  /*a460*/  IMAD.HI.U32 R227, R3, R226, RZ ;  /* 0x000000e203e37227 */ /* 0x000fc800078e00ff */
[----:B------:R-:W-:Y:S01]  /*a470*/  @!P1 IMAD.IADD R224, R224, 0x1, -R6 ;  /* 0x00000001e0e09824 */ /* 0x000fe200078e0a06 */
[C---:B------:R-:W-:Y:S01]  /*a480*/  ISETP.GT.U32.AND P1, PT, R6.reuse, R223, PT ;  /* 0x000000df0600720c */ /* 0x040fe20003f24070 */
[----:B------:R-:W-:Y:S02]  /*a490*/  IMAD R225, R6, R225, R228 ;  /* 0x000000e106e17224 */ /* 0x000fe400078e02e4 */
[----:B------:R-:W-:Y:S02]  /*a4a0*/  IMAD.MOV R231, RZ, RZ, -R227 ;  /* 0x000000ffffe77224 */ /* 0x000fe400078e0ae3 */
[----:B------:R-:W-:-:S04]  /*a4b0*/  IMAD.HI.U32 R227, R3, R5, RZ ;  /* 0x0000000503e37227 */ /* 0x000fc800078e00ff */
[----:B------:R-:W-:Y:S01]  /*a4c0*/  @!P4 IMAD.IADD R222, R222, 0x1, -R6 ;  /* 0x00000001dedec824 */ /* 0x000fe200078e0a06 */
[C---:B------:R-:W-:Y:S01]  /*a4d0*/  ISETP.GT.U32.AND P4, PT, R6.reuse, R225, PT ;  /* 0x000000e10600720c */ /* 0x040fe20003f84070 */
[----:B------:R-:W-:Y:S01]  /*a4e0*/  IMAD R226, R6, R231, R226 ;  /* 0x000000e706e27224 */ /* 0x000fe200078e02e2 */
[----:B------:R-:W-:Y:S01]  /*a4f0*/  LOP3.LUT R231, R2, 0x1ca, RZ, 0xfc, !PT ;  /* 0x000001ca02e77812 */ /* 0x000fe200078efcff */
[----:B------:R-:W-:Y:S02]  /*a500*/  IMAD.MOV R227, RZ, RZ, -R227 ;  /* 0x000000ffffe37224 */ /* 0x000fe400078e0ae3 */
[----:B------:R-:W-:Y:S01]  /*a510*/  @!P1 IMAD.IADD R223, R223, 0x1, -R6 ;  /* 0x00000001dfdf9824 */ /* 0x000fe200078e0a06 */
[C---:B------:R-:W-:Y:S01]  /*a520*/  ISETP.GT.U32.AND P1, PT, R6.reuse, R226, PT ;  /* 0x000000e20600720c */ /* 0x040fe20003f24070 */
[----:B------:R-:W-:Y:S01]  /*a530*/  @!P2 IMAD.MOV R220, RZ, RZ, -R220 ;  /* 0x000000ffffdca224 */ /* 0x000fe200078e0adc */
[C---:B------:R-:W-:Y:S01]  /*a540*/  ISETP.GT.U32.AND P2, PT, R6.reuse, R224, PT ;  /* 0x000000e00600720c */ /* 0x040fe20003f44070 */
[----:B------:R-:W-:Y:S01]  /*a550*/  IMAD R227, R6, R227, R5 ;  /* 0x000000e306e37224 */ /* 0x000fe200078e0205 */
[----:B------:R-:W-:Y:S01]  /*a560*/  IABS R235, R231 ;  /* 0x000000e700eb7213 */ /* 0x000fe20000000000 */
[----:B------:R-:W-:-:S04]  /*a570*/  IMAD.HI.U32 R228, R3, R4, RZ ;  /* 0x0000000403e47227 */ /* 0x000fc800078e00ff */
[----:B------:R-:W-:Y:S01]  /*a580*/  @!P6 IMAD.MOV R221, RZ, RZ, -R221 ;  /* 0x000000ffffdde224 */ /* 0x000fe200078e0add */
[----:B------:R-:W-:Y:S01]  /*a590*/  ISETP.GE.AND P6, PT, R233, RZ, PT ;  /* 0x000000ffe900720c */ /* 0x000fe20003fc6270 */
[----:B------:R-:W-:Y:S01]  /*a5a0*/  @!P4 IMAD.IADD R225, R225, 0x1, -R6 ;  /* 0x00000001e1e1c824 */ /* 0x000fe200078e0a06 */
[----:B------:R-:W-:Y:S01]  /*a5b0*/  ISETP.GT.U32.AND P4, PT, R6, R227, PT ;  /* 0x000000e30600720c */ /* 0x000fe20003f84070 */
[----:B------:R-:W-:Y:S02]  /*a5c0*/  IMAD.MOV R233, RZ, RZ, -R228 ;  /* 0x000000ffffe97224 */ /* 0x000fe400078e0ae4 */
[----:B------:R-:W-:Y:S01]  /*a5d0*/  @!P1 IMAD.IADD R226, R226, 0x1, -R6 ;  /* 0x00000001e2e29824 */ /* 0x000fe200078e0a06 */
[C---:B------:R-:W-:Y:S01]  /*a5e0*/  ISETP.GT.U32.AND P1, PT, R6.reuse, R225, PT ;  /* 0x000000e10600720c */ /* 0x040fe20003f24070 */
[----:B------:R-:W-:Y:S02]  /*a5f0*/  IMAD R228, R6, R233, R4 ;  /* 0x000000e906e47224 */ /* 0x000fe400078e0204 */
[----:B------:R-:W-:Y:S01]  /*a600*/  @!P2 IMAD.IADD R224, R224, 0x1, -R6 ;  /* 0x00000001e0e0a824 */ /* 0x000fe200078e0a06 */
[----:B------:R-:W-:Y:S01]  /*a610*/  ISETP.GE.AND P2, PT, R232, RZ, PT ;  /* 0x000000ffe800720c */ /* 0x000fe20003f46270 */
[----:B------:R-:W-:Y:S01]  /*a620*/  @!P5 IMAD.MOV R223, RZ, RZ, -R223 ;  /* 0x000000ffffdfd224 */ /* 0x000fe200078e0adf */
[C---:B------:R-:W-:Y:S01]  /*a630*/  ISETP.GT.U32.AND P5, PT, R6.reuse, R228, PT ;  /* 0x000000e40600720c */ /* 0x040fe20003fa4070 */
[----:B------:R-:W-:Y:S01]  /*a640*/  @!P0 IMAD.MOV R222, RZ, RZ, -R222 ;  /* 0x000000ffffde8224 */ /* 0x000fe200078e0ade */
[----:B------:R-:W-:Y:S01]  /*a650*/  IABS R232, R234 ;  /* 0x000000ea00e87213 */ /* 0x000fe20000000000 */
[----:B------:R-:W-:Y:S01]  /*a660*/  @!P4 IMAD.IADD R227, R227, 0x1, -R6 ;  /* 0x00000001e3e3c824 */ /* 0x000fe200078e0a06 */
[----:B------:R-:W-:Y:S01]  /*a670*/  ISETP.GT.U32.AND P0, PT, R6, R226, PT ;  /* 0x000000e20600720c */ /* 0x000fe20003f04070 */
[----:B------:R-:W-:-:S03]  /*a680*/  IMAD.HI.U32 R5, R3, R235, RZ ;  /* 0x000000eb03057227 */ /* 0x000fc600078e00ff */
[----:B------:R-:W-:Y:S01]  /*a690*/  ISETP.GT.U32.AND P4, PT, R6, R227, PT ;  /* 0x000000e30600720c */ /* 0x000fe20003f84070 */
[----:B------:R-:W-:-:S04]  /*a6a0*/  IMAD.HI.U32 R4, R3, R232, RZ ;  /* 0x000000e803047227 */ /* 0x000fc800078e00ff */
[----:B------:R-:W-:Y:S01]  /*a6b0*/  IMAD.MOV R233, RZ, RZ, -R4 ;  /* 0x000000ffffe97224 */ /* 0x000fe200078e0a04 */
[----:B------:R-:W-:Y:S01]  /*a6c0*/  LOP3.LUT R4, R2, 0x1cc, RZ, 0xfc, !PT ;  /* 0x000001cc02047812 */ /* 0x000fe200078efcff */
[----:B------:R-:W-:Y:S02]  /*a6d0*/  IMAD.MOV R5, RZ, RZ, -R5 ;  /* 0x000000ffff057224 */ /* 0x000fe400078e0a05 */
[----:B------:R-:W-:Y:S01]  /*a6e0*/  @!P3 IMAD.MOV R224, RZ, RZ, -R224 ;  /* 0x000000ffffe0b224 */ /* 0x000fe200078e0ae0 */
[----:B------:R-:W-:Y:S01]  /*a6f0*/  ISETP.GE.AND P3, PT, R230, RZ, PT ;  /* 0x000000ffe600720c */ /* 0x000fe20003f66270 */
[--C-:B------:R-:W-:Y:S01]  /*a700*/  @!P1 IMAD.IADD R225, R225, 0x1, -R6.reuse ;  /* 0x00000001e1e19824 */ /* 0x100fe200078e0a06 */
[----:B------:R-:W-:Y:S01]  /*a710*/  ISETP.GE.AND P1, PT, R229, RZ, PT ;  /* 0x000000ffe500720c */ /* 0x000fe20003f26270 */
[--C-:B------:R-:W-:Y:S02]  /*a720*/  @!P5 IMAD.IADD R228, R228, 0x1, -R6.reuse ;  /* 0x00000001e4e4d824 */ /* 0x100fe400078e0a06 */
[----:B------:R-:W-:Y:S01]  /*a730*/  @!P0 IMAD.IADD R226, R226, 0x1, -R6 ;  /* 0x00000001e2e28824 */ /* 0x000fe200078e0a06 */
[----:B------:R-:W-:Y:S01]  /*a740*/  ISETP.GE.AND P0, PT, R234, RZ, PT ;  /* 0x000000ffea00720c */ /* 0x000fe20003f06270 */
[C---:B------:R-:W-:Y:S01]  /*a750*/  IMAD R229, R6.reuse, R233, R232 ;  /* 0x000000e906e57224 */ /* 0x040fe200078e02e8 */
[C---:B------:R-:W-:Y:S01]  /*a760*/  ISETP.GT.U32.AND P5, PT, R6.reuse, R228, PT ;  /* 0x000000e40600720c */ /* 0x040fe20003fa4070 */
[----:B------:R-:W-:Y:S01]  /*a770*/  IMAD R230, R6, R5, R235 ;  /* 0x0000000506e67224 */ /* 0x000fe200078e02eb */
[----:B------:R-:W-:Y:S01]  /*a780*/  LOP3.LUT R5, R2, 0x1d0, RZ, 0xfc, !PT ;  /* 0x000001d002057812 */ /* 0x000fe200078efcff */
[----:B------:R-:W-:Y:S01]  /*a790*/  @!P6 IMAD.MOV R225, RZ, RZ, -R225 ;  /* 0x000000ffffe1e224 */ /* 0x000fe200078e0ae1 */
[C---:B------:R-:W-:Y:S01]  /*a7a0*/  ISETP.GT.U32.AND P6, PT, R6.reuse, R229, PT ;  /* 0x000000e50600720c */ /* 0x040fe20003fc4070 */
[----:B------:R-:W-:Y:S01]  /*a7b0*/  @!P2 IMAD.MOV R226, RZ, RZ, -R226 ;  /* 0x000000ffffe2a224 */ /* 0x000fe200078e0ae2 */
[----:B------:R-:W-:Y:S01]  /*a7c0*/  ISETP.GT.U32.AND P2, PT, R6, R230, PT ;  /* 0x000000e60600720c */ /* 0x000fe20003f44070 */
[----:B------:R-:W-:Y:S01]  /*a7d0*/  @!P4 IMAD.IADD R227, R227, 0x1, -R6 ;  /* 0x00000001e3e3c824 */ /* 0x000fe200078e0a06 */
[----:B------:R-:W-:-:S02]  /*a7e0*/  ISETP.GE.AND P4, PT, R231, RZ, PT ;  /* 0x000000ffe700720c */ /* 0x000fc40003f86270 */
[----:B------:R-:W-:Y:S01]  /*a7f0*/  IABS R231, R4 ;  /* 0x0000000400e77213 */ /* 0x000fe20000000000 */
[----:B------:R-:W-:Y:S01]  /*a800*/  @!P3 IMAD.MOV R227, RZ, RZ, -R227 ;  /* 0x000000ffffe3b224 */ /* 0x000fe200078e0ae3 */
[----:B------:R-:W-:Y:S01]  /*a810*/  ISETP.GE.AND P3, PT, R4, RZ, PT ;  /* 0x000000ff0400720c */ /* 0x000fe20003f66270 */
[--C-:B------:R-:W-:Y:S01]  /*a820*/  @!P5 IMAD.IADD R228, R228, 0x1, -R6.reuse ;  /* 0x00000001e4e4d824 */ /* 0x100fe200078e0a06 */
[----:B------:R-:W-:Y:S02]  /*a830*/  LOP3.LUT R4, R2, 0x1ce, RZ, 0xfc, !PT ;  /* 0x000001ce02047812 */ /* 0x000fe400078efcff */
[----:B------:R-:W-:Y:S01]  /*a840*/  IABS R233, R5 ;  /* 0x0000000500e97213 */ /* 0x000fe20000000000 */
[--C-:B------:R-:W-:Y:S01]  /*a850*/  @!P6 IMAD.IADD R229, R229, 0x1, -R6.reuse ;  /* 0x00000001e5e5e824 */ /* 0x100fe200078e0a06 */
[----:B------:R-:W-:Y:S01]  /*a860*/  ISETP.GE.AND P5, PT, R4, RZ, PT ;  /* 0x000000ff0400720c */ /* 0x000fe20003fa6270 */
[----:B------:R-:W-:Y:S01]  /*a870*/  @!P2 IMAD.IADD R230, R230, 0x1, -R6 ;  /* 0x00000001e6e6a824 */ /* 0x000fe200078e0a06 */
[----:B------:R-:W-:Y:S01]  /*a880*/  IABS R232, R4 ;  /* 0x0000000400e87213 */ /* 0x000fe20000000000 */
[----:B------:R-:W-:Y:S01]  /*a890*/  IMAD.HI.U32 R4, R3, R231, RZ ;  /* 0x000000e703047227 */ /* 0x000fe200078e00ff */
[----:B------:R-:W-:-:S02]  /*a8a0*/  ISETP.GT.U32.AND P6, PT, R6, R229, PT ;  /* 0x000000e50600720c */ /* 0x000fc40003fc4070 */
[C---:B------:R-:W-:Y:S01]  /*a8b0*/  ISETP.GT.U32.AND P2, PT, R6.reuse, R230, PT ;  /* 0x000000e60600720c */ /* 0x040fe20003f44070 */
[----:B------:R-:W-:Y:S01]  /*a8c0*/  IMAD.MOV R4, RZ, RZ, -R4 ;  /* 0x000000ffff047224 */ /* 0x000fe200078e0a04 */
[----:B------:R-:W-:Y:S01]  /*a8d0*/  IABS R234, R236 ;  /* 0x000000ec00ea7213 */ /* 0x000fe20000000000 */
[----:B------:R-:W-:Y:S01]  /*a8e0*/  @!P1 IMAD.MOV R228, RZ, RZ, -R228 ;  /* 0x000000ffffe49224 */ /* 0x000fe200078e0ae4 */
[----:B------:R-:W-:Y:S01]  /*a8f0*/  ISETP.GE.AND P1, PT, R5, RZ, PT ;  /* 0x000000ff0500720c */ /* 0x000fe20003f26270 */
[----:B------:R-:W-:Y:S02]  /*a900*/  IMAD R231, R6, R4, R231 ;  /* 0x0000000406e77224 */ /* 0x000fe400078e02e7 */
[----:B------:R-:W-:-:S04]  /*a910*/  IMAD.HI.U32 R4, R3, R232, RZ ;  /* 0x000000e803047227 */ /* 0x000fc800078e00ff */
[----:B------:R-:W-:Y:S02]  /*a920*/  IMAD.MOV R235, RZ, RZ, -R4 ;  /* 0x000000ffffeb7224 */ /* 0x000fe400078e0a04 */
[--C-:B------:R-:W-:Y:S01]  /*a930*/  @!P6 IMAD.IADD R229, R229, 0x1, -R6.reuse ;  /* 0x00000001e5e5e824 */ /* 0x100fe200078e0a06 */
[----:B------:R-:W-:Y:S01]  /*a940*/  ISETP.GT.U32.AND P6, PT, R6, R231, PT ;  /* 0x000000e70600720c */ /* 0x000fe20003fc4070 */
[----:B------:R-:W-:Y:S01]  /*a950*/  @!P2 IMAD.IADD R230, R230, 0x1, -R6 ;  /* 0x00000001e6e6a824 */ /* 0x000fe200078e0a06 */
[----:B------:R-:W-:Y:S01]  /*a960*/  ISETP.GE.AND P2, PT, R236, RZ, PT ;  /* 0x000000ffec00720c */ /* 0x000fe20003f46270 */
[----:B------:R-:W-:Y:S01]  /*a970*/  IMAD R232, R6, R235, R232 ;  /* 0x000000eb06e87224 */ /* 0x000fe200078e02e8 */
[----:B------:R-:W-:Y:S01]  /*a980*/  LOP3.LUT R235, R2, 0x1d4, RZ, 0xfc, !PT ;  /* 0x000001d402eb7812 */ /* 0x000fe200078efcff */
[----:B------:R-:W-:Y:S01]  /*a990*/  @!P4 IMAD.MOV R230, RZ, RZ, -R230 ;  /* 0x000000ffffe6c224 */ /* 0x000fe200078e0ae6 */
[----:B------:R-:W-:Y:S01]  /*a9a0*/  IABS R236, R238 ;  /* 0x000000ee00ec7213 */ /* 0x000fe20000000000 */
[----:B------:R-:W-:Y:S01]  /*a9b0*/  IMAD.HI.U32 R5, R3, R233, RZ ;  /* 0x000000e903057227 */ /* 0x000fe200078e00ff */
[----:B------:R-:W-:-:S03]  /*a9c0*/  ISETP.GT.U32.AND P4, PT, R6, R232, PT ;  /* 0x000000e80600720c */ /* 0x000fc60003f84070 */
[----:B------:R-:W-:Y:S02]  /*a9d0*/  IMAD.MOV R5, RZ, RZ, -R5 ;  /* 0x000000ffff057224 */ /* 0x000fe400078e0a05 */
[----:B------:R-:W-:Y:S02]  /*a9e0*/  @!P6 IMAD.IADD R231, R231, 0x1, -R6 ;  /* 0x00000001e7e7e824 */ /* 0x000fe400078e0a06 */
[----:B------:R-:W-:-:S03]  /*a9f0*/  IMAD.HI.U32 R4, R3, R234, RZ ;  /* 0x000000ea03047227 */ /* 0x000fc600078e00ff */
[C---:B------:R-:W-:Y:S01]  /*aa00*/  ISETP.GT.U32.AND P6, PT, R6.reuse, R231, PT ;  /* 0x000000e70600720c */ /* 0x040fe20003fc4070 */
[----:B------:R-:W-:Y:S02]  /*aa10*/  IMAD R233, R6, R5, R233 ;  /* 0x0000000506e97224 */ /* 0x000fe400078e02e9 */
[----:B------:R-:W-:Y:S02]  /*aa20*/  @!P4 IMAD.IADD R232, R232, 0x1, -R6 ;  /* 0x00000001e8e8c824 */ /* 0x000fe400078e0a06 */
[----:B------:R-:W-:Y:S01]  /*aa30*/  IMAD.MOV R5, RZ, RZ, -R4 ;  /* 0x000000ffff057224 */ /* 0x000fe200078e0a04 */
[----:B------:R-:W-:Y:S01]  /*aa40*/  LOP3.LUT R4, R2, 0x1dc, RZ, 0xfc, !PT ;  /* 0x000001dc02047812 */ /* 0x000fe200078efcff */
[----:B------:R-:W-:Y:S01]  /*aa50*/  @!P0 IMAD.MOV R229, RZ, RZ, -R229 ;  /* 0x000000ffffe58224 */ /* 0x000fe200078e0ae5 */
[C---:B------:R-:W-:Y:S01]  /*aa60*/  ISETP.GT.U32.AND P4, PT, R6.reuse, R232, PT ;  /* 0x000000e80600720c */ /* 0x040fe20003f84070 */
[----:B------:R-:W-:Y:S01]  /*aa70*/  IMAD R234, R6, R5, R234 ;  /* 0x0000000506ea7224 */ /* 0x000fe200078e02ea */
[----:B------:R-:W-:Y:S01]  /*aa80*/  LOP3.LUT R5, R2, 0x1d8, RZ, 0xfc, !PT ;  /* 0x000001d802057812 */ /* 0x000fe200078efcff */
[----:B------:R-:W-:Y:S01]  /*aa90*/  IMAD.HI.U32 R242, R3, R236, RZ ;  /* 0x000000ec03f27227 */ /* 0x000fe200078e00ff */
[----:B------:R-:W-:-:S02]  /*aaa0*/  ISETP.GE.AND P0, PT, R235, RZ, PT ;  /* 0x000000ffeb00720c */ /* 0x000fc40003f06270 */
[----:B------:R-:W-:Y:S01]  /*aab0*/  IABS R235, R235 ;  /* 0x000000eb00eb7213 */ /* 0x000fe20000000000 */
[----:B------:R-:W-:Y:S01]  /*aac0*/  @!P6 IMAD.IADD R231, R231, 0x1, -R6 ;  /* 0x00000001e7e7e824 */ /* 0x000fe200078e0a06 */
[----:B------:R-:W-:Y:S01]  /*aad0*/  IABS R237, R5 ;  /* 0x0000000500ed7213 */ /* 0x000fe20000000000 */
[----:B------:R-:W-:Y:S01]  /*aae0*/  IMAD.MOV R242, RZ, RZ, -R242 ;  /* 0x000000fffff27224 */ /* 0x000fe200078e0af2 */
[----:B------:R-:W-:Y:S01]  /*aaf0*/  ISETP.GT.U32.AND P6, PT, R6, R233, PT ;  /* 0x000000e90600720c */ /* 0x000fe20003fc4070 */
[----:B------:R-:W-:-:S04]  /*ab00*/  IMAD.HI.U32 R239, R3, R235, RZ ;  /* 0x000000eb03ef7227 */ /* 0x000fc800078e00ff */
[----:B------:R-:W-:Y:S01]  /*ab10*/  @!P4 IMAD.IADD R232, R232, 0x1, -R6 ;  /* 0x00000001e8e8c824 */ /* 0x000fe200078e0a06 */
[----:B------:R-:W-:Y:S01]  /*ab20*/  ISETP.GT.U32.AND P4, PT, R6, R234, PT ;  /* 0x000000ea0600720c */ /* 0x000fe20003f84070 */
[----:B------:R-:W-:-:S04]  /*ab30*/  IMAD.HI.U32 R240, R3, R237, RZ ;  /* 0x000000ed03f07227 */ /* 0x000fc800078e00ff */
[----:B------:R-:W-:Y:S02]  /*ab40*/  IMAD.MOV R239, RZ, RZ, -R239 ;  /* 0x000000ffffef7224 */ /* 0x000fe400078e0aef */
[----:B------:R-:W-:Y:S02]  /*ab50*/  IMAD.MOV R240, RZ, RZ, -R240 ;  /* 0x000000fffff07224 */ /* 0x000fe400078e0af0 */
[C---:B------:R-:W-:Y:S01]  /*ab60*/  IMAD R235, R6.reuse, R239, R235 ;  /* 0x000000ef06eb7224 */ /* 0x040fe200078e02eb */
[----:B------:R-:W-:Y:S01]  /*ab70*/  IABS R239, R4 ;  /* 0x0000000400ef7213 */ /* 0x000fe20000000000 */
[--C-:B------:R-:W-:Y:S02]  /*ab80*/  @!P6 IMAD.IADD R233, R233, 0x1, -R6.reuse ;  /* 0x00000001e9e9e824 */ /* 0x100fe400078e0a06 */
[C---:B------:R-:W-:Y:S02]  /*ab90*/  IMAD R237, R6.reuse, R240, R237 ;  /* 0x000000f006ed7224 */ /* 0x040fe400078e02ed */
[----:B------:R-:W-:Y:S01]  /*aba0*/  @!P3 IMAD.MOV R231, RZ, RZ, -R231 ;  /* 0x000000ffffe7b224 */ /* 0x000fe200078e0ae7 */
[----:B------:R-:W-:Y:S01]  /*abb0*/  ISETP.GT.U32.AND P6, PT, R6, R233, PT ;  /* 0x000000e90600720c */ /* 0x000fe20003fc4070 */
[----:B------:R-:W-:Y:S01]  /*abc0*/  @!P4 IMAD.IADD R234, R234, 0x1, -R6 ;  /* 0x00000001eaeac824 */ /* 0x000fe200078e0a06 */
[C---:B------:R-:W-:Y:S01]  /*abd0*/  ISETP.GT.U32.AND P3, PT, R6.reuse, R235, PT ;  /* 0x000000eb0600720c */ /* 0x040fe20003f64070 */
[----:B------:R-:W-:Y:S01]  /*abe0*/  IMAD.HI.U32 R240, R3, R239, RZ ;  /* 0x000000ef03f07227 */ /* 0x000fe200078e00ff */
[----:B------:R-:W-:-:S03]  /*abf0*/  ISETP.GT.U32.AND P4, PT, R6, R237, PT ;  /* 0x000000ed0600720c */ /* 0x000fc60003f84070 */
[C---:B------:R-:W-:Y:S02]  /*ac00*/  IMAD R236, R6.reuse, R242, R236 ;  /* 0x000000f206ec7224 */ /* 0x040fe400078e02ec */
[----:B------:R-:W-:Y:S02]  /*ac10*/  IMAD.MOV R240, RZ, RZ, -R240 ;  /* 0x000000fffff07224 */ /* 0x000fe400078e0af0 */
[----:B------:R-:W-:Y:S01]  /*ac20*/  @!P5 IMAD.MOV R232, RZ, RZ, -R232 ;  /* 0x000000ffffe8d224 */ /* 0x000fe200078e0ae8 */
[----:B------:R-:W-:Y:S01]  /*ac30*/  ISETP.GT.U32.AND P5, PT, R6, R236, PT ;  /* 0x000000ec0600720c */ /* 0x000fe20003fa4070 */
[--C-:B------:R-:W-:Y:S01]  /*ac40*/  @!P6 IMAD.IADD R233, R233, 0x1, -R6.reuse ;  /* 0x00000001e9e9e824 */ /* 0x100fe200078e0a06 */
[----:B------:R-:W-:Y:S01]  /*ac50*/  ISETP.GE.AND P6, PT, R238, RZ, PT ;  /* 0x000000ffee00720c */ /* 0x000fe20003fc6270 */
[C---:B------:R-:W-:Y:S01]  /*ac60*/  IMAD R239, R6.reuse, R240, R239 ;  /* 0x000000f006ef7224 */ /* 0x040fe200078e02ef */
[----:B------:R-:W-:Y:S01]  /*ac70*/  IABS R240, R245 ;  /* 0x000000f500f07213 */ /* 0x000fe20000000000 */
[--C-:B------:R-:W-:Y:S01]  /*ac80*/  @!P3 IMAD.IADD R235, R235, 0x1, -R6.reuse ;  /* 0x00000001ebebb824 */ /* 0x100fe200078e0a06 */
[----:B------:R-:W-:Y:S01]  /*ac90*/  ISETP.GT.U32.AND P3, PT, R6, R234, PT ;  /* 0x000000ea0600720c */ /* 0x000fe20003f64070 */
[----:B------:R-:W-:-:S02]  /*aca0*/  @!P4 IMAD.IADD R237, R237, 0x1, -R6 ;  /* 0x00000001ededc824 */ /* 0x000fc400078e0a06 */
[----:B------:R-:W-:-:S04]  /*acb0*/  IMAD.HI.U32 R242, R3, R241, RZ ;  /* 0x000000f103f27227 */ /* 0x000fc800078e00ff */
[----:B------:R-:W-:Y:S01]  /*acc0*/  @!P1 IMAD.MOV R233, RZ, RZ, -R233 ;  /* 0x000000ffffe99224 */ /* 0x000fe200078e0ae9 */
[----:B------:R-:W-:Y:S01]  /*acd0*/  ISETP.GT.U32.AND P1, PT, R6, R237, PT ;  /* 0x000000ed0600720c */ /* 0x000fe20003f24070 */
[----:B------:R-:W-:Y:S02]  /*ace0*/  IMAD.MOV R242, RZ, RZ, -R242 ;  /* 0x000000fffff27224 */ /* 0x000fe400078e0af2 */
[----:B------:R-:W-:-:S04]  /*acf0*/  IMAD.HI.U32 R244, R3, R240, RZ ;  /* 0x000000f003f47227 */ /* 0x000fc800078e00ff */
[----:B------:R-:W-:Y:S01]  /*ad00*/  IMAD R238, R6, R242, R241 ;  /* 0x000000f206ee7224 */ /* 0x000fe200078e02f1 */
[----:B------:R-:W-:Y:S01]  /*ad10*/  IABS R242, R248 ;  /* 0x000000f800f27213 */ /* 0x000fe20000000000 */
[----:B------:R-:W-:Y:S01]  /*ad20*/  IMAD.MOV R244, RZ, RZ, -R244 ;  /* 0x000000fffff47224 */ /* 0x000fe200078e0af4 */
[----:B------:R-:W-:Y:S01]  /*ad30*/  IABS R241, R247 ;  /* 0x000000f700f17213 */ /* 0x000fe20000000000 */
[--C-:B------:R-:W-:Y:S01]  /*ad40*/  @!P5 IMAD.IADD R236, R236, 0x1, -R6.reuse ;  /* 0x00000001ececd824 */ /* 0x100fe200078e0a06 */
[----:B------:R-:W-:Y:S01]  /*ad50*/  ISETP.GT.U32.AND P5, PT, R6, R235, PT ;  /* 0x000000eb0600720c */ /* 0x000fe20003fa4070 */
[----:B------:R-:W-:Y:S01]  /*ad60*/  @!P3 IMAD.IADD R234, R234, 0x1, -R6 ;  /* 0x00000001eaeab824 */ /* 0x000fe200078e0a06 */
[C---:B------:R-:W-:Y:S01]  /*ad70*/  ISETP.GT.U32.AND P3, PT, R6.reuse, R238, PT ;  /* 0x000000ee0600720c */ /* 0x040fe20003f64070 */
[C---:B------:R-:W-:Y:S01]  /*ad80*/  IMAD R240, R6.reuse, R244, R240 ;  /* 0x000000f406f07224 */ /* 0x040fe200078e02f0 */
[----:B------:R-:W-:Y:S01]  /*ad90*/  ISETP.GT.U32.AND P4, PT, R6, R236, PT ;  /* 0x000000ec0600720c */ /* 0x000fe20003f84070 */
[----:B------:R-:W-:-:S02]  /*ada0*/  @!P1 IMAD.IADD R237, R237, 0x1, -R6 ;  /* 0x00000001eded9824 */ /* 0x000fc400078e0a06 */
[----:B------:R-:W-:Y:S01]  /*adb0*/  IMAD.HI.U32 R244, R3, R241, RZ ;  /* 0x000000f103f47227 */ /* 0x000fe200078e00ff */
[----:B------:R-:W-:-:S03]  /*adc0*/  ISETP.GT.U32.AND P1, PT, R6, R240, PT ;  /* 0x000000f00600720c */ /* 0x000fc60003f24070 */
[----:B------:R-:W-:Y:S02]  /*add0*/  @!P2 IMAD.MOV R234, RZ, RZ, -R234 ;  /* 0x000000ffffeaa224 */ /* 0x000fe400078e0aea */
[--C-:B------:R-:W-:Y:S01]  /*ade0*/  @!P5 IMAD.IADD R235, R235, 0x1, -R6.reuse ;  /* 0x00000001ebebd824 */ /* 0x100fe200078e0a06 */
[----:B------:R-:W-:Y:S01]  /*adf0*/  ISETP.GT.U32.AND P5, PT, R6, R239, PT ;  /* 0x000000ef0600720c */ /* 0x000fe20003fa4070 */
[--C-:B------:R-:W-:Y:S01]  /*ae00*/  @!P3 IMAD.IADD R238, R238, 0x1, -R6.reuse ;  /* 0x00000001eeeeb824 */ /* 0x100fe200078e0a06 */
[----:B------:R-:W-:Y:S01]  /*ae10*/  ISETP.GE.AND P3, PT, R243, RZ, PT ;  /* 0x000000fff300720c */ /* 0x000fe20003f66270 */
[----:B------:R-:W-:Y:S01]  /*ae20*/  @!P4 IMAD.IADD R236, R236, 0x1, -R6 ;  /* 0x00000001ececc824 */ /* 0x000fe200078e0a06 */
[----:B------:R-:W-:Y:S01]  /*ae30*/  ISETP.GE.AND P4, PT, R5, RZ, PT ;  /* 0x000000ff0500720c */ /* 0x000fe20003f86270 */
[----:B------:R-:W-:-:S04]  /*ae40*/  IMAD.HI.U32 R5, R3, R242, RZ ;  /* 0x000000f203057227 */ /* 0x000fc800078e00ff */
[----:B------:R-:W-:Y:S01]  /*ae50*/  @!P1 IMAD.IADD R240, R240, 0x1, -R6 ;  /* 0x00000001f0f09824 */ /* 0x000fe200078e0a06 */
[C---:B------:R-:W-:Y:S01]  /*ae60*/  ISETP.GT.U32.AND P1, PT, R6.reuse, R238, PT ;  /* 0x000000ee0600720c */ /* 0x040fe20003f24070 */
[----:B------:R-:W-:Y:S02]  /*ae70*/  IMAD.MOV R5, RZ, RZ, -R5 ;  /* 0x000000ffff057224 */ /* 0x000fe400078e0a05 */
[----:B------:R-:W-:Y:S01]  /*ae80*/  IMAD.MOV R243, RZ, RZ, -R244 ;  /* 0x000000fffff37224 */ /* 0x000fe200078e0af4 */
[----:B------:R-:W-:Y:S01]  /*ae90*/  IABS R244, R246 ;  /* 0x000000f600f47213 */ /* 0x000fe20000000000 */
[C---:B------:R-:W-:Y:S01]  /*aea0*/  IMAD R242, R6.reuse, R5, R242 ;  /* 0x0000000506f27224 */ /* 0x040fe200078e02f2 */
[----:B------:R-:W-:Y:S01]  /*aeb0*/  ISETP.GT.U32.AND P2, PT, R6, R240, PT ;  /* 0x000000f00600720c */ /* 0x000fe20003f44070 */
[----:B------:R-:W-:Y:S01]  /*aec0*/  @!P5 IMAD.IADD R239, R239, 0x1, -R6 ;  /* 0x00000001efefd824 */ /* 0x000fe200078e0a06 */
[----:B------:R-:W-:Y:S01]  /*aed0*/  ISETP.GE.AND P5, PT, R4, RZ, PT ;  /* 0x000000ff0400720c */ /* 0x000fe20003fa6270 */
[----:B------:R-:W-:Y:S01]  /*aee0*/  IMAD R241, R6, R243, R241 ;  /* 0x000000f306f17224 */ /* 0x000fe200078e02f1 */
[----:B------:R-:W-:Y:S01]  /*aef0*/  LOP3.LUT R4, R2, 0x1e4, RZ, 0xfc, !PT ;  /* 0x000001e402047812 */ /* 0x000fe200078efcff */
[----:B------:R-:W-:-:S02]  /*af00*/  @!P6 IMAD.MOV R236, RZ, RZ, -R236 ;  /* 0x000000ffffece224 */ /* 0x000fc400078e0aec */
[----:B------:R-:W-:Y:S01]  /*af10*/  @!P1 IMAD.IADD R238, R238, 0x1, -R6 ;  /* 0x00000001eeee9824 */ /* 0x000fe200078e0a06 */
[C---:B------:R-:W-:Y:S01]  /*af20*/  ISETP.GT.U32.AND P1, PT, R6.reuse, R242, PT ;  /* 0x000000f20600720c */ /* 0x040fe20003f24070 */
[----:B------:R-:W-:Y:S01]  /*af30*/  @!P0 IMAD.MOV R235, RZ, RZ, -R235 ;  /* 0x000000ffffeb8224 */ /* 0x000fe200078e0aeb */
[C---:B------:R-:W-:Y:S01]  /*af40*/  ISETP.GT.U32.AND P6, PT, R6.reuse, R241, PT ;  /* 0x000000f10600720c */ /* 0x040fe20003fc4070 */
[----:B------:R-:W-:Y:S01]  /*af50*/  @!P3 IMAD.MOV R238, RZ, RZ, -R238 ;  /* 0x000000ffffeeb224 */ /* 0x000fe200078e0aee */
[----:B------:R-:W-:Y:S01]  /*af60*/  IABS R243, R4 ;  /* 0x0000000400f37213 */ /* 0x000fe20000000000 */
[----:B------:R-:W-:Y:S01]  /*af70*/  @!P4 IMAD.MOV R237, RZ, RZ, -R237 ;  /* 0x000000ffffedc224 */ /* 0x000fe200078e0aed */
[----:B------:R-:W-:Y:S01]  /*af80*/  ISETP.GT.U32.AND P0, PT, R6, R239, PT ;  /* 0x000000ef0600720c */ /* 0x000fe20003f04070 */
[----:B------:R-:W-:Y:S01]  /*af90*/  @!P2 IMAD.IADD R240, R240, 0x1, -R6 ;  /* 0x00000001f0f0a824 */ /* 0x000fe200078e0a06 */
[----:B------:R-:W-:Y:S01]  /*afa0*/  ISETP.GE.AND P4, PT, R245, RZ, PT ;  /* 0x000000fff500720c */ /* 0x000fe20003f86270 */
[----:B------:R-:W-:Y:S01]  /*afb0*/  IMAD.HI.U32 R5, R3, R243, RZ ;  /* 0x000000f303057227 */ /* 0x000fe200078e00ff */
[----:B------:R-:W-:-:S02]  /*afc0*/  ISETP.GE.AND P2, PT, R248, RZ, PT ;  /* 0x000000fff800720c */ /* 0x000fc40003f46270 */
[----:B------:R-:W-:Y:S01]  /*afd0*/  IABS R248, R250 ;  /* 0x000000fa00f87213 */ /* 0x000fe20000000000 */
[--C-:B------:R-:W-:Y:S02]  /*afe0*/  @!P1 IMAD.IADD R242, R242, 0x1, -R6.reuse ;  /* 0x00000001f2f29824 */ /* 0x100fe400078e0a06 */
[----:B------:R-:W-:Y:S02]  /*aff0*/  IMAD.MOV R5, RZ, RZ, -R5 ;  /* 0x000000ffff057224 */ /* 0x000fe400078e0a05 */
[----:B------:R-:W-:Y:S01]  /*b000*/  @!P6 IMAD.IADD R241, R241, 0x1, -R6 ;  /* 0x00000001f1f1e824 */ /* 0x000fe200078e0a06 */
[----:B------:R-:W-:Y:S01]  /*b010*/  ISETP.GE.AND P6, PT, R4, RZ, PT ;  /* 0x000000ff0400720c */ /* 0x000fe20003fc6270 */
[C---:B------:R-:W-:Y:S01]  /*b020*/  IMAD R243, R6.reuse, R5, R243 ;  /* 0x0000000506f37224 */ /* 0x040fe200078e02f3 */
[----:B------:R-:W-:Y:S01]  /*b030*/  ISETP.GT.U32.AND P3, PT, R6, R242, PT ;  /* 0x000000f20600720c */ /* 0x000fe20003f64070 */
[----:B------:R-:W-:Y:S01]  /*b040*/  IMAD.HI.U32 R4, R3, R244, RZ ;  /* 0x000000f403047227 */ /* 0x000fe200078e00ff */
[----:B------:R-:W-:-:S02]  /*b050*/  LOP3.LUT R5, R2, 0x1e8, RZ, 0xfc, !PT ;  /* 0x000001e802057812 */ /* 0x000fc400078efcff */
[C---:B------:R-:W-:Y:S01]  /*b060*/  ISETP.GT.U32.AND P1, PT, R6.reuse, R241, PT ;  /* 0x000000f10600720c */ /* 0x040fe20003f24070 */
[----:B------:R-:W-:Y:S01]  /*b070*/  IMAD.MOV R4, RZ, RZ, -R4 ;  /* 0x000000ffff047224 */ /* 0x000fe200078e0a04 */
[----:B------:R-:W-:Y:S01]  /*b080*/  IABS R245, R5 ;  /* 0x0000000500f57213 */ /* 0x000fe20000000000 */
[----:B------:R-:W-:Y:S01]  /*b090*/  @!P0 IMAD.IADD R239, R239, 0x1, -R6 ;  /* 0x00000001efef8824 */ /* 0x000fe200078e0a06 */
[----:B------:R-:W-:Y:S01]  /*b0a0*/  ISETP.GE.AND P0, PT, R247, RZ, PT ;  /* 0x000000fff700720c */ /* 0x000fe20003f06270 */
[----:B------:R-:W-:Y:S01]  /*b0b0*/  IMAD R244, R6, R4, R244 ;  /* 0x0000000406f47224 */ /* 0x000fe200078e02f4 */
[----:B------:R-:W-:Y:S01]  /*b0c0*/  IABS R247, R249 ;  /* 0x000000f900f77213 */ /* 0x000fe20000000000 */
[----:B------:R-:W-:-:S04]  /*b0d0*/  IMAD.HI.U32 R4, R3, R245, RZ ;  /* 0x000000f503047227 */ /* 0x000fc800078e00ff */
[----:B------:R-:W-:Y:S01]  /*b0e0*/  @!P3 IMAD.IADD R242, R242, 0x1, -R6 ;  /* 0x00000001f2f2b824 */ /* 0x000fe200078e0a06 */
[C---:B------:R-:W-:Y:S01]  /*b0f0*/  ISETP.GT.U32.AND P3, PT, R6.reuse, R244, PT ;  /* 0x000000f40600720c */ /* 0x040fe20003f64070 */
[----:B------:R-:W-:Y:S02]  /*b100*/  IMAD.MOV R4, RZ, RZ, -R4 ;  /* 0x000000ffff047224 */ /* 0x000fe400078e0a04 */
[----:B------:R-:W-:Y:S01]  /*b110*/  @!P1 IMAD.IADD R241, R241, 0x1, -R6 ;  /* 0x00000001f1f19824 */ /* 0x000fe200078e0a06 */
[----:B------:R-:W-:Y:S01]  /*b120*/  ISETP.GE.AND P1, PT, R5, RZ, PT ;  /* 0x000000ff0500720c */ /* 0x000fe20003f26270 */
[----:B------:R-:W-:Y:S01]  /*b130*/  IMAD R245, R6, R4, R245 ;  /* 0x0000000406f57224 */ /* 0x000fe200078e02f5 */
[----:B------:R-:W-:Y:S01]  /*b140*/  LOP3.LUT R5, R2, 0x1ea, RZ, 0xfc, !PT ;  /* 0x000001ea02057812 */ /* 0x000fe200078efcff */
[----:B------:R-:W-:Y:S02]  /*b150*/  @!P0 IMAD.MOV R241, RZ, RZ, -R241 ;  /* 0x000000fffff18224 */ /* 0x000fe400078e0af1 */
[----:B------:R-:W-:Y:S01]  /*b160*/  @!P5 IMAD.MOV R239, RZ, RZ, -R239 ;  /* 0x000000ffffefd224 */ /* 0x000fe200078e0aef */
[----:B------:R-:W-:Y:S01]  /*b170*/  ISETP.GT.U32.AND P0, PT, R6, R245, PT ;  /* 0x000000f50600720c */ /* 0x000fe20003f04070 */
[----:B------:R-:W-:Y:S01]  /*b180*/  @!P4 IMAD.MOV R240, RZ, RZ, -R240 ;  /* 0x000000fffff0c224 */ /* 0x000fe200078e0af0 */
[----:B------:R-:W-:Y:S01]  /*b190*/  ISETP.GE.AND P5, PT, R246, RZ, PT ;  /* 0x000000fff600720c */ /* 0x000fe20003fa6270 */
[----:B------:R-:W-:Y:S01]  /*b1a0*/  @!P3 IMAD.IADD R244, R244, 0x1, -R6 ;  /* 0x00000001f4f4b824 */ /* 0x000fe200078e0a06 */
[----:B------:R-:W-:Y:S01]  /*b1b0*/  IABS R246, R5 ;  /* 0x0000000500f67213 */ /* 0x000fe20000000000 */
[----:B------:R-:W-:Y:S01]  /*b1c0*/  @!P2 IMAD.MOV R242, RZ, RZ, -R242 ;  /* 0x000000fffff2a224 */ /* 0x000fe200078e0af2 */
[C---:B------:R-:W-:Y:S01]  /*b1d0*/  ISETP.GT.U32.AND P4, PT, R6.reuse, R243, PT ;  /* 0x000000f30600720c */ /* 0x040fe20003f84070 */
[----:B------:R-:W-:Y:S01]  /*b1e0*/  IMAD.HI.U32 R251, R3, R248, RZ ;  /* 0x000000f803fb7227 */ /* 0x000fe200078e00ff */
[----:B------:R-:W-:-:S02]  /*b1f0*/  ISETP.GT.U32.AND P3, PT, R6, R244, PT ;  /* 0x000000f40600720c */ /* 0x000fc40003f64070 */
[----:B------:R-:W-:Y:S01]  /*b200*/  ISETP.GE.AND P2, PT, R5, RZ, PT ;  /* 0x000000ff0500720c */ /* 0x000fe20003f46270 */
[----:B------:R-:W-:-:S04]  /*b210*/  IMAD.HI.U32 R4, R3, R246, RZ ;  /* 0x000000f603047227 */ /* 0x000fc800078e00ff */
[----:B------:R-:W-:Y:S02]  /*b220*/  @!P0 IMAD.IADD R245, R245, 0x1, -R6 ;  /* 0x00000001f5f58824 */ /* 0x000fe400078e0a06 */
[----:B------:R-:W-:Y:S02]  /*b230*/  IMAD.MOV R4, RZ, RZ, -R4 ;  /* 0x000000ffff047224 */ /* 0x000fe400078e0a04 */
[----:B------:R-:W-:Y:S01]  /*b240*/  IMAD.HI.U32 R5, R3, R247, RZ ;  /* 0x000000f703057227 */ /* 0x000fe200078e00ff */
[----:B------:R-:W-:-:S03]  /*b250*/  ISETP.GT.U32.AND P0, PT, R6, R245, PT ;  /* 0x000000f50600720c */ /* 0x000fc60003f04070 */
[----:B------:R-:W-:Y:S02]  /*b260*/  IMAD R246, R6, R4, R246 ;  /* 0x0000000406f67224 */ /* 0x000fe400078e02f6 */
[--C-:B------:R-:W-:Y:S02]  /*b270*/  @!P4 IMAD.IADD R243, R243, 0x1, -R6.reuse ;  /* 0x00000001f3f3c824 */ /* 0x100fe400078e0a06 */
[----:B------:R-:W-:Y:S01]  /*b280*/  @!P3 IMAD.IADD R244, R244, 0x1, -R6 ;  /* 0x00000001f4f4b824 */ /* 0x000fe200078e0a06 */
[C---:B------:R-:W-:Y:S01]  /*b290*/  ISETP.GT.U32.AND P3, PT, R6.reuse, R246, PT ;  /* 0x000000f60600720c */ /* 0x040fe20003f64070 */
[----:B------:R-:W-:Y:S01]  /*b2a0*/  IMAD.MOV R4, RZ, RZ, -R5 ;  /* 0x000000ffff047224 */ /* 0x000fe200078e0a05 */
[C---:B------:R-:W-:Y:S01]  /*b2b0*/  ISETP.GT.U32.AND P4, PT, R6.reuse, R243, PT ;  /* 0x000000f30600720c */ /* 0x040fe20003f84070 */
[----:B------:R-:W-:Y:S01]  /*b2c0*/  IMAD.MOV R5, RZ, RZ, -R251 ;  /* 0x000000ffff057224 */ /* 0x000fe200078e0afb */
[----:B------:R-:W-:Y:S01]  /*b2d0*/  IABS R251, R252 ;  /* 0x000000fc00fb7213 */ /* 0x000fe20000000000 */
[----:B------:R-:W-:Y:S01]  /*b2e0*/  IMAD R247, R6, R4, R247 ;  /* 0x0000000406f77224 */ /* 0x000fe200078e02f7 */
[----:B------:R-:W-:Y:S01]  /*b2f0*/  LOP3.LUT R4, R2, 0x1f0, RZ, 0xfc, !PT ;  /* 0x000001f002047812 */ /* 0x000fe200078efcff */
[----:B------:R-:W-:-:S02]  /*b300*/  IMAD R248, R6, R5, R248 ;  /* 0x0000000506f87224 */ /* 0x000fc400078e02f8 */
[----:B------:R-:W-:Y:S01]  /*b310*/  @!P0 IMAD.IADD R245, R245, 0x1, -R6 ;  /* 0x00000001f5f58824 */ /* 0x000fe200078e0a06 */
[----:B------:R-:W-:Y:S01]  /*b320*/  ISETP.GT.U32.AND P0, PT, R6, R247, PT ;  /* 0x000000f70600720c */ /* 0x000fe20003f04070 */
[----:B------:R-:W-:Y:S01]  /*b330*/  @!P5 IMAD.MOV R244, RZ, RZ, -R244 ;  /* 0x000000fffff4d224 */ /* 0x000fe200078e0af4 */
[----:B------:R-:W-:Y:S01]  /*b340*/  ISETP.GE.AND P5, PT, R4, RZ, PT ;  /* 0x000000ff0400720c */ /* 0x000fe20003fa6270 */
[----:B------:R-:W-:Y:S01]  /*b350*/  @!P1 IMAD.MOV R245, RZ, RZ, -R245 ;  /* 0x000000fffff59224 */ /* 0x000fe200078e0af5 */
[----:B------:R-:W-:Y:S01]  /*b360*/  ISETP.GT.U32.AND P1, PT, R6, R248, PT ;  /* 0x000000f80600720c */ /* 0x000fe20003f24070 */
[--C-:B------:R-:W-:Y:S02]  /*b370*/  @!P3 IMAD.IADD R246, R246, 0x1, -R6.reuse ;  /* 0x00000001f6f6b824 */ /* 0x100fe400078e0a06 */
[----:B------:R-:W-:Y:S01]  /*b380*/  @!P4 IMAD.IADD R243, R243, 0x1, -R6 ;  /* 0x00000001f3f3c824 */ /* 0x000fe200078e0a06 */
[----:B------:R-:W-:Y:S01]  /*b390*/  ISETP.GE.AND P4, PT, R249, RZ, PT ;  /* 0x000000fff900720c */ /* 0x000fe20003f86270 */
[----:B------:R-:W-:Y:S01]  /*b3a0*/  IMAD.HI.U32 R0, R3, R251, RZ ;  /* 0x000000fb03007227 */ /* 0x000fe200078e00ff */
[----:B------:R-:W-:-:S02]  /*b3b0*/  IABS R249, R4 ;  /* 0x0000000400f97213 */ /* 0x000fc40000000000 */
[----:B------:R-:W-:Y:S01]  /*b3c0*/  ISETP.GT.U32.AND P3, PT, R6, R246, PT ;  /* 0x000000f60600720c */ /* 0x000fe20003f64070 */
[----:B------:R-:W-:Y:S01]  /*b3d0*/  @!P6 IMAD.MOV R243, RZ, RZ, -R243 ;  /* 0x000000fffff3e224 */ /* 0x000fe200078e0af3 */
[----:B------:R-:W-:Y:S01]  /*b3e0*/  ISETP.GE.AND P6, PT, R250, RZ, PT ;  /* 0x000000fffa00720c */ /* 0x000fe20003fc6270 */
[----:B------:R-:W-:Y:S01]  /*b3f0*/  @!P0 IMAD.IADD R247, R247, 0x1, -R6 ;  /* 0x00000001f7f78824 */ /* 0x000fe200078e0a06 */
[----:B------:R-:W-:Y:S01]  /*b400*/  IABS R250, R7 ;  /* 0x0000000700fa7213 */ /* 0x000fe20000000000 */
[----:B------:R-:W-:-:S03]  /*b410*/  IMAD.HI.U32 R4, R3, R249, RZ ;  /* 0x000000f903047227 */ /* 0x000fc600078e00ff */
[----:B------:R-:W-:Y:S01]  /*b420*/  ISETP.GT.U32.AND P0, PT, R6, R247, PT ;  /* 0x000000f70600720c */ /* 0x000fe20003f04070 */
[----:B------:R-:W-:Y:S02]  /*b430*/  @!P1 IMAD.IADD R248, R248, 0x1, -R6 ;  /* 0x00000001f8f89824 */ /* 0x000fe400078e0a06 */
[----:B------:R-:W-:Y:S02]  /*b440*/  IMAD.MOV R4, RZ, RZ, -R4 ;  /* 0x000000ffff047224 */ /* 0x000fe400078e0a04 */
[----:B------:R-:W-:Y:S01]  /*b450*/  IMAD.HI.U32 R5, R3, R250, RZ ;  /* 0x000000fa03057227 */ /* 0x000fe200078e00ff */
[----:B------:R-:W-:-:S03]  /*b460*/  ISETP.GT.U32.AND P1, PT, R6, R248, PT ;  /* 0x000000f80600720c */ /* 0x000fc60003f24070 */
[----:B------:R-:W-:Y:S01]  /*b470*/  @!P3 IMAD.IADD R246, R246, 0x1, -R6 ;  /* 0x00000001f6f6b824 */ /* 0x000fe200078e0a06 */
[----:B------:R-:W-:Y:S01]  /*b480*/  ISETP.GE.AND P3, PT, R7, RZ, PT ;  /* 0x000000ff0700720c */ /* 0x000fe20003f66270 */
[----:B------:R-:W-:Y:S01]  /*b490*/  IMAD R249, R6, R4, R249 ;  /* 0x0000000406f97224 */ /* 0x000fe200078e02f9 */
[----:B------:R-:W-:Y:S01]  /*b4a0*/  LOP3.LUT R7, R2, 0x1f6, RZ, 0xfc, !PT ;  /* 0x000001f602077812 */ /* 0x000fe200078efcff */
[----:B------:R-:W-:Y:S02]  /*b4b0*/  IMAD.MOV R5, RZ, RZ, -R5 ;  /* 0x000000ffff057224 */ /* 0x000fe400078e0a05 */
[----:B------:R-:W-:Y:S01]  /*b4c0*/  @!P2 IMAD.MOV R246, RZ, RZ, -R246 ;  /* 0x000000fffff6a224 */ /* 0x000fe200078e0af6 */
[C---:B------:R-:W-:Y:S01]  /*b4d0*/  ISETP.GT.U32.AND P2, PT, R6.reuse, R249, PT ;  /* 0x000000f90600720c */ /* 0x040fe20003f44070 */
[----:B------:R-:W-:Y:S01]  /*b4e0*/  IMAD.MOV R0, RZ, RZ, -R0 ;  /* 0x000000ffff007224 */ /* 0x000fe200078e0a00 */
[----:B------:R-:W-:Y:S01]  /*b4f0*/  IABS R4, R7 ;  /* 0x0000000700047213 */ /* 0x000fe20000000000 */
[----:B------:R-:W-:-:S02]  /*b500*/  IMAD R250, R6, R5, R250 ;  /* 0x0000000506fa7224 */ /* 0x000fc400078e02fa */
[----:B------:R-:W-:Y:S01]  /*b510*/  IMAD R251, R6, R0, R251 ;  /* 0x0000000006fb7224 */ /* 0x000fe200078e02fb */
[----:B------:R-:W-:Y:S01]  /*b520*/  LOP3.LUT R0, R2, 0x1f8, RZ, 0xfc, !PT ;  /* 0x000001f802007812 */ /* 0x000fe200078efcff */
[--C-:B------:R-:W-:Y:S01]  /*b530*/  @!P0 IMAD.IADD R247, R247, 0x1, -R6.reuse ;  /* 0x00000001f7f78824 */ /* 0x100fe200078e0a06 */
[----:B------:R-:W-:Y:S01]  /*b540*/  ISETP.GT.U32.AND P0, PT, R6, R250, PT ;  /* 0x000000fa0600720c */ /* 0x000fe20003f04070 */
[----:B------:R-:W-:Y:S01]  /*b550*/  @!P1 IMAD.IADD R248, R248, 0x1, -R6 ;  /* 0x00000001f8f89824 */ /* 0x000fe200078e0a06 */
[----:B------:R-:W-:Y:S01]  /*b560*/  ISETP.GT.U32.AND P1, PT, R6, R251, PT ;  /* 0x000000fb0600720c */ /* 0x000fe20003f24070 */
[----:B------:R-:W-:Y:S01]  /*b570*/  IMAD.HI.U32 R2, R3, R4, RZ ;  /* 0x0000000403027227 */ /* 0x000fe200078e00ff */
[----:B------:R-:W-:-:S03]  /*b580*/  IABS R5, R0 ;  /* 0x0000000000057213 */ /* 0x000fc60000000000 */
[----:B------:R-:W-:Y:S02]  /*b590*/  @!P2 IMAD.IADD R249, R249, 0x1, -R6 ;  /* 0x00000001f9f9a824 */ /* 0x000fe400078e0a06 */
[----:B------:R-:W-:Y:S02]  /*b5a0*/  IMAD.MOV R2, RZ, RZ, -R2 ;  /* 0x000000ffff027224 */ /* 0x000fe400078e0a02 */
[----:B------:R-:W-:Y:S01]  /*b5b0*/  @!P4 IMAD.MOV R247, RZ, RZ, -R247 ;  /* 0x000000fffff7c224 */ /* 0x000fe200078e0af7 */
[C---:B------:R-:W-:Y:S01]  /*b5c0*/  ISETP.GT.U32.AND P2, PT, R6.reuse, R249, PT ;  /* 0x000000f90600720c */ /* 0x040fe20003f44070 */
[----:B------:R-:W-:Y:S02]  /*b5d0*/  IMAD R2, R6, R2, R4 ;  /* 0x0000000206027224 */ /* 0x000fe400078e0204 */
[----:B------:R-:W-:Y:S02]  /*b5e0*/  @!P0 IMAD.IADD R250, R250, 0x1, -R6 ;  /* 0x00000001fafa8824 */ /* 0x000fe400078e0a06 */
[----:B------:R-:W-:Y:S01]  /*b5f0*/  IMAD.HI.U32 R4, R3, R5, RZ ;  /* 0x0000000503047227 */ /* 0x000fe200078e00ff */
[----:B------:R-:W-:-:S02]  /*b600*/  ISETP.GT.U32.AND P0, PT, R6, R2, PT ;  /* 0x000000020600720c */ /* 0x000fc40003f04070 */
[----:B------:R-:W-:Y:S01]  /*b610*/  ISETP.GT.U32.AND P4, PT, R6, R250, PT ;  /* 0x000000fa0600720c */ /* 0x000fe20003f84070 */
[----:B------:R-:W-:Y:S02]  /*b620*/  @!P1 IMAD.IADD R251, R251, 0x1, -R6 ;  /* 0x00000001fbfb9824 */ /* 0x000fe400078e0a06 */
[----:B------:R-:W-:-:S03]  /*b630*/  IMAD.MOV R4, RZ, RZ, -R4 ;  /* 0x000000ffff047224 */ /* 0x000fc600078e0a04 */
[C---:B------:R-:W-:Y:S01]  /*b640*/  ISETP.GT.U32.AND P1, PT, R6.reuse, R251, PT ;  /* 0x000000fb0600720c */ /* 0x040fe20003f24070 */
[C---:B------:R-:W-:Y:S02]  /*b650*/  IMAD R3, R6.reuse, R4, R5 ;  /* 0x0000000406037224 */ /* 0x040fe400078e0205 */
[----:B------:R-:W-:Y:S02]  /*b660*/  IMAD.MOV R4, RZ, RZ, -R12 ;  /* 0x000000ffff047224 */ /* 0x000fe400078e0a0c */
[----:B------:R-:W-:Y:S01]  /*b670*/  @!P2 IMAD.IADD R249, R249, 0x1, -R6 ;  /* 0x00000001f9f9a824 */ /* 0x000fe200078e0a06 */
[C---:B------:R-:W-:Y:S01]  /*b680*/  ISETP.GT.U32.AND P2, PT, R6.reuse, R3, PT ;  /* 0x000000030600720c */ /* 0x040fe20003f44070 */
[----:B------:R-:W-:Y:S01]  /*b690*/  IMAD.MOV R5, RZ, RZ, -R9 ;  /* 0x000000ffff057224 */ /* 0x000fe200078e0a09 */
[----:B------:R-:W2:Y:S01]  /*b6a0*/  LDL.LU R12, [R1+0x1530] ;  /* 0x00153000010c7983 */ /* 0x000ea20000300800 */
[C---:B------:R-:W-:Y:S02]  /*b6b0*/  IMAD R4, R6.reuse, R4, R11 ;  /* 0x0000000406047224 */ /* 0x040fe400078e020b */
[----:B------:R-:W-:Y:S01]  /*b6c0*/  IMAD R5, R6, R5, R8 ;  /* 0x0000000506057224 */ /* 0x000fe200078e0208 */
[----:B------:R-:W3:Y:S01]  /*b6d0*/  LDL.LU R11, [R1+0x152c] ;  /* 0x00152c00010b7983 */ /* 0x000ee20000300800 */
[--C-:B------:R-:W-:Y:S01]  /*b6e0*/  @!P4 IMAD.IADD R250, R250, 0x1, -R6.reuse ;  /* 0x00000001fafac824 */ /* 0x100fe200078e0a06 */
[----:B------:R-:W-:Y:S01]  /*b6f0*/  ISETP.GT.U32.AND P4, PT, R6, R4, PT ;  /* 0x000000040600720c */ /* 0x000fe20003f84070 */
[----:B------:R-:W-:-:S02]  /*b700*/  @!P0 IMAD.IADD R2, R2, 0x1, -R6 ;  /* 0x0000000102028824 */ /* 0x000fc400078e0a06 */
[--C-:B------:R-:W-:Y:S01]  /*b710*/  @!P1 IMAD.IADD R251, R251, 0x1, -R6.reuse ;  /* 0x00000001fbfb9824 */ /* 0x100fe200078e0a06 */
[C---:B------:R-:W-:Y:S01]  /*b720*/  ISETP.GT.U32.AND P1, PT, R6.reuse, R5, PT ;  /* 0x000000050600720c */ /* 0x040fe20003f24070 */
[----:B------:R-:W-:Y:S01]  /*b730*/  @!P2 IMAD.IADD R3, R3, 0x1, -R6 ;  /* 0x000000010303a824 */ /* 0x000fe200078e0a06 */
[----:B------:R-:W-:Y:S01]  /*b740*/  ISETP.GT.U32.AND P0, PT, R6, R2, PT ;  /* 0x000000020600720c */ /* 0x000fe20003f04070 */
[----:B------:R-:W-:Y:S01]  /*b750*/  IMAD.MOV.U32 R9, RZ, RZ, c[0x0][0x180] ;  /* 0x00006000ff097624 */ /* 0x000fe200078e00ff */
[----:B------:R-:W-:Y:S01]  /*b760*/  ISETP.GE.AND P2, PT, R252, RZ, PT ;  /* 0x000000fffc00720c */ /* 0x000fe20003f46270 */
[----:B------:R-:W-:Y:S01]  /*b770*/  @!P6 IMAD.MOV R248, RZ, RZ, -R248 ;  /* 0x000000fffff8e224 */ /* 0x000fe200078e0af8 */
[----:B------:R-:W-:-:S03]  /*b780*/  ISETP.GT.U32.AND P6, PT, R6, R3, PT ;  /* 0x000000030600720c */ /* 0x000fc60003fc4070 */
[----:B------:R-:W-:-:S04]  /*b790*/  @!P4 IMAD.IADD R4, R4, 0x1, -R6 ;  /* 0x000000010404c824 */ /* 0x000fc800078e0a06 */
[--C-:B------:R-:W-:Y:S01]  /*b7a0*/  @!P1 IMAD.IADD R5, R5, 0x1, -R6.reuse ;  /* 0x0000000105059824 */ /* 0x100fe200078e0a06 */
[----:B------:R-:W-:Y:S01]  /*b7b0*/  ISETP.GT.U32.AND P1, PT, R6, R4, PT ;  /* 0x000000040600720c */ /* 0x000fe20003f24070 */
[----:B------:R-:W-:Y:S01]  /*b7c0*/  @!P0 IMAD.IADD R2, R2, 0x1, -R6 ;  /* 0x0000000102028824 */ /* 0x000fe200078e0a06 */
[C---:B------:R-:W-:Y:S01]  /*b7d0*/  IADD3 R6, R9.reuse, -0x5, RZ ;  /* 0xfffffffb09067810 */ /* 0x040fe20007ffe0ff */
[----:B------:R-:W-:Y:S01]  /*b7e0*/  @!P2 IMAD.MOV R251, RZ, RZ, -R251 ;  /* 0x000000fffffba224 */ /* 0x000fe200078e0afb */
[----:B------:R-:W-:Y:S02]  /*b7f0*/  IADD3 R8, R9, -0x1, RZ ;  /* 0xffffffff09087810 */ /* 0x000fe40007ffe0ff */
[----:B------:R-:W-:Y:S01]  /*b800*/  ISETP.GE.U32.AND P2, PT, R6, 0x7fffffbc, PT ;  /* 0x7fffffbc0600780c */ /* 0x000fe20003f46070 */
[----:B------:R-:W-:Y:S01]  /*b810*/  @!P5 IMAD.MOV R249, RZ, RZ, -R249 ;  /* 0x000000fffff9d224 */ /* 0x000fe200078e0af9 */
[----:B------:R-:W-:Y:S02]  /*b820*/  IABS R6, c[0x0][0x17c] ;  /* 0x00005f0000067a13 */ /* 0x000fe40000000000 */
[----:B------:R-:W-:-:S02]  /*b830*/  ISETP.GE.AND P0, PT, R7, RZ, PT ;  /* 0x000000ff0700720c */ /* 0x000fc40003f06270 */
[----:B------:R-:W-:Y:S01]  /*b840*/  ISETP.GE.U32.AND P5, PT, R8, 0x7fffffc0, PT ;  /* 0x7fffffc00800780c */ /* 0x000fe20003fa6070 */
[----:B------:R-:W4:Y:S01]  /*b850*/  LDL.LU R7, [R1+0x14] ;  /* 0x0000140001077983 */ /* 0x000f220000300800 */
[----:B------:R-:W-:Y:S01]  /*b860*/  ISETP.GE.AND P4, PT, R0, RZ, PT ;  /* 0x000000ff0000720c */ /* 0x000fe20003f86270 */
[----:B------:R-:W-:Y:S02]  /*b870*/  @!P3 IMAD.MOV R250, RZ, RZ, -R250 ;  /* 0x000000fffffab224 */ /* 0x000fe400078e0afa */
[----:B------:R-:W5:Y:S01]  /*b880*/  LDL.LU R8, [R1+0x10] ;  /* 0x0000100001087983 */ /* 0x000f620000300800 */
[----:B------:R-:W-:Y:S01]  /*b890*/  ISETP.GT.U32.AND P3, PT, R6, R5, PT ;  /* 0x000000050600720c */ /* 0x000fe20003f64070 */
[----:B------:R-:W-:Y:S02]  /*b8a0*/  @!P6 IMAD.IADD R3, R3, 0x1, -R6 ;  /* 0x000000010303e824 */ /* 0x000fe400078e0a06 */
[----:B------:R-:W2:Y:S04]  /*b8b0*/  LDL.LU R252, [R1+0xc] ;  /* 0x00000c0001fc7983 */ /* 0x000ea80000300800 */
[----:B------:R-:W2:Y:S04]  /*b8c0*/  LDL.LU R0, [R1+0x8] ;  /* 0x0000080001007983 */ /* 0x000ea80000300800 */
[----:B------:R-:W2:Y:S01]  /*b8d0*/  LDL.LU R6, [R1+0x30] ;  /* 0x0000300001067983 */ /* 0x000ea20000300800 */
[----:B------:R-:W-:Y:S01]  /*b8e0*/  @!P4 IMAD.MOV R3, RZ, RZ, -R3 ;  /* 0x000000ffff03c224 */ /* 0x000fe200078e0a03 */
[----:B------:R-:W-:-:S02]  /*b8f0*/  ISETP.GE.AND P6, PT, R10, RZ, PT ;  /* 0x000000ff0a00720c */ /* 0x000fc40003fc6270 */
[----:B------:R-:W-:Y:S01]  /*b900*/  IADD3 R9, R9, -0x9, RZ ;  /* 0xfffffff709097810 */ /* 0x000fe20007ffe0ff */
[----:B------:R-:W-:Y:S01]  /*b910*/  @!P0 IMAD.MOV R2, RZ, RZ, -R2 ;  /* 0x000000ffff028224 */ /* 0x000fe200078e0a02 */
[----:B------:R-:W3:Y:S02]  /*b920*/  LDL.LU R10, [R1+0x1528] ;  /* 0x00152800010a7983 */ /* 0x000ee40000300800 */
[----:B------:R-:W-:Y:S02]  /*b930*/  ISETP.GE.U32.AND P0, PT, R9, 0x7fffffb8, PT ;  /* 0x7fffffb80900780c */ /* 0x000fe40003f06070 */
[----:B------:R-:W3:Y:S01]  /*b940*/  LDL.LU R9, [R1+0x1524] ;  /* 0x0015240001097983 */ /* 0x000ee20000300800 */
[----:B--2---:R-:W-:Y:S02]  /*b950*/  ISETP.GE.AND P4, PT, R6, RZ, PT ;  /* 0x000000ff0600720c */ /* 0x004fe40003f86270 */
[----:B------:R-:W-:-:S05]  /*b960*/  IABS R6, c[0x0][0x17c] ;  /* 0x00005f0000067a13 */ /* 0x000fca0000000000 */
[----:B------:R-:W-:Y:S02]  /*b970*/  @!P1 IMAD.IADD R4, R4, 0x1, -R6 ;  /* 0x0000000104049824 */ /* 0x000fe400078e0a06 */
[----:B------:R-:W-:-:S05]  /*b980*/  IMAD.MOV.U32 R6, RZ, RZ, c[0x0][0x180] ;  /* 0x00006000ff067624 */ /* 0x000fca00078e00ff */
[----:B------:R-:W-:-:S04]  /*b990*/  IADD3 R6, R6, -0xd, RZ ;  /* 0xfffffff306067810 */ /* 0x000fc80007ffe0ff */
[----:B------:R-:W-:Y:S02]  /*b9a0*/  ISETP.GE.U32.AND P1, PT, R6, 0x7fffffb4, PT ;  /* 0x7fffffb40600780c */ /* 0x000fe40003f26070 */
[----:B------:R-:W-:-:S05]  /*b9b0*/  IABS R6, c[0x0][0x17c] ;  /* 0x00005f0000067a13 */ /* 0x000fca0000000000 */
[----:B------:R-:W-:Y:S02]  /*b9c0*/  @!P3 IMAD.IADD R5, R5, 0x1, -R6 ;  /* 0x000000010505b824 */ /* 0x000fe400078e0a06 */
[----:B------:R-:W-:Y:S02]  /*b9d0*/  IMAD.MOV.U32 R6, RZ, RZ, c[0x0][0x180] ;  /* 0x00006000ff067624 */ /* 0x000fe400078e00ff */
[----:B------:R-:W-:-:S03]  /*b9e0*/  @!P6 IMAD.MOV R4, RZ, RZ, -R4 ;  /* 0x000000ffff04e224 */ /* 0x000fc600078e0a04 */
[----:B------:R-:W-:Y:S02]  /*b9f0*/  IADD3 R6, R6, -0x11, RZ ;  /* 0xffffffef06067810 */ /* 0x000fe40007ffe0ff */
[----:B------:R-:W-:Y:S02]  /*ba00*/  ISETP.NE.AND P3, PT, RZ, c[0x0][0x17c], PT ;  /* 0x00005f00ff007a0c */ /* 0x000fe40003f65270 */
[----:B------:R-:W-:Y:S02]  /*ba10*/  ISETP.GE.U32.AND P6, PT, R6, 0x7fffffb0, PT ;  /* 0x7fffffb00600780c */ /* 0x000fe40003fc6070 */
[----:B------:R-:W-:-:S04]  /*ba20*/  LOP3.LUT R6, RZ, c[0x0][0x17c], RZ, 0x33, !PT ;  /* 0x00005f00ff067a12 */ /* 0x000fc800078e33ff */
[----:B----4-:R-:W-:-:S05]  /*ba30*/  SEL R7, R6, R7, !P3 ;  /* 0x0000000706077207 */ /* 0x010fca0005800000 */
[----:B------:R1:W-:Y:S04]  /*ba40*/  STL [R1+0x25c], R7 ;  /* 0x00025c0701007387 */ /* 0x0003e80000100800 */
[----:B-1----:R-:W2:Y:S01]  /*ba50*/  LDL.LU R7, [R1+0x1520] ;  /* 0x0015200001077983 */ /* 0x002ea20000300800 */
[C---:B-----5:R-:W-:Y:S02]  /*ba60*/  SEL R8, R6.reuse, R8, !P3 ;  /* 0x0000000806087207 */ /* 0x060fe40005800000 */
[C---:B------:R-:W-:Y:S02]  /*ba70*/  SEL R252, R6.reuse, R252, !P3 ;  /* 0x000000fc06fc7207 */ /* 0x040fe40005800000 */
[C---:B------:R-:W-:Y:S02]  /*ba80*/  SEL R0, R6.reuse, R0, !P3 ;  /* 0x0000000006007207 */ /* 0x040fe40005800000 */
[----:B--2---:R-:W-:-:S05]  /*ba90*/  SEL R7, R6, R7, !P3 ;  /* 0x0000000706077207 */ /* 0x004fca0005800000 */
[----:B------:R1:W-:Y:S04]  /*baa0*/  STL [R1+0x2c0], R7 ;  /* 0x0002c00701007387 */ /* 0x0003e80000100800 */
[----:B-1----:R-:W2:Y:S04]  /*bab0*/  LDL.LU R7, [R1+0x4] ;  /* 0x0000040001077983 */ /* 0x002ea80000300800 */
[----:B------:R1:W-:Y:S04]  /*bac0*/  STL [R1+0x258], R8 ;  /* 0x0002580801007387 */ /* 0x0003e80000100800 */
[----:B-1----:R-:W4:Y:S04]  /*bad0*/  LDL.LU R8, [R1+0x151c] ;  /* 0x00151c0001087983 */ /* 0x002f280000300800 */
[----:B------:R1:W-:Y:S04]  /*bae0*/  STL [R1+0x254], R252 ;  /* 0x000254fc01007387 */ /* 0x0003e80000100800 */
[----:B-1----:R-:W5:Y:S04]  /*baf0*/  LDL.LU R252, [R1+0x1518] ;  /* 0x0015180001fc7983 */ /* 0x002f680000300800 */
[----:B------:R1:W-:Y:S04]  /*bb00*/  STL [R1+0x250], R0 ;  /* 0x0002500001007387 */ /* 0x0003e80000100800 */
[----:B-1----:R-:W3:Y:S01]  /*bb10*/  LDL.LU R0, [R1+0x1514] ;  /* 0x0015140001007983 */ /* 0x002ee20000300800 */
[----:B--2---:R-:W-:-:S05]  /*bb20*/  SEL R7, R6, R7, !P3 ;  /* 0x0000000706077207 */ /* 0x004fca0005800000 */
[----:B------:R3:W-:Y:S02]  /*bb30*/  STL [R1+0x24c], R7 ;  /* 0x00024c0701007387 */ /* 0x0007e40000100800 */
[C---:B---3--:R-:W-:Y:S02]  /*bb40*/  SEL R7, R6.reuse, R0, !P3 ;  /* 0x0000000006077207 */ /* 0x048fe40005800000 */
[----:B------:R-:W2:Y:S04]  /*bb50*/  LDL.LU R0, [R1+0x1510] ;  /* 0x0015100001007983 */ /* 0x000ea80000300800 */
[----:B------:R5:W-:Y:S02]  /*bb60*/  STL [R1+0x248], R7 ;  /* 0x0002480701007387 */ /* 0x000be40000100800 */
[----:B-----5:R-:W-:-:S02]  /*bb70*/  SEL R7, R6, R252, !P3 ;  /* 0x000000fc06077207 */ /* 0x020fc40005800000 */
[C---:B----4-:R-:W-:Y:S02]  /*bb80*/  SEL R252, R6.reuse, R8, !P3 ;  /* 0x0000000806fc7207 */ /* 0x050fe40005800000 */
[C---:B------:R-:W-:Y:S01]  /*bb90*/  SEL R8, R6.reuse, R9, !P3 ;  /* 0x0000000906087207 */ /* 0x040fe20005800000 */
[----:B------:R1:W-:Y:S01]  /*bba0*/  STL [R1+0x244], R7 ;  /* 0x0002440701007387 */ /* 0x0003e20000100800 */
[----:B------:R-:W-:-:S03]  /*bbb0*/  SEL R9, R6, R11, !P3 ;  /* 0x0000000b06097207 */ /* 0x000fc60005800000 */
[----:B------:R-:W-:Y:S01]  /*bbc0*/  STL [R1+0x240], R252 ;  /* 0x000240fc01007387 */ /* 0x000fe20000100800 */
[----:B-1----:R-:W-:-:S03]  /*bbd0*/  SEL R7, R6, R10, !P3 ;  /* 0x0000000a06077207 */ /* 0x002fc60005800000 */
[----:B------:R1:W-:Y:S04]  /*bbe0*/  STL [R1+0x23c], R8 ;  /* 0x00023c0801007387 */ /* 0x0003e80000100800 */
[----:B------:R3:W-:Y:S01]  /*bbf0*/  STL [R1+0x238], R7 ;  /* 0x0002380701007387 */ /* 0x0007e20000100800 */
[----:B-1----:R-:W-:-:S03]  /*bc00*/  SEL R8, R6, R12, !P3 ;  /* 0x0000000c06087207 */ /* 0x002fc60005800000 */
[----:B------:R1:W-:Y:S01]  /*bc10*/  STL [R1+0x234], R9 ;  /* 0x0002340901007387 */ /* 0x0003e20000100800 */
[----:B---3--:R-:W-:-:S03]  /*bc20*/  SEL R7, R6, R13, !P3 ;  /* 0x0000000d06077207 */ /* 0x008fc60005800000 */
[----:B------:R3:W-:Y:S04]  /*bc30*/  STL [R1+0x230], R8 ;  /* 0x0002300801007387 */ /* 0x0007e80000100800 */
[----:B------:R4:W-:Y:S01]  /*bc40*/  STL [R1+0x22c], R7 ;  /* 0x00022c0701007387 */ /* 0x0009e20000100800 */
[C---:B-1----:R-:W-:Y:S02]  /*bc50*/  SEL R9, R6.reuse, R14, !P3 ;  /* 0x0000000e06097207 */ /* 0x042fe40005800000 */
[----:B---3--:R-:W-:-:S03]  /*bc60*/  SEL R8, R6, R15, !P3 ;  /* 0x0000000f06087207 */ /* 0x008fc60005800000 */
[----:B------:R1:W-:Y:S01]  /*bc70*/  STL [R1+0x228], R9 ;  /* 0x0002280901007387 */ /* 0x0003e20000100800 */
[----:B----4-:R-:W-:-:S03]  /*bc80*/  SEL R7, R6, R16, !P3 ;  /* 0x0000001006077207 */ /* 0x010fc60005800000 */
        /* <DEDUP_REMOVED lines=118> */
[----:B------:R-:W-:Y:S01]  /*c3f0*/  STL [R1+0x138], R9 ;  /* 0x0001380901007387 */ /* 0x000fe20000100800 */
[----:B----4-:R-:W-:-:S03]  /*c400*/  SEL R7, R6, R76, !P3 ;  /* 0x0000004c06077207 */ /* 0x010fc60005800000 */
[----:B------:R1:W-:Y:S04]  /*c410*/  STL [R1+0x134], R8 ;  /* 0x0001340801007387 */ /* 0x0003e80000100800 */
[----:B------:R3:W-:Y:S01]  /*c420*/  STL [R1+0x130], R7 ;  /* 0x0001300701007387 */ /* 0x0007e20000100800 */
[C---:B-1----:R-:W-:Y:S02]  /*c430*/  SEL R8, R6.reuse, R140, !P3 ;  /* 0x0000008c06087207 */ /* 0x042fe40005800000 */
[----:B---3--:R-:W-:-:S03]  /*c440*/  SEL R7, R6, R141, !P3 ;  /* 0x0000008d06077207 */ /* 0x008fc60005800000 */
[----:B------:R1:W-:Y:S01]  /*c450*/  STL [R1+0x260], R8 ;  /* 0x0002600801007387 */ /* 0x0003e20000100800 */
[----:B------:R-:W-:-:S03]  /*c460*/  SEL R9, R6, R142, !P3 ;  /* 0x0000008e06097207 */ /* 0x000fc60005800000 */
        /* <DEDUP_REMOVED lines=219> */
[C---:B----4-:R-:W-:Y:S02]  /*d220*/  SEL R7, R6.reuse, R2, !P3 ;  /* 0x0000000206077207 */ /* 0x050fe40005800000 */
[C---:B------:R-:W-:Y:S01]  /*d230*/  SEL R2, R6.reuse, R3, !P3 ;  /* 0x0000000306027207 */ /* 0x040fe20005800000 */
[----:B------:R-:W-:Y:S04]  /*d240*/  STL [R1+0x5e4], R8 ;  /* 0x0005e40801007387 */ /* 0x000fe80000100800 */
[----:B------:R-:W-:Y:S04]  /*d250*/  STL [R1+0x5f8], R7 ;  /* 0x0005f80701007387 */ /* 0x000fe80000100800 */
[----:B------:R1:W-:Y:S04]  /*d260*/  STL [R1+0x5fc], R2 ;  /* 0x0005fc0201007387 */ /* 0x0003e80000100800 */
[----:B------:R-:W3:Y:S01]  /*d270*/  LDL R61, [R1+0x13cc] ;  /* 0x0013cc00013d7983 */ /* 0x000ee20000100800 */
[----:B------:R-:W-:Y:S01]  /*d280*/  @!P4 IMAD.MOV R5, RZ, RZ, -R5 ;  /* 0x000000ffff05c224 */ /* 0x000fe200078e0a05 */
[----:B------:R-:W-:-:S02]  /*d290*/  SEL R252, R6, R77, !P3 ;  /* 0x0000004d06fc7207 */ /* 0x000fc40005800000 */
[C---:B------:R-:W-:Y:S02]  /*d2a0*/  SEL R78, R6.reuse, R78, !P3 ;  /* 0x0000004e064e7207 */ /* 0x040fe40005800000 */
[C---:B------:R-:W-:Y:S02]  /*d2b0*/  SEL R74, R6.reuse, R79, !P3 ;  /* 0x0000004f064a7207 */ /* 0x040fe40005800000 */
[C---:B------:R-:W-:Y:S02]  /*d2c0*/  SEL R80, R6.reuse, R80, !P3 ;  /* 0x0000005006507207 */ /* 0x040fe40005800000 */
[C---:B------:R-:W-:Y:S02]  /*d2d0*/  SEL R68, R6.reuse, R81, !P3 ;  /* 0x0000005106447207 */ /* 0x040fe40005800000 */
[C---:B------:R-:W-:Y:S02]  /*d2e0*/  SEL R82, R6.reuse, R82, !P3 ;  /* 0x0000005206527207 */ /* 0x040fe40005800000 */
        /* <DEDUP_REMOVED lines=58> */
[----:B-1----:R-:W-:Y:S02]  /*d690*/  SEL R2, R6, R5, !P3 ;  /* 0x0000000506027207 */ /* 0x002fe40005800000 */
[----:B------:R-:W-:Y:S01]  /*d6a0*/  ISETP.NE.AND P3, PT, RZ, c[0x0][0x178], PT ;  /* 0x00005e00ff007a0c */ /* 0x000fe20003f65270 */
[----:B------:R-:W-:Y:S01]  /*d6b0*/  STL [R1+0x618], R3 ;  /* 0x0006180301007387 */ /* 0x000fe20000100800 */
[----:B------:R-:W-:-:S03]  /*d6c0*/  IMAD.MOV.U32 R154, RZ, RZ, c[0x0][0x188] ;  /* 0x00006200ff9a7624 */ /* 0x000fc600078e00ff */
[----:B------:R1:W-:Y:S01]  /*d6d0*/  STL [R1+0x61c], R2 ;  /* 0x00061c0201007387 */ /* 0x0003e20000100800 */
[C---:B------:R-:W-:Y:S02]  /*d6e0*/  IMAD R5, R154.reuse, 0xc, RZ ;  /* 0x0000000c9a057824 */ /* 0x040fe400078e02ff */
[C---:B------:R-:W-:Y:S02]  /*d6f0*/  IMAD.SHL.U32 R11, R154.reuse, 0x2, RZ ;  /* 0x000000029a0b7824 */ /* 0x040fe400078e00ff */
[C---:B------:R-:W-:Y:S02]  /*d700*/  IMAD.SHL.U32 R4, R154.reuse, 0x4, RZ ;  /* 0x000000049a047824 */ /* 0x040fe400078e00ff */
[C---:B------:R-:W-:Y:S02]  /*d710*/  IMAD R12, R154.reuse, 0x3, RZ ;  /* 0x000000039a0c7824 */ /* 0x040fe400078e02ff */
[C---:B------:R-:W-:Y:S02]  /*d720*/  IMAD R6, R154.reuse, 0x14, RZ ;  /* 0x000000149a067824 */ /* 0x040fe400078e02ff */
[----:B------:R-:W-:-:S02]  /*d730*/  IMAD R7, R154, 0x18, RZ ;  /* 0x000000189a077824 */ /* 0x000fc400078e02ff */
[C---:B------:R-:W-:Y:S02]  /*d740*/  IMAD R14, R154.reuse, 0x5, RZ ;  /* 0x000000059a0e7824 */ /* 0x040fe400078e02ff */
[C---:B------:R-:W-:Y:S02]  /*d750*/  IMAD R8, R154.reuse, 0x1c, RZ ;  /* 0x0000001c9a087824 */ /* 0x040fe400078e02ff */
[C---:B------:R-:W-:Y:S02]  /*d760*/  IMAD R15, R154.reuse, 0x6, RZ ;  /* 0x000000069a0f7824 */ /* 0x040fe400078e02ff */
[C---:B------:R-:W-:Y:S02]  /*d770*/  IMAD R16, R154.reuse, 0x7, RZ ;  /* 0x000000079a107824 */ /* 0x040fe400078e02ff */
[C---:B------:R-:W-:Y:S02]  /*d780*/  IMAD R9, R154.reuse, 0x24, RZ ;  /* 0x000000249a097824 */ /* 0x040fe400078e02ff */
[----:B------:R-:W-:-:S02]  /*d790*/  IMAD.SHL.U32 R17, R154, 0x8, RZ ;  /* 0x000000089a117824 */ /* 0x000fc400078e00ff */
[C---:B------:R-:W-:Y:S02]  /*d7a0*/  IMAD R10, R154.reuse, 0x28, RZ ;  /* 0x000000289a0a7824 */ /* 0x040fe400078e02ff */
[C---:B------:R-:W-:Y:S02]  /*d7b0*/  IMAD R18, R154.reuse, 0x9, RZ ;  /* 0x000000099a127824 */ /* 0x040fe400078e02ff */
[C---:B------:R-:W-:Y:S02]  /*d7c0*/  IMAD R13, R154.reuse, 0x2c, RZ ;  /* 0x0000002c9a0d7824 */ /* 0x040fe400078e02ff */
        /* <DEDUP_REMOVED lines=8> */
[----:B------:R-:W-:-:S02]  /*d850*/  IMAD R25, R154, 0xf, RZ ;  /* 0x0000000f9a197824 */ /* 0x000fc400078e02ff */
[C---:B------:R-:W-:Y:S02]  /*d860*/  IMAD R24, R154.reuse, 0x44, RZ ;  /* 0x000000449a187824 */ /* 0x040fe400078e02ff */
[C---:B------:R-:W-:Y:S02]  /*d870*/  IMAD.SHL.U32 R27, R154.reuse, 0x10, RZ ;  /* 0x000000109a1b7824 */ /* 0x040fe400078e00ff */
        /* <DEDUP_REMOVED lines=13> */
[----:B------:R-:W-:Y:S01]  /*d950*/  IMAD R41, R154, 0x64, RZ ;  /* 0x000000649a297824 */ /* 0x000fe200078e02ff */
[----:B---3--:R-:W-:-:S13]  /*d960*/  ISETP.GE.AND P4, PT, R61, RZ, PT ;  /* 0x000000ff3d00720c */ /* 0x008fda0003f86270 */
[----:B--2---:R-:W-:Y:S01]  /*d970*/  @!P4 IMAD.MOV R0, RZ, RZ, -R0 ;  /* 0x000000ffff00c224 */ /* 0x004fe200078e0a00 */
[----:B------:R-:W-:-:S05]  /*d980*/  @!P3 LOP3.LUT R0, RZ, c[0x0][0x178], RZ, 0x33, !PT ;  /* 0x00005e00ff00ba12 */ /* 0x000fca00078e33ff */
[----:B------:R-:W-:-:S05]  /*d990*/  IMAD R0, R0, c[0x0][0x184], RZ ;  /* 0x0000610000007a24 */ /* 0x000fca00078e02ff */
[----:B-1----:R-:W-:-:S04]  /*d9a0*/  LEA R2, P3, R0, c[0x0][0x160], 0x2 ;  /* 0x0000580000027a11 */ /* 0x002fc800078610ff */
[----:B------:R-:W-:Y:S02]  /*d9b0*/  LEA.HI.X.SX32 R3, R0, c[0x0][0x164], 0x2, P3 ;  /* 0x0000590000037a11 */ /* 0x000fe400018f16ff */
[-C--:B------:R-:W-:Y:S02]  /*d9c0*/  LEA R192, P3, R154, R2.reuse, 0x3 ;  /* 0x000000029ac07211 */ /* 0x080fe400078618ff */
[-C--:B------:R-:W-:Y:S02]  /*d9d0*/  IADD3 R172, P4, R5, R2.reuse, RZ ;  /* 0x0000000205ac7210 */ /* 0x080fe40007f9e0ff */
[-C--:B------:R-:W-:Y:S02]  /*d9e0*/  LEA.HI.X.SX32 R193, R11, R3.reuse, 0x2, P3 ;  /* 0x000000030bc17211 */ /* 0x080fe400018f16ff */
[----:B------:R-:W-:Y:S02]  /*d9f0*/  IADD3 R212, P3, R4, R2, RZ ;  /* 0x0000000204d47210 */ /* 0x000fe40007f7e0ff */
[----:B------:R-:W-:-:S02]  /*da00*/  LEA.HI.X.SX32 R173, R12, R3, 0x2, P4 ;  /* 0x000000030cad7211 */ /* 0x000fc400020f16ff */
[CC--:B------:R-:W-:Y:S02]  /*da10*/  LEA R230, P4, R154.reuse, R2.reuse, 0x4 ;  /* 0x000000029ae67211 */ /* 0x0c0fe400078820ff */
[-C--:B------:R-:W-:Y:S02]  /*da20*/  LEA.HI.X.SX32 R213, R154, R3.reuse, 0x2, P3 ;  /* 0x000000039ad57211 */ /* 0x080fe400018f16ff */
[-C--:B------:R-:W-:Y:S02]  /*da30*/  IADD3 R210, P3, R6, R2.reuse, RZ ;  /* 0x0000000206d27210 */ /* 0x080fe40007f7e0ff */
[-C--:B------:R-:W-:Y:S02]  /*da40*/  LEA.HI.X.SX32 R231, R4, R3.reuse, 0x2, P4 ;  /* 0x0000000304e77211 */ /* 0x080fe400020f16ff */
[----:B------:R-:W-:Y:S02]  /*da50*/  IADD3 R190, P4, R7, R2, RZ ;  /* 0x0000000207be7210 */ /* 0x000fe40007f9e0ff */
[----:B------:R-:W-:-:S02]  /*da60*/  LEA.HI.X.SX32 R211, R14, R3, 0x2, P3 ;  /* 0x000000030ed37211 */ /* 0x000fc400018f16ff */
[-C--:B------:R-:W-:Y:S02]  /*da70*/  IADD3 R170, P3, R8, R2.reuse, RZ ;  /* 0x0000000208aa7210 */ /* 0x080fe40007f7e0ff */
[-C--:B------:R-:W-:Y:S02]  /*da80*/  LEA.HI.X.SX32 R191, R15, R3.reuse, 0x2, P4 ;  /* 0x000000030fbf7211 */ /* 0x080fe400020f16ff */
[-C--:B------:R-:W-:Y:S02]  /*da90*/  LEA R228, P4, R154, R2.reuse, 0x5 ;  /* 0x000000029ae47211 */ /* 0x080fe400078828ff */
[-C--:B------:R-:W-:Y:S02]  /*daa0*/  LEA.HI.X.SX32 R171, R16, R3.reuse, 0x2, P3 ;  /* 0x0000000310ab7211 */ /* 0x080fe400018f16ff */
[----:B------:R-:W-:Y:S02]  /*dab0*/  IADD3 R208, P3, R9, R2, RZ ;  /* 0x0000000209d07210 */ /* 0x000fe40007f7e0ff */
[----:B------:R-:W-:-:S02]  /*dac0*/  LEA.HI.X.SX32 R229, R17, R3, 0x2, P4 ;  /* 0x0000000311e57211 */ /* 0x000fc400020f16ff */
[-C--:B------:R-:W-:Y:S02]  /*dad0*/  IADD3 R188, P4, R10, R2.reuse, RZ ;  /* 0x000000020abc7210 */ /* 0x080fe40007f9e0ff */
[-C--:B------:R-:W-:Y:S02]  /*dae0*/  LEA.HI.X.SX32 R209, R18, R3.reuse, 0x2, P3 ;  /* 0x0000000312d17211 */ /* 0x080fe400018f16ff */
[-C--:B------:R-:W-:Y:S02]  /*daf0*/  IADD3 R168, P3, R13, R2.reuse, RZ ;  /* 0x000000020da87210 */ /* 0x080fe40007f7e0ff */
        /* <DEDUP_REMOVED lines=9> */
[-C--:B------:R-:W-:Y:S02]  /*db90*/  LEA R224, P4, R154, R2.reuse, 0x6 ;  /* 0x000000029ae07211 */ /* 0x080fe400078830ff */
        /* <DEDUP_REMOVED lines=13> */
[-C--:B------:R-:W-:Y:S01]  /*dc70*/  IADD3 R162, P3, R36, R2.reuse, RZ ;  /* 0x0000000224a27210 */ /* 0x080fe20007f7e0ff */
[----:B------:R-:W-:Y:S01]  /*dc80*/  IMAD R43, R154, 0x68, RZ ;  /* 0x000000689a2b7824 */ /* 0x000fe200078e02ff */
[-C--:B------:R-:W-:Y:S01]  /*dc90*/  LEA.HI.X.SX32 R183, R40, R3.reuse, 0x2, P4 ;  /* 0x0000000328b77211 */ /* 0x080fe200020f16ff */
[C---:B------:R-:W-:Y:S01]  /*dca0*/  IMAD R46, R154.reuse, 0x19, RZ ;  /* 0x000000199a2e7824 */ /* 0x040fe200078e02ff */
[----:B------:R-:W-:Y:S01]  /*dcb0*/  IADD3 R220, P4, R39, R2, RZ ;  /* 0x0000000227dc7210 */ /* 0x000fe20007f9e0ff */
[----:B------:R-:W-:Y:S01]  /*dcc0*/  IMAD R44, R154, 0x6c, RZ ;  /* 0x0000006c9a2c7824 */ /* 0x000fe200078e02ff */
[----:B------:R-:W-:-:S02]  /*dcd0*/  LEA.HI.X.SX32 R163, R42, R3, 0x2, P3 ;  /* 0x000000032aa37211 */ /* 0x000fc400018f16ff */
[-C--:B------:R-:W-:Y:S01]  /*dce0*/  IADD3 R200, P3, R41, R2.reuse, RZ ;  /* 0x0000000229c87210 */ /* 0x080fe20007f7e0ff */
[C---:B------:R-:W-:Y:S01]  /*dcf0*/  IMAD R48, R154.reuse, 0x1a, RZ ;  /* 0x0000001a9a307824 */ /* 0x040fe200078e02ff */
[-C--:B------:R-:W-:Y:S01]  /*dd00*/  LEA.HI.X.SX32 R221, R7, R3.reuse, 0x2, P4 ;  /* 0x0000000307dd7211 */ /* 0x080fe200020f16ff */
[C---:B------:R-:W-:Y:S01]  /*dd10*/  IMAD R47, R154.reuse, 0x70, RZ ;  /* 0x000000709a2f7824 */ /* 0x040fe200078e02ff */
[-C--:B------:R-:W-:Y:S01]  /*dd20*/  IADD3 R180, P4, R43, R2.reuse, RZ ;  /* 0x000000022bb47210 */ /* 0x080fe20007f9e0ff */
[----:B------:R-:W-:Y:S01]  /*dd30*/  IMAD R50, R154, 0x1b, RZ ;  /* 0x0000001b9a327824 */ /* 0x000fe200078e02ff */
[-C--:B------:R-:W-:Y:S01]  /*dd40*/  LEA.HI.X.SX32 R201, R46, R3.reuse, 0x2, P3 ;  /* 0x000000032ec97211 */ /* 0x080fe200018f16ff */
[----:B------:R-:W-:Y:S01]  /*dd50*/  IMAD R49, R154, 0x74, RZ ;  /* 0x000000749a317824 */ /* 0x000fe200078e02ff */
        /* <DEDUP_REMOVED lines=8> */
[----:B------:R-:W-:Y:S01]  /*dde0*/  IMAD R60, R154, 0x1e, RZ ;  /* 0x0000001e9a3c7824 */ /* 0x000fe200078e02ff */
[-C--:B------:R-:W-:Y:S01]  /*ddf0*/  LEA.HI.X.SX32 R219, R8, R3.reuse, 0x2, P4 ;  /* 0x0000000308db7211 */ /* 0x080fe200020f16ff */
[C---:B------:R-:W-:Y:S01]  /*de00*/  IMAD R63, R154.reuse, 0x1f, RZ ;  /* 0x0000001f9a3f7824 */ /* 0x040fe200078e02ff */
[-C--:B------:R-:W-:Y:S01]  /*de10*/  IADD3 R178, P4, R51, R2.reuse, RZ ;  /* 0x0000000233b27210 */ /* 0x080fe20007f9e0ff */
[----:B------:R-:W-:Y:S01]  /*de20*/  IMAD R61, R154, 0x84, RZ ;  /* 0x000000849a3d7824 */ /* 0x000fe200078e02ff */
[-C--:B------:R-:W-:Y:S02]  /*de30*/  LEA.HI.X.SX32 R199, R59, R3.reuse, 0x2, P3 ;  /* 0x000000033bc77211 */ /* 0x080fe400018f16ff */
[-C--:B------:R-:W-:Y:S01]  /*de40*/  IADD3 R158, P3, R58, R2.reuse, RZ ;  /* 0x000000023a9e7210 */ /* 0x080fe20007f7e0ff */
[----:B------:R-:W-:Y:S01]  /*de50*/  IMAD.SHL.U32 R65, R154, 0x20, RZ ;  /* 0x000000209a417824 */ /* 0x000fe200078e00ff */
[-C--:B------:R-:W-:Y:S01]  /*de60*/  LEA.HI.X.SX32 R179, R60, R3.reuse, 0x2, P4 ;  /* 0x000000033cb37211 */ /* 0x080fe200020f16ff */
[C---:B------:R-:W-:Y:S01]  /*de70*/  IMAD R64, R154.reuse, 0x88, RZ ;  /* 0x000000889a407824 */ /* 0x040fe200078e02ff */
[CC--:B------:R-:W-:Y:S01]  /*de80*/  LEA R216, P4, R154.reuse, R2.reuse, 0x7 ;  /* 0x000000029ad87211 */ /* 0x0c0fe200078838ff */
[C---:B------:R-:W-:Y:S01]  /*de90*/  IMAD R67, R154.reuse, 0x21, RZ ;  /* 0x000000219a437824 */ /* 0x040fe200078e02ff */
[-C--:B------:R-:W-:Y:S01]  /*dea0*/  LEA.HI.X.SX32 R159, R63, R3.reuse, 0x2, P3 ;  /* 0x000000033f9f7211 */ /* 0x080fe200018f16ff */
[C---:B------:R-:W-:Y:S01]  /*deb0*/  IMAD R66, R154.reuse, 0x8c, RZ ;  /* 0x0000008c9a427824 */ /* 0x040fe200078e02ff */
[-C--:B------:R-:W-:Y:S01]  /*dec0*/  IADD3 R196, P3, R61, R2.reuse, RZ ;  /* 0x000000023dc47210 */ /* 0x080fe20007f7e0ff */
[C---:B------:R-:W-:Y:S01]  /*ded0*/  IMAD R70, R154.reuse, 0x22, RZ ;  /* 0x000000229a467824 */ /* 0x040fe200078e02ff */
[-C--:B------:R-:W-:Y:S01]  /*dee0*/  LEA.HI.X.SX32 R217, R65, R3.reuse, 0x2, P4 ;  /* 0x0000000341d97211 */ /* 0x080fe200020f16ff */
[----:B------:R-:W-:Y:S01]  /*def0*/  IMAD R69, R154, 0x90, RZ ;  /* 0x000000909a457824 */ /* 0x000fe200078e02ff */
[-C--:B------:R-:W-:Y:S01]  /*df00*/  IADD3 R176, P4, R64, R2.reuse, RZ ;  /* 0x0000000240b07210 */ /* 0x080fe20007f9e0ff */
[C---:B------:R-:W-:Y:S01]  /*df10*/  IMAD R72, R154.reuse, 0x23, RZ ;  /* 0x000000239a487824 */ /* 0x040fe200078e02ff */
        /* <DEDUP_REMOVED lines=29> */
[C---:B------:R-:W-:Y:S01]  /*e0f0*/  IMAD R95, R154.reuse, 0x2b, RZ ;  /* 0x0000002b9a5f7824 */ /* 0x040fe200078e02ff */
[-C--:B------:R-:W-:Y:S01]  /*e100*/  LEA.HI.X.SX32 R7, R87, R3.reuse, 0x2, P3 ;  /* 0x0000000357077211 */ /* 0x080fe200018f16ff */
[C---:B------:R-:W-:Y:S01]  /*e110*/  IMAD R93, R154.reuse, 0xb4, RZ ;  /* 0x000000b49a5d7824 */ /* 0x040fe200078e02ff */
[-C--:B------:R-:W-:Y:S01]  /*e120*/  IADD3 R10, P3, R85, R2.reuse, RZ ;  /* 0x00000002550a7210 */ /* 0x080fe20007f7e0ff */
[C---:B------:R-:W-:Y:S01]  /*e130*/  IMAD R140, R154.reuse, 0xb8, RZ ;  /* 0x000000b89a8c7824 */ /* 0x040fe200078e02ff */
        /* <DEDUP_REMOVED lines=29> */
[----:B------:R-:W1:Y:S01]  /*e310*/  S2R R155, SR_TID.X ;  /* 0x00000000009b7919 */ /* 0x000e620000002100 */
[-C--:B------:R-:W-:Y:S01]  /*e320*/  LEA.HI.X.SX32 R25, R152, R3.reuse, 0x2, P4 ;  /* 0x0000000398197211 */ /* 0x080fe200020f16ff */
[C---:B------:R-:W-:Y:S01]  /*e330*/  IMAD R32, R154.reuse, 0xd8, RZ ;  /* 0x000000d89a207824 */ /* 0x040fe200078e02ff */
[-C--:B------:R-:W-:Y:S01]  /*e340*/  IADD3 R28, P4, R141, R2.reuse, RZ ;  /* 0x000000028d1c7210 */ /* 0x080fe20007f9e0ff */
[----:B------:R-:W-:Y:S01]  /*e350*/  IMAD R148, R154, 0x35, RZ ;  /* 0x000000359a947824 */ /* 0x000fe200078e02ff */
        /* <DEDUP_REMOVED lines=32> */
[C---:B------:R-:W-:Y:S01]  /*e560*/  IMAD R59, R154.reuse, 0x3f, RZ ;  /* 0x0000003f9a3b7824 */ /* 0x040fe200078e02ff */
[----:B-1----:R-:W-:Y:S01]  /*e570*/  LOP3.LUT R155, R155, 0x7f, RZ, 0xc0, !PT ;  /* 0x0000007f9b9b7812 */ /* 0x002fe200078ec0ff */
[----:B------:R-:W-:Y:S01]  /*e580*/  IMAD R50, R154, 0xfc, RZ ;  /* 0x000000fc9a327824 */ /* 0x000fe200078e02ff */
[-C--:B------:R-:W-:Y:S01]  /*e590*/  IADD3 R46, P3, R46, R2.reuse, RZ ;  /* 0x000000022e2e7210 */ /* 0x080fe20007f7e0ff */
[----:B------:R-:W-:Y:S01]  /*e5a0*/  IMAD.MOV.U32 R154, RZ, RZ, c[0x0][0x180] ;  /* 0x00006000ff9a7624 */ /* 0x000fe200078e00ff */
[----:B------:R-:W-:Y:S01]  /*e5b0*/  LEA.HI.X.SX32 R45, R45, R3, 0x2, P4 ;  /* 0x000000032d2d7211 */ /* 0x000fe200020f16ff */
[----:B------:R-:W-:Y:S01]  /*e5c0*/  IMAD.SHL.U32 R60, R155, 0x4, RZ ;  /* 0x000000049b3c7824 */ /* 0x000fe200078e00ff */
[----:B------:R-:W-:-:S02]  /*e5d0*/  IADD3 R48, P4, R48, R2, RZ ;  /* 0x0000000230307210 */ /* 0x000fc40007f9e0ff */
[----:B------:R-:W-:Y:S02]  /*e5e0*/  IADD3 R51, R154, -0x15, RZ ;  /* 0xffffffeb9a337810 */ /* 0x000fe40007ffe0ff */
[-C--:B------:R-:W-:Y:S02]  /*e5f0*/  LEA.HI.X.SX32 R47, R47, R3.reuse, 0x2, P3 ;  /* 0x000000032f2f7211 */ /* 0x080fe400018f16ff */
[----:B------:R-:W-:Y:S02]  /*e600*/  IADD3 R50, P3, R50, R2, RZ ;  /* 0x0000000232327210 */ /* 0x000fe40007f7e0ff */
[----:B------:R-:W-:Y:S02]  /*e610*/  IADD3 R58, R154, -0x19, RZ ;  /* 0xffffffe79a3a7810 */ /* 0x000fe40007ffe0ff */
[----:B------:R-:W-:Y:S02]  /*e620*/  LEA.HI.X.SX32 R49, R49, R3, 0x2, P4 ;  /* 0x0000000331317211 */ /* 0x000fe400020f16ff */
[----:B------:R-:W-:-:S02]  /*e630*/  ISETP.GE.U32.AND P4, PT, R51, 0x7fffffac, PT ;  /* 0x7fffffac3300780c */ /* 0x000fc40003f86070 */
[----:B------:R-:W-:Y:S02]  /*e640*/  IADD3 R0, R60, 0x100000, RZ ;  /* 0x001000003c007810 */ /* 0x000fe40007ffe0ff */
[----:B------:R-:W-:Y:S02]  /*e650*/  LEA.HI.X.SX32 R51, R59, R3, 0x2, P3 ;  /* 0x000000033b337211 */ /* 0x000fe400018f16ff */
[----:B------:R-:W-:Y:S01]  /*e660*/  ISETP.GE.U32.AND P3, PT, R58, 0x7fffffa8, PT ;  /* 0x7fffffa83a00780c */ /* 0x000fe20003f66070 */
[----:B------:R-:W-:Y:S01]  /*e670*/  ULDC.64 UR4, c[0x0][0x118] ;  /* 0x0000460000047ab9 */ /* 0x000fe20000000a00 */
[C---:B------:R-:W-:Y:S01]  /*e680*/  IADD3 R58, R154.reuse, -0x1d, RZ ;  /* 0xffffffe39a3a7810 */ /* 0x040fe20007ffe0ff */
[----:B------:R1:W-:Y:S01]  /*e690*/  LDGSTS.E [R0+-0x60000], [R2.64], !P5 ;  /* 0xa000000002007fae */ /* 0x0003e2000e921844 */
[----:B------:R-:W-:Y:S02]  /*e6a0*/  IADD3 R59, R154, -0x21, RZ ;  /* 0xffffffdf9a3b7810 */ /* 0x000fe40007ffe0ff */
[----:B------:R-:W-:Y:S01]  /*e6b0*/  ISETP.GE.U32.AND P5, PT, R58, 0x7fffffa4, PT ;  /* 0x7fffffa43a00780c */ /* 0x000fe20003fa6070 */
[----:B------:R2:W-:Y:S01]  /*e6c0*/  LDGSTS.E [R0+-0x5f800], [R230.64], !P2 ;  /* 0xa0800000e6007fae */ /* 0x0005e2000d121844 */
[----:B------:R-:W-:-:S02]  /*e6d0*/  IADD3 R58, R60, 0x100000, RZ ;  /* 0x001000003c3a7810 */ /* 0x000fc40007ffe0ff */
[----:B------:R-:W-:Y:S02]  /*e6e0*/  ISETP.GE.U32.AND P2, PT, R59, 0x7fffffa0, PT ;  /* 0x7fffffa03b00780c */ /* 0x000fe40003f46070 */
[C---:B------:R-:W-:Y:S01]  /*e6f0*/  IADD3 R59, R154.reuse, -0x25, RZ ;  /* 0xffffffdb9a3b7810 */ /* 0x040fe20007ffe0ff */
[----:B------:R3:W-:Y:S03]  /*e700*/  LDGSTS.E [R58+-0x5f000], [R228.64], !P0 ;  /* 0xa1000000e43a7fae */ /* 0x0007e6000c121844 */
[----:B------:R-:W-:Y:S01]  /*e710*/  ISETP.GE.U32.AND P0, PT, R59, 0x7fffff9c, PT ;  /* 0x7fffff9c3b00780c */ /* 0x000fe20003f06070 */
[----:B------:R2:W-:Y:S01]  /*e720*/  LDGSTS.E [R0+-0x5e800], [R226.64], !P1 ;  /* 0xa1800000e2007fae */ /* 0x0005e2000c921844 */
[----:B------:R-:W-:-:S03]  /*e730*/  IADD3 R59, R154, -0x29, RZ ;  /* 0xffffffd79a3b7810 */ /* 0x000fc60007ffe0ff */
[----:B------:R3:W-:Y:S01]  /*e740*/  LDGSTS.E [R58+-0x5e000], [R224.64], !P6 ;  /* 0xa2000000e03a7fae */ /* 0x0007e2000f121844 */
[----:B------:R-:W-:Y:S02]  /*e750*/  ISETP.GE.U32.AND P1, PT, R59, 0x7fffff98, PT ;  /* 0x7fffff983b00780c */ /* 0x000fe40003f26070 */
[C---:B------:R-:W-:Y:S01]  /*e760*/  IADD3 R59, R154.reuse, -0x2d, RZ ;  /* 0xffffffd39a3b7810 */ /* 0x040fe20007ffe0ff */
[----:B------:R2:W-:Y:S03]  /*e770*/  LDGSTS.E [R0+-0x5d800], [R222.64], !P4 ;  /* 0xa2800000de007fae */ /* 0x0005e6000e121844 */
[----:B------:R-:W-:Y:S01]  /*e780*/  ISETP.GE.U32.AND P6, PT, R59, 0x7fffff94, PT ;  /* 0x7fffff943b00780c */ /* 0x000fe20003fc6070 */
[----:B------:R3:W-:Y:S01]  /*e790*/  LDGSTS.E [R58+-0x5d000], [R220.64], !P3 ;  /* 0xa3000000dc3a7fae */ /* 0x0007e2000d921844 */
[----:B------:R-:W-:-:S03]  /*e7a0*/  IADD3 R59, R154, -0x31, RZ ;  /* 0xffffffcf9a3b7810 */ /* 0x000fc60007ffe0ff */
[----:B------:R-:W-:Y:S01]  /*e7b0*/  STL.64 [R1+0x120], R192 ;  /* 0x000120c001007387 */ /* 0x000fe20000100a00 */
[----:B------:R-:W-:Y:S02]  /*e7c0*/  ISETP.GE.U32.AND P4, PT, R59, 0x7fffff90, PT ;  /* 0x7fffff903b00780c */ /* 0x000fe40003f86070 */
[C---:B------:R-:W-:Y:S01]  /*e7d0*/  IADD3 R59, R154.reuse, -0x35, RZ ;  /* 0xffffffcb9a3b7810 */ /* 0x040fe20007ffe0ff */
[----:B------:R-:W-:Y:S03]  /*e7e0*/  STL.64 [R1+0x118], R172 ;  /* 0x000118ac01007387 */ /* 0x000fe60000100a00 */
[----:B------:R-:W-:Y:S01]  /*e7f0*/  ISETP.GE.U32.AND P3, PT, R59, 0x7fffff8c, PT ;  /* 0x7fffff8c3b00780c */ /* 0x000fe20003f66070 */
[----:B------:R-:W-:Y:S01]  /*e800*/  STL.64 [R1+0x128], R212 ;  /* 0x000128d401007387 */ /* 0x000fe20000100a00 */
[----:B------:R-:W-:-:S03]  /*e810*/  IADD3 R59, R154, -0x39, RZ ;  /* 0xffffffc79a3b7810 */ /* 0x000fc60007ffe0ff */
[----:B------:R-:W-:Y:S04]  /*e820*/  STL.64 [R1+0x110], R230 ;  /* 0x000110e601007387 */ /* 0x000fe80000100a00 */
[----:B------:R-:W-:Y:S04]  /*e830*/  STL.64 [R1+0x108], R210 ;  /* 0x000108d201007387 */ /* 0x000fe80000100a00 */
[----:B------:R2:W-:Y:S01]  /*e840*/  LDGSTS.E [R0+-0x5c800], [R218.64], !P5 ;  /* 0xa3800000da007fae */ /* 0x0005e2000e921844 */
[----:B------:R-:W-:Y:S02]  /*e850*/  ISETP.GE.U32.AND P5, PT, R59, 0x7fffff88, PT ;  /* 0x7fffff883b00780c */ /* 0x000fe40003fa6070 */
[----:B------:R-:W-:Y:S01]  /*e860*/  IADD3 R59, R154, -0x3d, RZ ;  /* 0xffffffc39a3b7810 */ /* 0x000fe20007ffe0ff */
[----:B------:R-:W-:Y:S04]  /*e870*/  STL.64 [R1+0x100], R190 ;  /* 0x000100be01007387 */ /* 0x000fe80000100a00 */
[----:B------:R-:W-:Y:S04]  /*e880*/  STL.64 [R1+0xf8], R170 ;  /* 0x0000f8aa01007387 */ /* 0x000fe80000100a00 */
[----:B------:R-:W-:Y:S04]  /*e890*/  STL.64 [R1+0xf0], R228 ;  /* 0x0000f0e401007387 */ /* 0x000fe80000100a00 */
[----:B------:R-:W-:Y:S04]  /*e8a0*/  STL.64 [R1+0xe8], R208 ;  /* 0x0000e8d001007387 */ /* 0x000fe80000100a00 */
[----:B------:R-:W-:Y:S04]  /*e8b0*/  STL.64 [R1+0xe0], R188 ;  /* 0x0000e0bc01007387 */ /* 0x000fe80000100a00 */
[----:B------:R3:W-:Y:S01]  /*e8c0*/  LDGSTS.E [R58+-0x5c000], [R216.64], !P2 ;  /* 0xa4000000d83a7fae */ /* 0x0007e2000d121844 */
[----:B------:R-:W-:-:S02]  /*e8d0*/  ISETP.GE.U32.AND P2, PT, R59, 0x7fffff84, PT ;  /* 0x7fffff843b00780c */ /* 0x000fc40003f46070 */
        /* <DEDUP_REMOVED lines=43> */
[----:B------:R-:W-:Y:S04]  /*eb90*/  STL.64 [R1], R174 ;  /* 0x000000ae01007387 */ /* 0x000fe80000100a00 */
[----:B------:R-:W-:Y:S04]  /*eba0*/  STL.64 [R1+0x13e0], R50 ;  /* 0x0013e03201007387 */ /* 0x000fe80000100a00 */
[----:B------:R1:W-:Y:S04]  /*ebb0*/  STL [R1+0x1428], R2 ;  /* 0x0014280201007387 */ /* 0x0003e80000100800 */
[----:B------:R3:W-:Y:S01]  /*ebc0*/  LDGSTS.E [R58+-0x59000], [R36.64], !P5 ;  /* 0xa7000000243a7fae */ /* 0x0007e2000e921844 */
[----:B------:R-:W-:-:S02]  /*ebd0*/  ISETP.GE.U32.AND P5, PT, R59, 0x7fffffab, PT ;  /* 0x7fffffab3b00780c */ /* 0x000fc40003fa6070 */
[----:B------:R-:W-:Y:S01]  /*ebe0*/  IADD3 R59, R154, -0x1a, RZ ;  /* 0xffffffe69a3b7810 */ /* 0x000fe20007ffe0ff */
[----:B------:R2:W-:Y:S01]  /*ebf0*/  LDGSTS.E [R0+-0x58800], [R44.64], !P2 ;  /* 0xa78000002c007fae */ /* 0x0005e2000d121844 */
[----:B-1----:R-:W-:Y:S02]  /*ec00*/  LOP3.LUT R2, R60, 0x20, RZ, 0x3c, !PT ;  /* 0x000000203c027812 */ /* 0x002fe400078e3cff */
[----:B------:R-:W-:Y:S02]  /*ec10*/  ISETP.GE.U32.AND P2, PT, R59, 0x7fffffa7, PT ;  /* 0x7fffffa73b00780c */ /* 0x000fe40003f46070 */
[----:B------:R-:W-:Y:S02]  /*ec20*/  IADD3 R59, R154, -0x1e, RZ ;  /* 0xffffffe29a3b7810 */ /* 0x000fe40007ffe0ff */
[C---:B---3--:R-:W-:Y:S02]  /*ec30*/  IADD3 R58, R2.reuse, 0x100000, RZ ;  /* 0x00100000023a7810 */ /* 0x048fe40007ffe0ff */
[----:B--2---:R-:W-:-:S03]  /*ec40*/  IADD3 R0, R2, 0x100000, RZ ;  /* 0x0010000002007810 */ /* 0x004fc60007ffe0ff */
[----:B------:R1:W-:Y:S01]  /*ec50*/  LDGSTS.E [R58+-0x5fe00], [R212.64], !P0 ;  /* 0xa0200000d43a7fae */ /* 0x0003e2000c121844 */
        /* <DEDUP_REMOVED lines=32> */
[----:B------:R3:W-:Y:S01]  /*ee60*/  STL [R1+0x13e8], R3 ;  /* 0x0013e80301007387 */ /* 0x0007e20000100800 */
[----:B------:R-:W-:-:S03]  /*ee70*/  IADD3 R59, R154, -0x7, RZ ;  /* 0xfffffff99a3b7810 */ /* 0x000fc60007ffe0ff */
[----:B------:R1:W-:Y:S01]  /*ee80*/  LDGSTS.E [R58+-0x58e00], [R38.64], !P0 ;  /* 0xa7200000263a7fae */ /* 0x0003e2000c121844 */
[----:B------:R-:W-:Y:S02]  /*ee90*/  ISETP.GE.U32.AND P4, PT, R59, 0x7fffffba, PT ;  /* 0x7fffffba3b00780c */ /* 0x000fe40003f86070 */
[C---:B------:R-:W-:Y:S01]  /*eea0*/  IADD3 R59, R154.reuse, -0xb, RZ ;  /* 0xfffffff59a3b7810 */ /* 0x040fe20007ffe0ff */
[----:B------:R2:W-:Y:S03]  /*eeb0*/  LDGSTS.E [R0+-0x58600], [R46.64], !P1 ;  /* 0xa7a000002e007fae */ /* 0x0005e6000c921844 */
[----:B------:R-:W-:Y:S02]  /*eec0*/  ISETP.GE.U32.AND P3, PT, R59, 0x7fffffb6, PT ;  /* 0x7fffffb63b00780c */ /* 0x000fe40003f66070 */
[----:B------:R-:W-:-:S04]  /*eed0*/  IADD3 R59, R154, -0xf, RZ ;  /* 0xfffffff19a3b7810 */ /* 0x000fc80007ffe0ff */
[----:B------:R-:W-:Y:S02]  /*eee0*/  ISETP.GE.U32.AND P5, PT, R59, 0x7fffffb2, PT ;  /* 0x7fffffb23b00780c */ /* 0x000fe40003fa6070 */
[----:B------:R-:W-:-:S04]  /*eef0*/  IADD3 R59, R154, -0x13, RZ ;  /* 0xffffffed9a3b7810 */ /* 0x000fc80007ffe0ff */
[----:B------:R-:W-:Y:S02]  /*ef00*/  ISETP.GE.U32.AND P2, PT, R59, 0x7fffffae, PT ;  /* 0x7fffffae3b00780c */ /* 0x000fe40003f46070 */
[----:B------:R-:W-:Y:S02]  /*ef10*/  IADD3 R59, R154, -0x17, RZ ;  /* 0xffffffe99a3b7810 */ /* 0x000fe40007ffe0ff */
[----:B---3--:R-:W-:Y:S02]  /*ef20*/  LOP3.LUT R3, R60, 0x40, RZ, 0x3c, !PT ;  /* 0x000000403c037812 */ /* 0x008fe400078e3cff */
[----:B------:R-:W-:Y:S02]  /*ef30*/  ISETP.GE.U32.AND P0, PT, R59, 0x7fffffaa, PT ;  /* 0x7fffffaa3b00780c */ /* 0x000fe40003f06070 */
[----:B------:R-:W-:Y:S02]  /*ef40*/  IADD3 R59, R154, -0x1b, RZ ;  /* 0xffffffe59a3b7810 */ /* 0x000fe40007ffe0ff */
[----:B-1----:R-:W-:-:S02]  /*ef50*/  IADD3 R58, R3, 0x100000, RZ ;  /* 0x00100000033a7810 */ /* 0x002fc40007ffe0ff */
[----:B------:R-:W-:Y:S02]  /*ef60*/  ISETP.GE.U32.AND P1, PT, R59, 0x7fffffa6, PT ;  /* 0x7fffffa63b00780c */ /* 0x000fe40003f26070 */
[C---:B------:R-:W-:Y:S01]  /*ef70*/  IADD3 R59, R154.reuse, -0x1f, RZ ;  /* 0xffffffe19a3b7810 */ /* 0x040fe20007ffe0ff */
[----:B------:R1:W-:Y:S01]  /*ef80*/  LDGSTS.E [R58+-0x5fc00], [R192.64], !P6 ;  /* 0xa0400000c03a7fae */ /* 0x0003e2000f121844 */
[----:B--2---:R-:W-:Y:S02]  /*ef90*/  IADD3 R0, R3, 0x100000, RZ ;  /* 0x0010000003007810 */ /* 0x004fe40007ffe0ff */
        /* <DEDUP_REMOVED lines=33> */
[----:B------:R-:W-:-:S04]  /*f1b0*/  IADD3 R59, R154, -0x8, RZ ;  /* 0xfffffff89a3b7810 */ /* 0x000fc80007ffe0ff */
[----:B------:R-:W-:Y:S01]  /*f1c0*/  ISETP.GE.U32.AND P5, PT, R59, 0x7fffffb9, PT ;  /* 0x7fffffb93b00780c */ /* 0x000fe20003fa6070 */
[----:B------:R2:W-:Y:S01]  /*f1d0*/  LDGSTS.E [R0+-0x58400], [R48.64], !P4 ;  /* 0xa7c0000030007fae */ /* 0x0005e2000e121844 */
[----:B------:R-:W-:-:S04]  /*f1e0*/  IADD3 R59, R154, -0xc, RZ ;  /* 0xfffffff49a3b7810 */ /* 0x000fc80007ffe0ff */
[----:B------:R-:W-:Y:S02]  /*f1f0*/  ISETP.GE.U32.AND P2, PT, R59, 0x7fffffb5, PT ;  /* 0x7fffffb53b00780c */ /* 0x000fe40003f46070 */
[----:B------:R-:W-:-:S04]  /*f200*/  IADD3 R59, R154, -0x10, RZ ;  /* 0xfffffff09a3b7810 */ /* 0x000fc80007ffe0ff */
[----:B------:R-:W-:Y:S02]  /*f210*/  ISETP.GE.U32.AND P0, PT, R59, 0x7fffffb1, PT ;  /* 0x7fffffb13b00780c */ /* 0x000fe40003f06070 */
[----:B------:R-:W-:-:S04]  /*f220*/  IADD3 R59, R154, -0x14, RZ ;  /* 0xffffffec9a3b7810 */ /* 0x000fc80007ffe0ff */
[----:B------:R-:W-:Y:S02]  /*f230*/  ISETP.GE.U32.AND P1, PT, R59, 0x7fffffad, PT ;  /* 0x7fffffad3b00780c */ /* 0x000fe40003f26070 */
[----:B------:R-:W-:Y:S02]  /*f240*/  IADD3 R59, R154, -0x18, RZ ;  /* 0xffffffe89a3b7810 */ /* 0x000fe40007ffe0ff */
[----:B------:R-:W-:Y:S02]  /*f250*/  LOP3.LUT R2, R60, 0x60, RZ, 0x3c, !PT ;  /* 0x000000603c027812 */ /* 0x000fe400078e3cff */
[----:B------:R-:W-:Y:S02]  /*f260*/  ISETP.GE.U32.AND P6, PT, R59, 0x7fffffa9, PT ;  /* 0x7fffffa93b00780c */ /* 0x000fe40003fc6070 */
[----:B------:R-:W-:Y:S02]  /*f270*/  IADD3 R59, R154, -0x1c, RZ ;  /* 0xffffffe49a3b7810 */ /* 0x000fe40007ffe0ff */
[----:B-1----:R-:W-:-:S02]  /*f280*/  IADD3 R58, R2, 0x100000, RZ ;  /* 0x00100000023a7810 */ /* 0x002fc40007ffe0ff */
[----:B------:R-:W-:Y:S02]  /*f290*/  ISETP.GE.U32.AND P4, PT, R59, 0x7fffffa5, PT ;  /* 0x7fffffa53b00780c */ /* 0x000fe40003f86070 */
[----:B------:R-:W-:Y:S01]  /*f2a0*/  IADD3 R59, R154, -0x20, RZ ;  /* 0xffffffe09a3b7810 */ /* 0x000fe20007ffe0ff */
[----:B------:R1:W-:Y:S01]  /*f2b0*/  LDGSTS.E [R58+-0x5fa00], [R172.64], !P3 ;  /* 0xa0600000ac3a7fae */ /* 0x0003e2000d921844 */
[----:B--2---:R-:W-:Y:S02]  /*f2c0*/  IADD3 R0, R2, 0x100000, RZ ;  /* 0x0010000002007810 */ /* 0x004fe40007ffe0ff */
[----:B------:R-:W-:Y:S01]  /*f2d0*/  ISETP.GE.U32.AND P3, PT, R59, 0x7fffffa1, PT ;  /* 0x7fffffa13b00780c */ /* 0x000fe20003f66070 */
[----:B------:R-:W-:Y:S01]  /*f2e0*/  STL.64 [R1+0x13f0], R4 ;  /* 0x0013f00401007387 */ /* 0x000fe20000100a00 */
[----:B------:R-:W-:-:S03]  /*f2f0*/  IADD3 R59, R154, -0x24, RZ ;  /* 0xffffffdc9a3b7810 */ /* 0x000fc60007ffe0ff */
        /* <DEDUP_REMOVED lines=8> */
[----:B------:R-:W3:Y:S04]  /*f380*/  S2R R155, SR_TID.X ;  /* 0x00000000009b7919 */ /* 0x000ee80000002100 */
[----:B------:R-:W-:Y:S04]  /*f390*/  STL.64 [R1+0x1420], R6 ;  /* 0x0014200601007387 */ /* 0x000fe80000100a00 */
[----:B------:R-:W-:Y:S04]  /*f3a0*/  STL.64 [R1+0x1430], R14 ;  /* 0x0014300e01007387 */ /* 0x000fe80000100a00 */
[----:B------:R-:W-:Y:S04]  /*f3b0*/  STL.64 [R1+0x1438], R22 ;  /* 0x0014381601007387 */ /* 0x000fe80000100a00 */
[----:B------:R2:W-:Y:S01]  /*f3c0*/  LDGSTS.E [R58+-0x5ea00], [R168.64], !P2 ;  /* 0xa1600000a83a7fae */ /* 0x0005e2000d121844 */
[----:B------:R-:W-:-:S02]  /*f3d0*/  ISETP.GE.U32.AND P2, PT, R59, 0x7fffff99, PT ;  /* 0x7fffff993b00780c */ /* 0x000fc40003f46070 */
[----:B------:R-:W-:Y:S01]  /*f3e0*/  IADD3 R59, R154, -0x2c, RZ ;  /* 0xffffffd49a3b7810 */ /* 0x000fe20007ffe0ff */
[----:B------:R-:W-:Y:S04]  /*f3f0*/  STL.64 [R1+0x1440], R30 ;  /* 0x0014401e01007387 */ /* 0x000fe80000100a00 */
[----:B------:R-:W-:Y:S04]  /*f400*/  STL [R1+0x144c], R38 ;  /* 0x00144c2601007387 */ /* 0x000fe80000100800 */
[----:B------:R-:W-:Y:S04]  /*f410*/  STL [R1+0x1448], R39 ;  /* 0x0014482701007387 */ /* 0x000fe80000100800 */
[----:B------:R-:W-:Y:S04]  /*f420*/  STL [R1+0x1454], R46 ;  /* 0x0014542e01007387 */ /* 0x000fe80000100800 */
[----:B------:R-:W-:Y:S04]  /*f430*/  STL [R1+0x1450], R47 ;  /* 0x0014502f01007387 */ /* 0x000fe80000100800 */
[----:B------:R2:W-:Y:S01]  /*f440*/  LDGSTS.E [R0+-0x5e200], [R166.64], !P0 ;  /* 0xa1e00000a6007fae */ /* 0x0005e2000c121844 */
[----:B------:R-:W-:-:S02]  /*f450*/  ISETP.GE.U32.AND P0, PT, R59, 0x7fffff95, PT ;  /* 0x7fffff953b00780c */ /* 0x000fc40003f06070 */
[----:B------:R-:W-:Y:S01]  /*f460*/  IADD3 R59, R154, -0x30, RZ ;  /* 0xffffffd09a3b7810 */ /* 0x000fe20007ffe0ff */
[----:B------:R-:W-:Y:S04]  /*f470*/  STL [R1+0x145c], R8 ;  /* 0x00145c0801007387 */ /* 0x000fe80000100800 */
[----:B------:R-:W-:Y:S04]  /*f480*/  STL [R1+0x1458], R9 ;  /* 0x0014580901007387 */ /* 0x000fe80000100800 */
[----:B------:R-:W-:Y:S04]  /*f490*/  STL [R1+0x1464], R16 ;  /* 0x0014641001007387 */ /* 0x000fe80000100800 */
[----:B------:R-:W-:Y:S04]  /*f4a0*/  STL [R1+0x1460], R17 ;  /* 0x0014601101007387 */ /* 0x000fe80000100800 */
[----:B------:R5:W-:Y:S01]  /*f4b0*/  LDGSTS.E [R58+-0x5da00], [R164.64], !P1 ;  /* 0xa2600000a43a7fae */ /* 0x000be2000c921844 */
[----:B------:R-:W-:-:S03]  /*f4c0*/  ISETP.GE.U32.AND P1, PT, R59, 0x7fffff91, PT ;  /* 0x7fffff913b00780c */ /* 0x000fc60003f26070 */
[----:B------:R-:W-:Y:S01]  /*f4d0*/  STL [R1+0x146c], R24 ;  /* 0x00146c1801007387 */ /* 0x000fe20000100800 */
[----:B------:R-:W-:-:S03]  /*f4e0*/  IADD3 R59, R154, -0x34, RZ ;  /* 0xffffffcc9a3b7810 */ /* 0x000fc60007ffe0ff */
[----:B------:R2:W-:Y:S04]  /*f4f0*/  LDGSTS.E [R0+-0x5d200], [R162.64], !P6 ;  /* 0xa2e00000a2007fae */ /* 0x0005e8000f121844 */
[----:B------:R-:W-:Y:S04]  /*f500*/  STL [R1+0x1468], R25 ;  /* 0x0014681901007387 */ /* 0x000fe80000100800 */
[----:B------:R-:W-:Y:S01]  /*f510*/  STL [R1+0x1474], R32 ;  /* 0x0014742001007387 */ /* 0x000fe20000100800 */
[----:B--2---:R-:W-:-:S03]  /*f520*/  IADD3 R0, R154, -0x38, RZ ;  /* 0xffffffc89a007810 */ /* 0x004fc60007ffe0ff */
[----:B------:R-:W-:Y:S01]  /*f530*/  STL [R1+0x1470], R33 ;  /* 0x0014702101007387 */ /* 0x000fe20000100800 */
[----:B------:R-:W-:-:S03]  /*f540*/  ISETP.GE.U32.AND P6, PT, R59, 0x7fffff8d, PT ;  /* 0x7fffff8d3b00780c */ /* 0x000fc60003fc6070 */
[----:B------:R-:W-:Y:S01]  /*f550*/  STL [R1+0x147c], R40 ;  /* 0x00147c2801007387 */ /* 0x000fe20000100800 */
[----:B------:R-:W-:-:S03]  /*f560*/  IADD3 R59, R154, -0x3c, RZ ;  /* 0xffffffc49a3b7810 */ /* 0x000fc60007ffe0ff */
[----:B------:R2:W-:Y:S01]  /*f570*/  LDGSTS.E [R58+-0x5ca00], [R160.64], !P4 ;  /* 0xa3600000a03a7fae */ /* 0x0005e2000e121844 */
[----:B------:R-:W-:Y:S02]  /*f580*/  ISETP.GE.U32.AND P4, PT, R0, 0x7fffff89, PT ;  /* 0x7fffff890000780c */ /* 0x000fe40003f86070 */
[----:B------:R-:W-:Y:S01]  /*f590*/  IADD3 R0, R2, 0x100000, RZ ;  /* 0x0010000002007810 */ /* 0x000fe20007ffe0ff */
[----:B------:R-:W-:Y:S04]  /*f5a0*/  STL [R1+0x1478], R41 ;  /* 0x0014782901007387 */ /* 0x000fe80000100800 */
[----:B------:R-:W-:Y:S04]  /*f5b0*/  STL [R1+0x1484], R48 ;  /* 0x0014843001007387 */ /* 0x000fe80000100800 */
[----:B------:R-:W-:Y:S01]  /*f5c0*/  STL [R1+0x1480], R49 ;  /* 0x0014803101007387 */ /* 0x000fe20000100800 */
[----:B---3--:R-:W-:-:S03]  /*f5d0*/  LOP3.LUT R3, R155, 0x3f, RZ, 0xc0, !PT ;  /* 0x0000003f9b037812 */ /* 0x008fc600078ec0ff */
        /* <DEDUP_REMOVED lines=8> */
[----:B------:R-:W4:Y:S01]  /*f660*/  LDL.LU R155, [R1+0x25c] ;  /* 0x00025c00019b7983 */ /* 0x000f220000300800 */
[----:B-1----:R-:W-:-:S03]  /*f670*/  IADD3 R0, R154, -0x40, RZ ;  /* 0xffffffc09a007810 */ /* 0x002fc60007ffe0ff */
[----:B------:R1:W-:Y:S04]  /*f680*/  LDGSTS.E [R58+-0x5b200], [R248.64], !P2 ;  /* 0xa4e00000f83a7fae */ /* 0x0003e8000d121844 */
[----:B------:R-:W4:Y:S04]  /*f690*/  LDL.LU R154, [R1+0x258] ;  /* 0x00025800019a7983 */ /* 0x000f280000300800 */
[----:B------:R-:W4:Y:S04]  /*f6a0*/  LDL.LU R167, [R1+0x254] ;  /* 0x0002540001a77983 */ /* 0x000f280000300800 */
[----:B------:R-:W4:Y:S04]  /*f6b0*/  LDL.LU R166, [R1+0x250] ;  /* 0x0002500001a67983 */ /* 0x000f280000300800 */
[----:B-----5:R-:W5:Y:S04]  /*f6c0*/  LDL.LU R165, [R1+0x24c] ;  /* 0x00024c0001a57983 */ /* 0x020f680000300800 */
[----:B------:R-:W5:Y:S04]  /*f6d0*/  LDL.LU R164, [R1+0x248] ;  /* 0x0002480001a47983 */ /* 0x000f680000300800 */
[----:B------:R-:W5:Y:S04]  /*f6e0*/  LDL.LU R163, [R1+0x244] ;  /* 0x0002440001a37983 */ /* 0x000f680000300800 */
[----:B------:R-:W5:Y:S04]  /*f6f0*/  LDL.LU R162, [R1+0x240] ;  /* 0x0002400001a27983 */ /* 0x000f680000300800 */
[----:B--2---:R-:W2:Y:S04]  /*f700*/  LDL.LU R161, [R1+0x23c] ;  /* 0x00023c0001a17983 */ /* 0x004ea80000300800 */
[----:B------:R-:W2:Y:S04]  /*f710*/  LDL.LU R160, [R1+0x238] ;  /* 0x0002380001a07983 */ /* 0x000ea80000300800 */
[----:B---3--:R-:W3:Y:S04]  /*f720*/  LDL.LU R159, [R1+0x234] ;  /* 0x00023400019f7983 */ /* 0x008ee80000300800 */
[----:B------:R-:W3:Y:S04]  /*f730*/  LDL.LU R158, [R1+0x230] ;  /* 0x00023000019e7983 */ /* 0x000ee80000300800 */
[----:B------:R-:W3:Y:S04]  /*f740*/  LDL.LU R157, [R1+0x22c] ;  /* 0x00022c00019d7983 */ /* 0x000ee80000300800 */
[----:B------:R-:W3:Y:S04]  /*f750*/  LDL.LU R156, [R1+0x228] ;  /* 0x00022800019c7983 */ /* 0x000ee80000300800 */
[----:B------:R-:W-:Y:S04]  /*f760*/  STL [R1+0x14b0], R18 ;  /* 0x0014b01201007387 */ /* 0x000fe80000100800 */
[----:B------:R-:W-:Y:S04]  /*f770*/  STL [R1+0x1498], R19 ;  /* 0x0014981301007387 */ /* 0x000fe80000100800 */
[----:B------:R1:W-:Y:S04]  /*f780*/  STL.64 [R1+0x14a0], R26 ;  /* 0x0014a01a01007387 */ /* 0x0003e80000100a00 */
[----:B------:R-:W-:Y:S04]  /*f790*/  STL.64 [R1+0x14a8], R34 ;  /* 0x0014a82201007387 */ /* 0x000fe80000100a00 */
[----:B------:R-:W-:Y:S04]  /*f7a0*/  STL [R1+0x14b8], R42 ;  /* 0x0014b82a01007387 */ /* 0x000fe80000100800 */
[----:B------:R-:W-:Y:S04]  /*f7b0*/  STL [R1+0x14b4], R43 ;  /* 0x0014b42b01007387 */ /* 0x000fe80000100800 */
[----:B------:R-:W3:Y:S04]  /*f7c0*/  LDL.LU R186, [R1+0x224] ;  /* 0x0002240001ba7983 */ /* 0x000ee80000300800 */
[----:B------:R-:W3:Y:S04]  /*f7d0*/  LDL.LU R185, [R1+0x220] ;  /* 0x0002200001b97983 */ /* 0x000ee80000300800 */
[----:B------:R-:W3:Y:S04]  /*f7e0*/  LDL.LU R184, [R1+0x21c] ;  /* 0x00021c0001b87983 */ /* 0x000ee80000300800 */
[----:B------:R-:W3:Y:S04]  /*f7f0*/  LDL.LU R183, [R1+0x218] ;  /* 0x0002180001b77983 */ /* 0x000ee80000300800 */
[----:B------:R-:W1:Y:S04]  /*f800*/  LDL.LU R182, [R1+0x214] ;  /* 0x0002140001b67983 */ /* 0x000e680000300800 */
[----:B------:R-:W3:Y:S04]  /*f810*/  LDL.LU R181, [R1+0x210] ;  /* 0x0002100001b57983 */ /* 0x000ee80000300800 */
        /* <DEDUP_REMOVED lines=12> */
[----:B------:R-:W3:Y:S01]  /*f8e0*/  LDL.LU R168, [R1+0x1dc] ;  /* 0x0001dc0001a87983 */ /* 0x000ee20000300800 */
[----:B------:R-:W-:-:S02]  /*f8f0*/  ISETP.GE.U32.AND P5, PT, R0, 0x7fffff81, PT ;  /* 0x7fffff810000780c */ /* 0x000fc40003fa6070 */
[----:B------:R-:W-:Y:S01]  /*f900*/  ISETP.GE.AND P2, PT, R3, R0, PT ;  /* 0x000000000300720c */ /* 0x000fe20003f46270 */
[----:B------:R1:W-:Y:S01]  /*f910*/  LDGSTS.E [R58+-0x5aa00], [R10.64], !P0 ;  /* 0xa56000000a3a7fae */ /* 0x0003e2000c121844 */
[----:B----4-:R-:W-:-:S03]  /*f920*/  IMAD R152, R167, c[0x0][0x190], RZ ;  /* 0x00006400a7987a24 */ /* 0x010fc600078e02ff */
[----:B------:R-:W4:Y:S01]  /*f930*/  LDL.LU R167, [R1+0x1d8] ;  /* 0x0001d80001a77983 */ /* 0x000f220000300800 */
[----:B------:R-:W-:-:S03]  /*f940*/  IMAD R151, R166, c[0x0][0x190], RZ ;  /* 0x00006400a6977a24 */ /* 0x000fc600078e02ff */
[----:B------:R-:W4:Y:S01]  /*f950*/  LDL.LU R166, [R1+0x1d4] ;  /* 0x0001d40001a67983 */ /* 0x000f220000300800 */
[----:B-----5:R-:W-:-:S03]  /*f960*/  IMAD R150, R165, c[0x0][0x190], RZ ;  /* 0x00006400a5967a24 */ /* 0x020fc600078e02ff */
[----:B------:R-:W5:Y:S01]  /*f970*/  LDL.LU R165, [R1+0x1d0] ;  /* 0x0001d00001a57983 */ /* 0x000f620000300800 */
[----:B------:R-:W-:-:S03]  /*f980*/  IMAD R149, R164, c[0x0][0x190], RZ ;  /* 0x00006400a4957a24 */ /* 0x000fc600078e02ff */
[----:B------:R-:W5:Y:S01]  /*f990*/  LDL.LU R164, [R1+0x1cc] ;  /* 0x0001cc0001a47983 */ /* 0x000f620000300800 */
[----:B------:R-:W-:-:S03]  /*f9a0*/  IMAD R148, R163, c[0x0][0x190], RZ ;  /* 0x00006400a3947a24 */ /* 0x000fc600078e02ff */
[----:B------:R-:W5:Y:S01]  /*f9b0*/  LDL.LU R163, [R1+0x1c8] ;  /* 0x0001c80001a37983 */ /* 0x000f620000300800 */
[----:B------:R-:W-:-:S03]  /*f9c0*/  IMAD R147, R162, c[0x0][0x190], RZ ;  /* 0x00006400a2937a24 */ /* 0x000fc600078e02ff */
[----:B------:R-:W5:Y:S01]  /*f9d0*/  LDL.LU R162, [R1+0x1c4] ;  /* 0x0001c40001a27983 */ /* 0x000f620000300800 */
[----:B--2---:R-:W-:-:S03]  /*f9e0*/  IMAD R146, R161, c[0x0][0x190], RZ ;  /* 0x00006400a1927a24 */ /* 0x004fc600078e02ff */
[----:B------:R-:W2:Y:S01]  /*f9f0*/  LDL.LU R161, [R1+0x1c0] ;  /* 0x0001c00001a17983 */ /* 0x000ea20000300800 */
[----:B------:R-:W-:-:S03]  /*fa00*/  IMAD R145, R160, c[0x0][0x190], RZ ;  /* 0x00006400a0917a24 */ /* 0x000fc600078e02ff */
[----:B------:R-:W2:Y:S01]  /*fa10*/  LDL.LU R160, [R1+0x1bc] ;  /* 0x0001bc0001a07983 */ /* 0x000ea20000300800 */
[----:B---3--:R-:W-:-:S03]  /*fa20*/  IMAD R144, R159, c[0x0][0x190], RZ ;  /* 0x000064009f907a24 */ /* 0x008fc600078e02ff */
[----:B------:R-:W3:Y:S01]  /*fa30*/  LDL.LU R159, [R1+0x1b8] ;  /* 0x0001b800019f7983 */ /* 0x000ee20000300800 */
[----:B------:R-:W-:Y:S02]  /*fa40*/  IMAD R142, R158, c[0x0][0x190], RZ ;  /* 0x000064009e8e7a24 */ /* 0x000fe400078e02ff */
[----:B------:R-:W-:Y:S02]  /*fa50*/  IMAD R141, R157, c[0x0][0x190], RZ ;  /* 0x000064009d8d7a24 */ /* 0x000fe400078e02ff */
[----:B------:R-:W-:Y:S02]  /*fa60*/  IMAD R76, R156, c[0x0][0x190], RZ ;  /* 0x000064009c4c7a24 */ /* 0x000fe400078e02ff */
[----:B------:R-:W3:Y:S04]  /*fa70*/  LDL.LU R156, [R1+0x1b4] ;  /* 0x0001b400019c7983 */ /* 0x000ee80000300800 */
[----:B------:R-:W3:Y:S04]  /*fa80*/  LDL.LU R157, [R1+0x1b0] ;  /* 0x0001b000019d7983 */ /* 0x000ee80000300800 */
[----:B------:R-:W3:Y:S01]  /*fa90*/  LDL.LU R158, [R1+0x1ac] ;  /* 0x0001ac00019e7983 */ /* 0x000ee20000300800 */
[----:B------:R-:W-:-:S02]  /*faa0*/  IADD3 R0, R2, 0x100000, RZ ;  /* 0x0010000002007810 */ /* 0x000fc40007ffe0ff */
[----:B------:R-:W-:-:S03]  /*fab0*/  ISETP.GE.AND P0, PT, R3, R59, PT ;  /* 0x0000003b0300720c */ /* 0x000fc60003f06270 */
[----:B------:R1:W-:Y:S01]  /*fac0*/  LDGSTS.E [R0+-0x5a200], [R18.64], !P1 ;  /* 0xa5e0000012007fae */ /* 0x0003e2000c921844 */
[----:B------:R-:W-:Y:S01]  /*fad0*/  ISETP.GE.U32.AND P1, PT, R59, 0x7fffff41, PT ;  /* 0x7fffff413b00780c */ /* 0x000fe20003f26070 */
[----:B------:R-:W-:Y:S02]  /*fae0*/  IMAD.MOV.U32 R59, RZ, RZ, 0x3f ;  /* 0x0000003fff3b7424 */ /* 0x000fe400078e00ff */
[----:B------:R1:W-:Y:S03]  /*faf0*/  LDGSTS.E [R58+-0x59a00], [R26.64], !P6 ;  /* 0xa66000001a3a7fae */ /* 0x0003e6000f121844 */
[----:B------:R-:W-:Y:S01]  /*fb00*/  IADD3 R2, R59, c[0x0][0x180], RZ ;  /* 0x000060003b027a10 */ /* 0x000fe20007ffe0ff */
[----:B------:R1:W-:Y:S04]  /*fb10*/  LDGSTS.E [R0+-0x59200], [R34.64], !P4 ;  /* 0xa6e0000022007fae */ /* 0x0003e8000e121844 */
[----:B------:R1:W-:Y:S01]  /*fb20*/  LDGSTS.E [R58+-0x58a00], [R42.64], !P3 ;  /* 0xa76000002a3a7fae */ /* 0x0003e2000d921844 */
[----:B------:R-:W-:-:S02]  /*fb30*/  IMAD R72, R186, c[0x0][0x190], RZ ;  /* 0x00006400ba487a24 */ /* 0x000fc400078e02ff */
[----:B------:R-:W-:Y:S02]  /*fb40*/  IMAD R70, R185, c[0x0][0x190], RZ ;  /* 0x00006400b9467a24 */ /* 0x000fe400078e02ff */
[----:B------:R-:W-:Y:S02]  /*fb50*/  IMAD R66, R184, c[0x0][0x190], RZ ;  /* 0x00006400b8427a24 */ /* 0x000fe400078e02ff */
[----:B------:R-:W-:Y:S02]  /*fb60*/  IMAD R64, R183, c[0x0][0x190], RZ ;  /* 0x00006400b7407a24 */ /* 0x000fe400078e02ff */
[----:B-1----:R-:W-:Y:S02]  /*fb70*/  IMAD R58, R182, c[0x0][0x190], RZ ;  /* 0x00006400b63a7a24 */ /* 0x002fe400078e02ff */
[----:B------:R-:W-:Y:S02]  /*fb80*/  IMAD R60, R181, c[0x0][0x190], RZ ;  /* 0x00006400b53c7a24 */ /* 0x000fe400078e02ff */
[----:B------:R-:W-:-:S02]  /*fb90*/  IMAD R59, R180, c[0x0][0x190], RZ ;  /* 0x00006400b43b7a24 */ /* 0x000fc400078e02ff */
[----:B------:R-:W-:Y:S02]  /*fba0*/  IMAD R61, R179, c[0x0][0x190], RZ ;  /* 0x00006400b33d7a24 */ /* 0x000fe400078e02ff */
[----:B------:R-:W-:Y:S02]  /*fbb0*/  IMAD R63, R178, c[0x0][0x190], RZ ;  /* 0x00006400b23f7a24 */ /* 0x000fe400078e02ff */
[----:B------:R-:W-:Y:S02]  /*fbc0*/  IMAD R65, R177, c[0x0][0x190], RZ ;  /* 0x00006400b1417a24 */ /* 0x000fe400078e02ff */
[----:B------:R-:W-:Y:S02]  /*fbd0*/  IMAD R67, R176, c[0x0][0x190], RZ ;  /* 0x00006400b0437a24 */ /* 0x000fe400078e02ff */
        /* <DEDUP_REMOVED lines=8> */
[----:B----4-:R-:W-:Y:S02]  /*fc60*/  IMAD R85, R167, c[0x0][0x190], RZ ;  /* 0x00006400a7557a24 */ /* 0x010fe400078e02ff */
[----:B------:R-:W-:Y:S02]  /*fc70*/  IMAD R87, R166, c[0x0][0x190], RZ ;  /* 0x00006400a6577a24 */ /* 0x000fe400078e02ff */
[----:B-----5:R-:W-:Y:S02]  /*fc80*/  IMAD R89, R165, c[0x0][0x190], RZ ;  /* 0x00006400a5597a24 */ /* 0x020fe400078e02ff */
[----:B------:R-:W-:Y:S02]  /*fc90*/  IMAD R91, R164, c[0x0][0x190], RZ ;  /* 0x00006400a45b7a24 */ /* 0x000fe400078e02ff */
[----:B------:R-:W-:Y:S02]  /*fca0*/  IMAD R93, R163, c[0x0][0x190], RZ ;  /* 0x00006400a35d7a24 */ /* 0x000fe400078e02ff */
[----:B------:R-:W-:-:S02]  /*fcb0*/  IMAD R95, R162, c[0x0][0x190], RZ ;  /* 0x00006400a25f7a24 */ /* 0x000fc400078e02ff */
[----:B--2---:R-:W-:Y:S02]  /*fcc0*/  IMAD R140, R161, c[0x0][0x190], RZ ;  /* 0x00006400a18c7a24 */ /* 0x004fe400078e02ff */
[----:B------:R-:W-:Y:S02]  /*fcd0*/  IMAD R143, R160, c[0x0][0x190], RZ ;  /* 0x00006400a08f7a24 */ /* 0x000fe400078e02ff */
[----:B---3--:R-:W-:Y:S02]  /*fce0*/  IMAD R153, R159, c[0x0][0x190], RZ ;  /* 0x000064009f997a24 */ /* 0x008fe400078e02ff */
[----:B------:R-:W2:Y:S04]  /*fcf0*/  LDL.LU R159, [R1+0x1a8] ;  /* 0x0001a800019f7983 */ /* 0x000ea80000300800 */
[----:B------:R-:W3:Y:S04]  /*fd00*/  LDL.LU R160, [R1+0x1a4] ;  /* 0x0001a40001a07983 */ /* 0x000ee80000300800 */
[----:B------:R-:W4:Y:S04]  /*fd10*/  LDL.LU R161, [R1+0x1a0] ;  /* 0x0001a00001a17983 */ /* 0x000f280000300800 */
[----:B------:R-:W5:Y:S04]  /*fd20*/  LDL.LU R162, [R1+0x19c] ;  /* 0x00019c0001a27983 */ /* 0x000f680000300800 */
[----:B------:R-:W2:Y:S04]  /*fd30*/  LDL.LU R163, [R1+0x198] ;  /* 0x0001980001a37983 */ /* 0x000ea80000300800 */
        /* <DEDUP_REMOVED lines=26> */
[----:B------:R-:W2:Y:S01]  /*fee0*/  LDL.LU R206, [R1+0x2c0] ;  /* 0x0002c00001ce7983 */ /* 0x000ea20000300800 */
[----:B------:R-:W-:-:S02]  /*fef0*/  IMAD R250, R3, c[0x0][0x18c], RZ ;  /* 0x0000630003fa7a24 */ /* 0x000fc400078e02ff */
[----:B------:R-:W-:Y:S02]  /*ff00*/  IMAD R209, R52, c[0x0][0x190], RZ ;  /* 0x0000640034d17a24 */ /* 0x000fe400078e02ff */
[----:B------:R-:W-:Y:S01]  /*ff10*/  IMAD R3, R117, c[0x0][0x190], RZ ;  /* 0x0000640075037a24 */ /* 0x000fe200078e02ff */
[----:B------:R-:W-:Y:S02]  /*ff20*/  LEA R0, P6, R250, c[0x0][0x168], 0x2 ;  /* 0x00005a00fa007a11 */ /* 0x000fe400078c10ff */
[----:B------:R-:W-:Y:S01]  /*ff30*/  ISETP.GT.AND P4, PT, R2, 0x3f, PT ;  /* 0x0000003f0200780c */ /* 0x000fe20003f84270 */
[----:B------:R-:W-:Y:S01]  /*ff40*/  IMAD R2, R119, c[0x0][0x190], RZ ;  /* 0x0000640077027a24 */ /* 0x000fe200078e02ff */
[----:B------:R-:W-:Y:S01]  /*ff50*/  LEA.HI.X.SX32 R250, R250, c[0x0][0x16c], 0x2, P6 ;  /* 0x00005b00fafa7a11 */ /* 0x000fe200030f16ff */
[----:B------:R1:W-:Y:S01]  /*ff60*/  STL [R1+0x1cc], R3 ;  /* 0x0001cc0301007387 */ /* 0x0003e20000100800 */
[----:B------:R-:W-:Y:S02]  /*ff70*/  IMAD R26, R123, c[0x0][0x190], RZ ;  /* 0x000064007b1a7a24 */ /* 0x000fe400078e02ff */
[----:B------:R-:W-:Y:S01]  /*ff80*/  IMAD R27, R124, c[0x0][0x190], RZ ;  /* 0x000064007c1b7a24 */ /* 0x000fe200078e02ff */
[----:B------:R-:W-:Y:S01]  /*ff90*/  STL [R1+0x1e0], R2 ;  /* 0x0001e00201007387 */ /* 0x000fe20000100800 */
[----:B------:R-:W-:-:S02]  /*ffa0*/  IMAD R155, R155, c[0x0][0x190], RZ ;  /* 0x000064009b9b7a24 */ /* 0x000fc400078e02ff */
[----:B-1----:R-:W-:-:S05]  /*ffb0*/  IMAD R3, R121, c[0x0][0x190], RZ ;  /* 0x0000640079037a24 */ /* 0x002fca00078e02ff */
[----:B------:R1:W-:Y:S01]  /*ffc0*/  STL [R1+0x1e4], R3 ;  /* 0x0001e40301007387 */ /* 0x0003e20000100800 */
[----:B------:R-:W-:-:S03]  /*ffd0*/  IMAD R154, R154, c[0x0][0x190], RZ ;  /* 0x000064009a9a7a24 */ /* 0x000fc600078e02ff */
[----:B------:R-:W-:Y:S01]  /*ffe0*/  STL.64 [R1+0x1508], R26 ;  /* 0x0015081a01007387 */ /* 0x000fe20000100a00 */
[----:B-1----:R-:W-:Y:S02]  /*fff0*/  IMAD R3, R126, c[0x0][0x190], RZ ;  /* 0x000064007e037a24 */ /* 0x002fe400078e02ff */
[----:B------:R-:W-:Y:S02]  /*10000*/  IMAD R44, R136, c[0x0][0x190], RZ ;  /* 0x00006400882c7a24 */ /* 0x000fe400078e02ff */
[----:B------:R-:W-:Y:S02]  /*10010*/  IMAD R205, R53, c[0x0][0x190], RZ ;  /* 0x0000640035cd7a24 */ /* 0x000fe400078e02ff */
[----:B--2---:R-:W-:-:S05]  /*10020*/  IMAD R52, R206, c[0x0][0x190], RZ ;  /* 0x00006400ce347a24 */ /* 0x004fca00078e02ff */
[----:B------:R-:W-:-:S04]  /*10030*/  LEA R8, P3, R52, R0, 0x2 ;  /* 0x0000000034087211 */ /* 0x000fc800078610ff */
[----:B------:R-:W-:-:S05]  /*10040*/  LEA.HI.X.SX32 R9, R52, R250, 0x2, P3 ;  /* 0x000000fa34097211 */ /* 0x000fca00018f16ff */
[----:B------:R1:W-:Y:S01]  /*10050*/  STL.64 [R1+0x680], R8 ;  /* 0x0006800801007387 */ /* 0x0003e20000100a00 */
[----:B------:R-:W-:-:S03]  /*10060*/  LEA R10, P3, R154, R0, 0x2 ;  /* 0x000000009a0a7211 */ /* 0x000fc600078610ff */
[----:B------:R-:W-:Y:S01]  /*10070*/  STL [R1+0x20c], R3 ;  /* 0x00020c0301007387 */ /* 0x000fe20000100800 */
[----:B-1----:R-:W-:-:S04]  /*10080*/  LEA R8, P6, R155, R0, 0x2 ;  /* 0x000000009b087211 */ /* 0x002fc800078c10ff */
[-C--:B------:R-:W-:Y:S02]  /*10090*/  LEA.HI.X.SX32 R9, R155, R250.reuse, 0x2, P6 ;  /* 0x000000fa9b097211 */ /* 0x080fe400030f16ff */
[----:B------:R-:W-:-:S03]  /*100a0*/  LEA.HI.X.SX32 R11, R154, R250, 0x2, P3 ;  /* 0x000000fa9a0b7211 */ /* 0x000fc600018f16ff */
[----:B------:R1:W-:Y:S04]  /*100b0*/  STL.64 [R1+0x1b0], R8 ;  /* 0x0001b00801007387 */ /* 0x0003e80000100a00 */
[----:B------:R2:W-:Y:S01]  /*100c0*/  STL.64 [R1+0x1a8], R10 ;  /* 0x0001a80a01007387 */ /* 0x0005e20000100a00 */
[----:B-1----:R-:W-:-:S04]  /*100d0*/  LEA R8, P6, R152, R0, 0x2 ;  /* 0x0000000098087211 */ /* 0x002fc800078c10ff */
[----:B------:R-:W-:Y:S02]  /*100e0*/  LEA.HI.X.SX32 R9, R152, R250, 0x2, P6 ;  /* 0x000000fa98097211 */ /* 0x000fe400030f16ff */
[----:B--2---:R-:W-:-:S03]  /*100f0*/  LEA R10, P3, R151, R0, 0x2 ;  /* 0x00000000970a7211 */ /* 0x004fc600078610ff */
[----:B------:R1:W-:Y:S01]  /*10100*/  STL.64 [R1+0x1a0], R8 ;  /* 0x0001a00801007387 */ /* 0x0003e20000100a00 */
[----:B------:R-:W-:Y:S01]  /*10110*/  LEA.HI.X.SX32 R11, R151, R250, 0x2, P3 ;  /* 0x000000fa970b7211 */ /* 0x000fe200018f16ff */
[----:B------:R-:W-:-:S04]  /*10120*/  IMAD R3, R130, c[0x0][0x190], RZ ;  /* 0x0000640082037a24 */ /* 0x000fc800078e02ff */
[----:B------:R2:W-:Y:S01]  /*10130*/  STL.64 [R1+0x198], R10 ;  /* 0x0001980a01007387 */ /* 0x0005e20000100a00 */
[----:B-1----:R-:W-:-:S04]  /*10140*/  LEA R8, P6, R150, R0, 0x2 ;  /* 0x0000000096087211 */ /* 0x002fc800078c10ff */
[----:B------:R-:W-:Y:S02]  /*10150*/  LEA.HI.X.SX32 R9, R150, R250, 0x2, P6 ;  /* 0x000000fa96097211 */ /* 0x000fe400030f16ff */
[----:B--2---:R-:W-:-:S03]  /*10160*/  LEA R10, P3, R149, R0, 0x2 ;  /* 0x00000000950a7211 */ /* 0x004fc600078610ff */
[----:B------:R1:W-:Y:S01]  /*10170*/  STL.64 [R1+0x190], R8 ;  /* 0x0001900801007387 */ /* 0x0003e20000100a00 */
[----:B------:R-:W-:-:S03]  /*10180*/  LEA.HI.X.SX32 R11, R149, R250, 0x2, P3 ;  /* 0x000000fa950b7211 */ /* 0x000fc600018f16ff */
[----:B------:R2:W-:Y:S01]  /*10190*/  STL [R1+0x22c], R3 ;  /* 0x00022c0301007387 */ /* 0x0005e20000100800 */
[----:B-1----:R-:W-:-:S03]  /*101a0*/  LEA R8, P6, R148, R0, 0x2 ;  /* 0x0000000094087211 */ /* 0x002fc600078c10ff */
[----:B------:R1:W-:Y:S01]  /*101b0*/  STL.64 [R1+0x188], R10 ;  /* 0x0001880a01007387 */ /* 0x0003e20000100a00 */
[----:B------:R-:W-:Y:S01]  /*101c0*/  LEA.HI.X.SX32 R9, R148, R250, 0x2, P6 ;  /* 0x000000fa94097211 */ /* 0x000fe200030f16ff */
[----:B--2---:R-:W-:-:S04]  /*101d0*/  IMAD R3, R131, c[0x0][0x190], RZ ;  /* 0x0000640083037a24 */ /* 0x004fc800078e02ff */
[----:B------:R2:W-:Y:S01]  /*101e0*/  STL.64 [R1+0x180], R8 ;  /* 0x0001800801007387 */ /* 0x0005e20000100a00 */
[----:B-1----:R-:W-:-:S04]  /*101f0*/  LEA R10, P3, R147, R0, 0x2 ;  /* 0x00000000930a7211 */ /* 0x002fc800078610ff */
[----:B------:R-:W-:Y:S02]  /*10200*/  LEA.HI.X.SX32 R11, R147, R250, 0x2, P3 ;  /* 0x000000fa930b7211 */ /* 0x000fe400018f16ff */
[C---:B--2---:R-:W-:Y:S01]  /*10210*/  LEA R8, P6, R146.reuse, R0, 0x2 ;  /* 0x0000000092087211 */ /* 0x044fe200078c10ff */
[----:B------:R-:W-:Y:S03]  /*10220*/  STL [R1+0x234], R3 ;  /* 0x0002340301007387 */ /* 0x000fe60000100800 */
[----:B------:R-:W-:Y:S01]  /*10230*/  LEA.HI.X.SX32 R9, R146, R250, 0x2, P6 ;  /* 0x000000fa92097211 */ /* 0x000fe200030f16ff */
[----:B------:R1:W-:Y:S04]  /*10240*/  STL.64 [R1+0x178], R10 ;  /* 0x0001780a01007387 */ /* 0x0003e80000100a00 */
[----:B------:R2:W-:Y:S01]  /*10250*/  STL.64 [R1+0x170], R8 ;  /* 0x0001700801007387 */ /* 0x0005e20000100a00 */
[----:B-1----:R-:W-:-:S02]  /*10260*/  LEA R10, P3, R145, R0, 0x2 ;  /* 0x00000000910a7211 */ /* 0x002fc400078610ff */
[C---:B--2---:R-:W-:Y:S02]  /*10270*/  LEA R8, P6, R144.reuse, R0, 0x2 ;  /* 0x0000000090087211 */ /* 0x044fe400078c10ff */
[-C--:B------:R-:W-:Y:S02]  /*10280*/  LEA.HI.X.SX32 R11, R145, R250.reuse, 0x2, P3 ;  /* 0x000000fa910b7211 */ /* 0x080fe400018f16ff */
[----:B------:R-:W-:-:S03]  /*10290*/  LEA.HI.X.SX32 R9, R144, R250, 0x2, P6 ;  /* 0x000000fa90097211 */ /* 0x000fc600030f16ff */
[----:B------:R1:W-:Y:S04]  /*102a0*/  STL.64 [R1+0x168], R10 ;  /* 0x0001680a01007387 */ /* 0x0003e80000100a00 */
[----:B------:R2:W-:Y:S01]  /*102b0*/  STL.64 [R1+0x160], R8 ;  /* 0x0001600801007387 */ /* 0x0005e20000100a00 */
[CC--:B-1----:R-:W-:Y:S02]  /*102c0*/  LEA R10, P3, R142.reuse, R0.reuse, 0x2 ;  /* 0x000000008e0a7211 */ /* 0x0c2fe400078610ff */
[C---:B--2---:R-:W-:Y:S02]  /*102d0*/  LEA R8, P6, R141.reuse, R0, 0x2 ;  /* 0x000000008d087211 */ /* 0x044fe400078c10ff */
[-C--:B------:R-:W-:Y:S02]  /*102e0*/  LEA.HI.X.SX32 R11, R142, R250.reuse, 0x2, P3 ;  /* 0x000000fa8e0b7211 */ /* 0x080fe400018f16ff */
[----:B------:R-:W-:-:S03]  /*102f0*/  LEA.HI.X.SX32 R9, R141, R250, 0x2, P6 ;  /* 0x000000fa8d097211 */ /* 0x000fc600030f16ff */
[----:B------:R1:W-:Y:S01]  /*10300*/  STL.64 [R1+0x158], R10 ;  /* 0x0001580a01007387 */ /* 0x0003e20000100a00 */
[----:B------:R-:W-:-:S03]  /*10310*/  IMAD R3, R134, c[0x0][0x190], RZ ;  /* 0x0000640086037a24 */ /* 0x000fc600078e02ff */
[----:B------:R2:W-:Y:S01]  /*10320*/  STL.64 [R1+0x150], R8 ;  /* 0x0001500801007387 */ /* 0x0005e20000100a00 */
[-C--:B-1----:R-:W-:Y:S02]  /*10330*/  LEA R10, P3, R76, R0.reuse, 0x2 ;  /* 0x000000004c0a7211 */ /* 0x082fe400078610ff */
[----:B--2---:R-:W-:Y:S02]  /*10340*/  LEA R8, P6, R72, R0, 0x2 ;  /* 0x0000000048087211 */ /* 0x004fe400078c10ff */
[-C--:B------:R-:W-:Y:S01]  /*10350*/  LEA.HI.X.SX32 R11, R76, R250.reuse, 0x2, P3 ;  /* 0x000000fa4c0b7211 */ /* 0x080fe200018f16ff */
[----:B------:R1:W-:Y:S01]  /*10360*/  STL [R1+0x24c], R3 ;  /* 0x00024c0301007387 */ /* 0x0003e20000100800 */
[----:B------:R-:W-:-:S03]  /*10370*/  LEA.HI.X.SX32 R9, R72, R250, 0x2, P6 ;  /* 0x000000fa48097211 */ /* 0x000fc600030f16ff */
[----:B------:R2:W-:Y:S04]  /*10380*/  STL.64 [R1+0x148], R10 ;  /* 0x0001480a01007387 */ /* 0x0005e80000100a00 */
[----:B------:R3:W-:Y:S01]  /*10390*/  STL.64 [R1+0x140], R8 ;  /* 0x0001400801007387 */ /* 0x0007e20000100a00 */
[----:B-1----:R-:W-:Y:S01]  /*103a0*/  IMAD R3, R135, c[0x0][0x190], RZ ;  /* 0x0000640087037a24 */ /* 0x002fe200078e02ff */
[-C--:B--2---:R-:W-:Y:S02]  /*103b0*/  LEA R10, P3, R70, R0.reuse, 0x2 ;  /* 0x00000000460a7211 */ /* 0x084fe400078610ff */
[----:B---3--:R-:W-:Y:S02]  /*103c0*/  LEA R8, P6, R66, R0, 0x2 ;  /* 0x0000000042087211 */ /* 0x008fe400078c10ff */
[----:B------:R-:W-:-:S02]  /*103d0*/  LEA.HI.X.SX32 R11, R70, R250, 0x2, P3 ;  /* 0x000000fa460b7211 */ /* 0x000fc400018f16ff */
[----:B------:R-:W-:Y:S01]  /*103e0*/  LEA R52, P3, R64, R0, 0x2 ;  /* 0x0000000040347211 */ /* 0x000fe200078610ff */
[----:B------:R1:W-:Y:S01]  /*103f0*/  STL [R1+0x254], R3 ;  /* 0x0002540301007387 */ /* 0x0003e20000100800 */
[-C--:B------:R-:W-:Y:S02]  /*10400*/  LEA.HI.X.SX32 R9, R66, R250.reuse, 0x2, P6 ;  /* 0x000000fa42097211 */ /* 0x080fe400030f16ff */
[----:B------:R-:W-:Y:S01]  /*10410*/  LEA.HI.X.SX32 R53, R64, R250, 0x2, P3 ;  /* 0x000000fa40357211 */ /* 0x000fe200018f16ff */
[----:B------:R-:W-:Y:S04]  /*10420*/  STL [R1+0x14fc], R44 ;  /* 0x0014fc2c01007387 */ /* 0x000fe80000100800 */
[----:B------:R-:W-:Y:S04]  /*10430*/  STL.64 [R1+0x138], R10 ;  /* 0x0001380a01007387 */ /* 0x000fe80000100a00 */
[----:B------:R-:W-:Y:S04]  /*10440*/  STL [R1+0x14c0], R52 ;  /* 0x0014c03401007387 */ /* 0x000fe80000100800 */
[----:B------:R-:W-:Y:S04]  /*10450*/  STL.64 [R1+0x130], R8 ;  /* 0x0001300801007387 */ /* 0x000fe80000100a00 */
[----:B------:R-:W-:Y:S04]  /*10460*/  STL [R1+0x14bc], R53 ;  /* 0x0014bc3501007387 */ /* 0x000fe80000100800 */
[----:B------:R-:W2:Y:S01]  /*10470*/  LDL.LU R210, [R1+0x260] ;  /* 0x0002600001d27983 */ /* 0x000ea20000300800 */
[----:B------:R-:W-:Y:S01]  /*10480*/  IMAD R203, R54, c[0x0][0x190], RZ ;  /* 0x0000640036cb7a24 */ /* 0x000fe200078e02ff */
[-C--:B------:R-:W-:Y:S01]  /*10490*/  LEA R54, P6, R58, R0.reuse, 0x2 ;  /* 0x000000003a367211 */ /* 0x080fe200078c10ff */
[----:B------:R-:W-:Y:S01]  /*104a0*/  IMAD R199, R56, c[0x0][0x190], RZ ;  /* 0x0000640038c77a24 */ /* 0x000fe200078e02ff */
[----:B------:R-:W-:Y:S01]  /*104b0*/  LEA R56, P3, R60, R0, 0x2 ;  /* 0x000000003c387211 */ /* 0x000fe200078610ff */
[----:B-1----:R-:W-:Y:S01]  /*104c0*/  IMAD R3, R137, c[0x0][0x190], RZ ;  /* 0x0000640089037a24 */ /* 0x002fe200078e02ff */
[----:B------:R-:W3:Y:S01]  /*104d0*/  LDL.LU R216, [R1+0x264] ;  /* 0x0002640001d87983 */ /* 0x000ee20000300800 */
[----:B------:R-:W-:Y:S01]  /*104e0*/  IMAD R201, R55, c[0x0][0x190], RZ ;  /* 0x0000640037c97a24 */ /* 0x000fe200078e02ff */
[----:B------:R-:W-:Y:S01]  /*104f0*/  LEA.HI.X.SX32 R55, R58, R250, 0x2, P6 ;  /* 0x000000fa3a377211 */ /* 0x000fe200030f16ff */
[----:B------:R-:W-:Y:S01]  /*10500*/  IMAD R197, R57, c[0x0][0x190], RZ ;  /* 0x0000640039c57a24 */ /* 0x000fe200078e02ff */
[----:B------:R-:W-:Y:S01]  /*10510*/  LEA R58, P6, R59, R0, 0x2 ;  /* 0x000000003b3a7211 */ /* 0x000fe200078c10ff */
[----:B------:R1:W-:Y:S01]  /*10520*/  STL [R1+0x360], R3 ;  /* 0x0003600301007387 */ /* 0x0003e20000100800 */
[----:B------:R-:W-:Y:S01]  /*10530*/  LEA.HI.X.SX32 R57, R60, R250, 0x2, P3 ;  /* 0x000000fa3c397211 */ /* 0x000fe200018f16ff */
[----:B------:R-:W-:Y:S01]  /*10540*/  IMAD R50, R138, c[0x0][0x190], RZ ;  /* 0x000064008a327a24 */ /* 0x000fe200078e02ff */
[----:B------:R-:W-:Y:S01]  /*10550*/  LEA R60, P3, R61, R0, 0x2 ;  /* 0x000000003d3c7211 */ /* 0x000fe200078610ff */
[----:B------:R-:W4:Y:S01]  /*10560*/  LDL.LU R212, [R1+0x268] ;  /* 0x0002680001d47983 */ /* 0x000f220000300800 */
[----:B------:R-:W-:-:S03]  /*10570*/  LEA.HI.X.SX32 R59, R59, R250, 0x2, P6 ;  /* 0x000000fa3b3b7211 */ /* 0x000fc600030f16ff */
[----:B------:R-:W-:Y:S01]  /*10580*/  STL [R1+0x14c8], R54 ;  /* 0x0014c83601007387 */ /* 0x000fe20000100800 */
[----:B------:R-:W-:Y:S01]  /*10590*/  IMAD R195, R62, c[0x0][0x190], RZ ;  /* 0x000064003ec37a24 */ /* 0x000fe200078e02ff */
[----:B------:R-:W-:Y:S02]  /*105a0*/  LEA.HI.X.SX32 R61, R61, R250, 0x2, P3 ;  /* 0x000000fa3d3d7211 */ /* 0x000fe400018f16ff */
[----:B------:R-:W-:Y:S01]  /*105b0*/  STL [R1+0x14c4], R55 ;  /* 0x0014c43701007387 */ /* 0x000fe20000100800 */
[----:B------:R-:W-:-:S03]  /*105c0*/  LEA R62, P6, R63, R0, 0x2 ;  /* 0x000000003f3e7211 */ /* 0x000fc600078c10ff */
[----:B------:R-:W-:Y:S01]  /*105d0*/  STL [R1+0x14d0], R56 ;  /* 0x0014d03801007387 */ /* 0x000fe20000100800 */
[----:B------:R-:W-:-:S03]  /*105e0*/  LEA R64, P3, R65, R0, 0x2 ;  /* 0x0000000041407211 */ /* 0x000fc600078610ff */
[----:B------:R-:W-:Y:S01]  /*105f0*/  STL [R1+0x14cc], R57 ;  /* 0x0014cc3901007387 */ /* 0x000fe20000100800 */
[----:B-1----:R-:W-:-:S03]  /*10600*/  IMAD R3, R139, c[0x0][0x190], RZ ;  /* 0x000064008b037a24 */ /* 0x002fc600078e02ff */
[----:B------:R-:W-:Y:S01]  /*10610*/  STL [R1+0x14f8], R50 ;  /* 0x0014f83201007387 */ /* 0x000fe20000100800 */
[----:B------:R-:W-:-:S03]  /*10620*/  LEA.HI.X.SX32 R63, R63, R250, 0x2, P6 ;  /* 0x000000fa3f3f7211 */ /* 0x000fc600030f16ff */
[----:B------:R-:W-:Y:S04]  /*10630*/  STL [R1+0x14d8], R58 ;  /* 0x0014d83a01007387 */ /* 0x000fe80000100800 */
[----:B------:R-:W-:Y:S01]  /*10640*/  STL [R1+0x14d4], R59 ;  /* 0x0014d43b01007387 */ /* 0x000fe20000100800 */
[----:B------:R-:W-:-:S03]  /*10650*/  LEA.HI.X.SX32 R65, R65, R250, 0x2, P3 ;  /* 0x000000fa41417211 */ /* 0x000fc600018f16ff */
[----:B------:R-:W-:Y:S04]  /*10660*/  STL [R1+0x14e0], R60 ;  /* 0x0014e03c01007387 */ /* 0x000fe80000100800 */
[----:B------:R-:W-:Y:S04]  /*10670*/  STL [R1+0x14dc], R61 ;  /* 0x0014dc3d01007387 */ /* 0x000fe80000100800 */
[----:B------:R-:W5:Y:S04]  /*10680*/  LDL.LU R208, [R1+0x26c] ;  /* 0x00026c0001d07983 */ /* 0x000f680000300800 */
[----:B------:R-:W5:Y:S04]  /*10690*/  LDL.LU R206, [R1+0x270] ;  /* 0x0002700001ce7983 */ /* 0x000f680000300800 */
[----:B------:R-:W-:Y:S04]  /*106a0*/  STL [R1+0x350], R3 ;  /* 0x0003500301007387 */ /* 0x000fe80000100800 */
[----:B------:R3:W-:Y:S04]  /*106b0*/  STL [R1+0x14e8], R62 ;  /* 0x0014e83e01007387 */ /* 0x0007e80000100800 */
[----:B------:R5:W-:Y:S04]  /*106c0*/  STL [R1+0x14e4], R63 ;  /* 0x0014e43f01007387 */ /* 0x000be80000100800 */
[----:B------:R-:W-:Y:S04]  /*106d0*/  STL [R1+0x14f0], R64 ;  /* 0x0014f04001007387 */ /* 0x000fe80000100800 */
[----:B------:R-:W-:Y:S01]  /*106e0*/  STL [R1+0x14ec], R65 ;  /* 0x0014ec4101007387 */ /* 0x000fe20000100800 */
[----:B--2---:R-:W-:-:S03]  /*106f0*/  IMAD R5, R210, c[0x0][0x190], RZ ;  /* 0x00006400d2057a24 */ /* 0x004fc600078e02ff */
[----:B------:R-:W2:Y:S04]  /*10700*/  LDL.LU R210, [R1+0x274] ;  /* 0x0002740001d27983 */ /* 0x000ea80000300800 */
[----:B------:R-:W2:Y:S01]  /*10710*/  LDL.LU R214, [R1+0x278] ;  /* 0x0002780001d67983 */ /* 0x000ea20000300800 */
[----:B------:R-:W-:-:S04]  /*10720*/  LEA R66, P6, R67, R0, 0x2 ;  /* 0x0000000043427211 */ /* 0x000fc800078c10ff */
[----:B------:R-:W-:Y:S01]  /*10730*/  LEA.HI.X.SX32 R67, R67, R250, 0x2, P6 ;  /* 0x000000fa43437211 */ /* 0x000fe200030f16ff */
[----:B------:R-:W-:Y:S01]  /*10740*/  STL [R1+0x14f4], R5 ;  /* 0x0014f40501007387 */ /* 0x000fe20000100800 */
[----:B---3--:R-:W-:Y:S02]  /*10750*/  IMAD R62, R216, c[0x0][0x190], RZ ;  /* 0x00006400d83e7a24 */ /* 0x008fe400078e02ff */
[----:B----4-:R-:W-:Y:S01]  /*10760*/  IMAD R8, R212, c[0x0][0x190], RZ ;  /* 0x00006400d4087a24 */ /* 0x010fe200078e02ff */
[----:B------:R1:W-:Y:S04]  /*10770*/  STL [R1+0x1500], R67 ;  /* 0x0015004301007387 */ /* 0x0003e80000100800 */
[----:B------:R-:W3:Y:S04]  /*10780*/  LDL.LU R216, [R1+0x27c] ;  /* 0x00027c0001d87983 */ /* 0x000ee80000300800 */
[----:B------:R-:W4:Y:S01]  /*10790*/  LDL.LU R212, [R1+0x280] ;  /* 0x0002800001d47983 */ /* 0x000f220000300800 */
[----:B-----5:R-:W-:-:S03]  /*107a0*/  IMAD R63, R208, c[0x0][0x190], RZ ;  /* 0x00006400d03f7a24 */ /* 0x020fc600078e02ff */
        /* <DEDUP_REMOVED lines=9> */
[----:B----4-:R-:W-:-:S03]  /*10840*/  IMAD R28, R212, c[0x0][0x190], RZ ;  /* 0x00006400d41c7a24 */ /* 0x010fc600078e02ff */
        /* <DEDUP_REMOVED lines=40> */
[----:B------:R-:W3:Y:S01]  /*10ad0*/  LDL.LU R206, [R1+0x370] ;  /* 0x0003700001ce7983 */ /* 0x000ee20000300800 */
[----:B------:R-:W-:Y:S01]  /*10ae0*/  IMAD R193, R68, c[0x0][0x190], RZ ;  /* 0x0000640044c17a24 */ /* 0x000fe200078e02ff */
[-C--:B------:R-:W-:Y:S02]  /*10af0*/  LEA R68, P3, R69, R0.reuse, 0x2 ;  /* 0x0000000045447211 */ /* 0x080fe400078610ff */
[----:B------:R-:W-:Y:S02]  /*10b00*/  LEA R70, P6, R71, R0, 0x2 ;  /* 0x0000000047467211 */ /* 0x000fe400078c10ff */
[----:B------:R-:W-:Y:S02]  /*10b10*/  LEA.HI.X.SX32 R69, R69, R250, 0x2, P3 ;  /* 0x000000fa45457211 */ /* 0x000fe400018f16ff */
[----:B------:R-:W-:Y:S01]  /*10b20*/  LEA R72, P3, R73, R0, 0x2 ;  /* 0x0000000049487211 */ /* 0x000fe200078610ff */
[----:B------:R-:W-:Y:S01]  /*10b30*/  IMAD R191, R74, c[0x0][0x190], RZ ;  /* 0x000064004abf7a24 */ /* 0x000fe200078e02ff */
[----:B------:R-:W-:-:S02]  /*10b40*/  LEA.HI.X.SX32 R71, R71, R250, 0x2, P6 ;  /* 0x000000fa47477211 */ /* 0x000fc400030f16ff */
[----:B------:R-:W-:Y:S02]  /*10b50*/  LEA R74, P6, R75, R0, 0x2 ;  /* 0x000000004b4a7211 */ /* 0x000fe400078c10ff */
[----:B------:R-:W-:Y:S02]  /*10b60*/  LEA.HI.X.SX32 R73, R73, R250, 0x2, P3 ;  /* 0x000000fa49497211 */ /* 0x000fe400018f16ff */
[----:B------:R-:W-:Y:S01]  /*10b70*/  LEA R76, P3, R77, R0, 0x2 ;  /* 0x000000004d4c7211 */ /* 0x000fe200078610ff */
[----:B------:R-:W-:Y:S01]  /*10b80*/  IMAD R190, R78, c[0x0][0x190], RZ ;  /* 0x000064004ebe7a24 */ /* 0x000fe200078e02ff */
[----:B------:R-:W-:Y:S01]  /*10b90*/  LEA.HI.X.SX32 R75, R75, R250, 0x2, P6 ;  /* 0x000000fa4b4b7211 */ /* 0x000fe200030f16ff */
[----:B------:R-:W-:Y:S01]  /*10ba0*/  IMAD R192, R80, c[0x0][0x190], RZ ;  /* 0x0000640050c07a24 */ /* 0x000fe200078e02ff */
[----:B------:R-:W-:Y:S02]  /*10bb0*/  LEA R78, P6, R79, R0, 0x2 ;  /* 0x000000004f4e7211 */ /* 0x000fe400078c10ff */
[----:B------:R-:W-:-:S02]  /*10bc0*/  LEA.HI.X.SX32 R77, R77, R250, 0x2, P3 ;  /* 0x000000fa4d4d7211 */ /* 0x000fc400018f16ff */
[----:B------:R-:W-:Y:S01]  /*10bd0*/  LEA R80, P3, R81, R0, 0x2 ;  /* 0x0000000051507211 */ /* 0x000fe200078610ff */
[----:B------:R-:W-:Y:S01]  /*10be0*/  IMAD R194, R82, c[0x0][0x190], RZ ;  /* 0x0000640052c27a24 */ /* 0x000fe200078e02ff */
[----:B------:R-:W-:Y:S01]  /*10bf0*/  LEA.HI.X.SX32 R79, R79, R250, 0x2, P6 ;  /* 0x000000fa4f4f7211 */ /* 0x000fe200030f16ff */
[----:B------:R-:W-:Y:S01]  /*10c00*/  IMAD R196, R84, c[0x0][0x190], RZ ;  /* 0x0000640054c47a24 */ /* 0x000fe200078e02ff */
[----:B------:R-:W-:Y:S02]  /*10c10*/  LEA R82, P6, R83, R0, 0x2 ;  /* 0x0000000053527211 */ /* 0x000fe400078c10ff */
[----:B------:R-:W-:Y:S02]  /*10c20*/  LEA.HI.X.SX32 R81, R81, R250, 0x2, P3 ;  /* 0x000000fa51517211 */ /* 0x000fe400018f16ff */
[----:B------:R-:W-:Y:S01]  /*10c30*/  LEA R84, P3, R85, R0, 0x2 ;  /* 0x0000000055547211 */ /* 0x000fe200078610ff */
[----:B------:R-:W-:Y:S01]  /*10c40*/  IMAD R198, R86, c[0x0][0x190], RZ ;  /* 0x0000640056c67a24 */ /* 0x000fe200078e02ff */
[----:B------:R-:W-:Y:S01]  /*10c50*/  LEA.HI.X.SX32 R83, R83, R250, 0x2, P6 ;  /* 0x000000fa53537211 */ /* 0x000fe200030f16ff */
[----:B------:R-:W-:Y:S01]  /*10c60*/  IMAD R200, R88, c[0x0][0x190], RZ ;  /* 0x0000640058c87a24 */ /* 0x000fe200078e02ff */
[----:B------:R-:W-:-:S02]  /*10c70*/  LEA R86, P6, R87, R0, 0x2 ;  /* 0x0000000057567211 */ /* 0x000fc400078c10ff */
[----:B------:R-:W-:Y:S02]  /*10c80*/  LEA.HI.X.SX32 R85, R85, R250, 0x2, P3 ;  /* 0x000000fa55557211 */ /* 0x000fe400018f16ff */
        /* <DEDUP_REMOVED lines=16> */
[----:B------:R-:W-:Y:S01]  /*10d90*/  LEA R98, P6, R143, R0, 0x2 ;  /* 0x000000008f627211 */ /* 0x000fe200078c10ff */
[----:B------:R-:W-:Y:S01]  /*10da0*/  IMAD R156, R156, c[0x0][0x190], RZ ;  /* 0x000064009c9c7a24 */ /* 0x000fe200078e02ff */
[----:B------:R-:W-:Y:S01]  /*10db0*/  LEA.HI.X.SX32 R97, R140, R250, 0x2, P3 ;  /* 0x000000fa8c617211 */ /* 0x000fe200018f16ff */
[----:B------:R-:W-:Y:S01]  /*10dc0*/  IMAD R219, R100, c[0x0][0x190], RZ ;  /* 0x0000640064db7a24 */ /* 0x000fe200078e02ff */
[----:B------:R-:W-:Y:S01]  /*10dd0*/  LEA R100, P3, R153, R0, 0x2 ;  /* 0x0000000099647211 */ /* 0x000fe200078610ff */
[----:B------:R-:W-:-:S02]  /*10de0*/  IMAD R157, R157, c[0x0][0x190], RZ ;  /* 0x000064009d9d7a24 */ /* 0x000fc400078e02ff */
[----:B------:R-:W-:Y:S01]  /*10df0*/  IMAD R217, R99, c[0x0][0x190], RZ ;  /* 0x0000640063d97a24 */ /* 0x000fe200078e02ff */
[-C--:B------:R-:W-:Y:S01]  /*10e00*/  LEA.HI.X.SX32 R99, R143, R250.reuse, 0x2, P6 ;  /* 0x000000fa8f637211 */ /* 0x080fe200030f16ff */
[----:B------:R-:W-:Y:S01]  /*10e10*/  IMAD R221, R101, c[0x0][0x190], RZ ;  /* 0x0000640065dd7a24 */ /* 0x000fe200078e02ff */
[----:B------:R-:W-:Y:S01]  /*10e20*/  LEA.HI.X.SX32 R101, R153, R250, 0x2, P3 ;  /* 0x000000fa99657211 */ /* 0x000fe200018f16ff */
[----:B------:R-:W-:Y:S01]  /*10e30*/  IMAD R223, R102, c[0x0][0x190], RZ ;  /* 0x0000640066df7a24 */ /* 0x000fe200078e02ff */
[----:B------:R-:W-:Y:S01]  /*10e40*/  LEA R102, P6, R156, R0, 0x2 ;  /* 0x000000009c667211 */ /* 0x000fe200078c10ff */
[----:B------:R-:W-:Y:S02]  /*10e50*/  IMAD R158, R158, c[0x0][0x190], RZ ;  /* 0x000064009e9e7a24 */ /* 0x000fe400078e02ff */
[----:B--2---:R-:W-:Y:S02]  /*10e60*/  IMAD R21, R210, c[0x0][0x190], RZ ;  /* 0x00006400d2157a24 */ /* 0x004fe400078e02ff */
[----:B------:R-:W2:Y:S01]  /*10e70*/  LDL.LU R210, [R1+0x378] ;  /* 0x0003780001d27983 */ /* 0x000ea20000300800 */
[----:B------:R-:W-:-:S03]  /*10e80*/  IMAD R31, R214, c[0x0][0x190], RZ ;  /* 0x00006400d61f7a24 */ /* 0x000fc600078e02ff */
        /* <DEDUP_REMOVED lines=8> */
[----:B------:R-:W-:Y:S01]  /*10f10*/  IMAD R227, R104, c[0x0][0x190], RZ ;  /* 0x0000640068e37a24 */ /* 0x000fe200078e02ff */
[----:B------:R-:W-:Y:S01]  /*10f20*/  LEA R104, P3, R157, R0, 0x2 ;  /* 0x000000009d687211 */ /* 0x000fe200078610ff */
[----:B------:R-:W-:Y:S01]  /*10f30*/  IMAD R159, R159, c[0x0][0x190], RZ ;  /* 0x000064009f9f7a24 */ /* 0x000fe200078e02ff */
[----:B------:R-:W2:Y:S01]  /*10f40*/  LDL.LU R246, [R1+0x3b0] ;  /* 0x0003b00001f67983 */ /* 0x000ea20000300800 */
[----:B------:R-:W-:Y:S01]  /*10f50*/  IMAD R225, R103, c[0x0][0x190], RZ ;  /* 0x0000640067e17a24 */ /* 0x000fe200078e02ff */
[-C--:B------:R-:W-:Y:S01]  /*10f60*/  LEA.HI.X.SX32 R103, R156, R250.reuse, 0x2, P6 ;  /* 0x000000fa9c677211 */ /* 0x080fe200030f16ff */
[----:B------:R-:W-:Y:S01]  /*10f70*/  IMAD R229, R105, c[0x0][0x190], RZ ;  /* 0x0000640069e57a24 */ /* 0x000fe200078e02ff */
[----:B------:R-:W-:Y:S01]  /*10f80*/  LEA.HI.X.SX32 R105, R157, R250, 0x2, P3 ;  /* 0x000000fa9d697211 */ /* 0x000fe200018f16ff */
[----:B------:R-:W-:Y:S01]  /*10f90*/  IMAD R231, R106, c[0x0][0x190], RZ ;  /* 0x000064006ae77a24 */ /* 0x000fe200078e02ff */
[-C--:B------:R-:W-:Y:S01]  /*10fa0*/  LEA R106, P6, R158, R0.reuse, 0x2 ;  /* 0x000000009e6a7211 */ /* 0x080fe200078c10ff */
[----:B------:R-:W-:Y:S01]  /*10fb0*/  IMAD R160, R160, c[0x0][0x190], RZ ;  /* 0x00006400a0a07a24 */ /* 0x000fe200078e02ff */
[----:B------:R-:W2:Y:S01]  /*10fc0*/  LDL.LU R37, [R1+0x3b8] ;  /* 0x0003b80001257983 */ /* 0x000ea20000300800 */
[----:B------:R-:W-:Y:S01]  /*10fd0*/  IMAD R235, R108, c[0x0][0x190], RZ ;  /* 0x000064006ceb7a24 */ /* 0x000fe200078e02ff */
[----:B------:R-:W-:Y:S01]  /*10fe0*/  LEA R108, P3, R159, R0, 0x2 ;  /* 0x000000009f6c7211 */ /* 0x000fe200078610ff */
[----:B------:R-:W-:Y:S01]  /*10ff0*/  IMAD R161, R161, c[0x0][0x190], RZ ;  /* 0x00006400a1a17a24 */ /* 0x000fe200078e02ff */
[----:B-1----:R-:W2:Y:S01]  /*11000*/  LDL.LU R67, [R1+0x1cc] ;  /* 0x0001cc0001437983 */ /* 0x002ea20000300800 */
        /* <DEDUP_REMOVED lines=94> */
[----:B---3--:R-:W-:Y:S01]  /*115f0*/  IMAD R46, R206, c[0x0][0x190], RZ ;  /* 0x00006400ce2e7a24 */ /* 0x008fe200078e02ff */
[C---:B------:R-:W-:Y:S01]  /*11600*/  LEA R152, P3, R181.reuse, R0, 0x2 ;  /* 0x00000000b5987211 */ /* 0x040fe200078610ff */
[----:B-----5:R-:W-:Y:S01]  /*11610*/  IMAD R20, R208, c[0x0][0x190], RZ ;  /* 0x00006400d0147a24 */ /* 0x020fe200078e02ff */
[----:B------:R-:W-:Y:S01]  /*11620*/  LEA.HI.X.SX32 R151, R180, R250, 0x2, P6 ;  /* 0x000000fab4977211 */ /* 0x000fe200030f16ff */
[----:B----4-:R-:W-:Y:S01]  /*11630*/  IMAD R47, R212, c[0x0][0x190], RZ ;  /* 0x00006400d42f7a24 */ /* 0x010fe200078e02ff */
[----:B------:R-:W-:Y:S01]  /*11640*/  LEA R154, P6, R182, R0, 0x2 ;  /* 0x00000000b69a7211 */ /* 0x000fe200078c10ff */
[----:B------:R-:W-:Y:S01]  /*11650*/  IMAD R3, R216, c[0x0][0x190], RZ ;  /* 0x00006400d8037a24 */ /* 0x000fe200078e02ff */
[----:B------:R-:W-:Y:S01]  /*11660*/  LEA.HI.X.SX32 R153, R181, R250, 0x2, P3 ;  /* 0x000000fab5997211 */ /* 0x000fe200018f16ff */
[----:B------:R-:W3:Y:S01]  /*11670*/  LDL.LU R249, [R1+0x3d0] ;  /* 0x0003d00001f97983 */ /* 0x000ee20000300800 */
[----:B------:R-:W-:-:S02]  /*11680*/  LEA R156, P3, R183, R0, 0x2 ;  /* 0x00000000b79c7211 */ /* 0x000fc400078610ff */
[----:B------:R-:W-:Y:S01]  /*11690*/  LEA.HI.X.SX32 R155, R182, R250, 0x2, P6 ;  /* 0x000000fab69b7211 */ /* 0x000fe200030f16ff */
[----:B------:R-:W4:Y:S01]  /*116a0*/  LDL.LU R48, [R1+0x3d8] ;  /* 0x0003d80001307983 */ /* 0x000f220000300800 */
[C---:B------:R-:W-:Y:S02]  /*116b0*/  LEA R158, P6, R184.reuse, R0, 0x2 ;  /* 0x00000000b89e7211 */ /* 0x040fe400078c10ff */
[----:B------:R-:W-:Y:S01]  /*116c0*/  LEA.HI.X.SX32 R157, R183, R250, 0x2, P3 ;  /* 0x000000fab79d7211 */ /* 0x000fe200018f16ff */
[----:B------:R-:W5:Y:S01]  /*116d0*/  LDL.LU R65, [R1+0x20c] ;  /* 0x00020c0001417983 */ /* 0x000f620000300800 */
[----:B------:R-:W-:Y:S02]  /*116e0*/  LEA R160, P3, R185, R0, 0x2 ;  /* 0x00000000b9a07211 */ /* 0x000fe400078610ff */
[----:B------:R-:W-:Y:S02]  /*116f0*/  LEA.HI.X.SX32 R159, R184, R250, 0x2, P6 ;  /* 0x000000fab89f7211 */ /* 0x000fe400030f16ff */
[----:B------:R-:W-:-:S02]  /*11700*/  LEA R162, P6, R186, R0, 0x2 ;  /* 0x00000000baa27211 */ /* 0x000fc400078c10ff */
[----:B------:R-:W-:Y:S02]  /*11710*/  LEA.HI.X.SX32 R161, R185, R250, 0x2, P3 ;  /* 0x000000fab9a17211 */ /* 0x000fe400018f16ff */
[C---:B------:R-:W-:Y:S02]  /*11720*/  LEA R164, P3, R187.reuse, R0, 0x2 ;  /* 0x00000000bba47211 */ /* 0x040fe400078610ff */
[----:B------:R-:W-:Y:S02]  /*11730*/  LEA.HI.X.SX32 R163, R186, R250, 0x2, P6 ;  /* 0x000000fabaa37211 */ /* 0x000fe400030f16ff */
[----:B------:R-:W-:Y:S02]  /*11740*/  LEA R166, P6, R188, R0, 0x2 ;  /* 0x00000000bca67211 */ /* 0x000fe400078c10ff */
[----:B------:R-:W-:Y:S02]  /*11750*/  LEA.HI.X.SX32 R165, R187, R250, 0x2, P3 ;  /* 0x000000fabba57211 */ /* 0x000fe400018f16ff */
[----:B------:R-:W-:-:S02]  /*11760*/  LEA R168, P3, R189, R0, 0x2 ;  /* 0x00000000bda87211 */ /* 0x000fc400078610ff */
[----:B------:R-:W-:Y:S02]  /*11770*/  LEA.HI.X.SX32 R167, R188, R250, 0x2, P6 ;  /* 0x000000fabca77211 */ /* 0x000fe400030f16ff */
[----:B------:R-:W-:Y:S02]  /*11780*/  LEA R170, P6, R252, R0, 0x2 ;  /* 0x00000000fcaa7211 */ /* 0x000fe400078c10ff */
[----:B------:R-:W-:Y:S02]  /*11790*/  LEA.HI.X.SX32 R169, R189, R250, 0x2, P3 ;  /* 0x000000fabda97211 */ /* 0x000fe400018f16ff */
        /* <DEDUP_REMOVED lines=37> */
[-C--:B------:R-:W-:Y:S02]  /*119f0*/  LEA.HI.X.SX32 R207, R209, R250.reuse, 0x2, P6 ;  /* 0x000000fad1cf7211 */ /* 0x080fe400030f16ff */
[----:B------:R-:W-:-:S02]  /*11a00*/  LEA.HI.X.SX32 R209, R211, R250, 0x2, P3 ;  /* 0x000000fad3d17211 */ /* 0x000fc400018f16ff */
[-C--:B------:R-:W-:Y:S01]  /*11a10*/  LEA R212, P3, R215, R0.reuse, 0x2 ;  /* 0x00000000d7d47211 */ /* 0x080fe200078610ff */
[----:B--2---:R-:W-:Y:S01]  /*11a20*/  IMAD R23, R210, c[0x0][0x190], RZ ;  /* 0x00006400d2177a24 */ /* 0x004fe200078e02ff */
[----:B------:R-:W-:Y:S01]  /*11a30*/  LEA R210, P6, R213, R0, 0x2 ;  /* 0x00000000d5d27211 */ /* 0x000fe200078c10ff */
[----:B------:R-:W-:-:S03]  /*11a40*/  IMAD R252, R214, c[0x0][0x190], RZ ;  /* 0x00006400d6fc7a24 */ /* 0x000fc600078e02ff */
[----:B------:R-:W-:Y:S02]  /*11a50*/  LEA.HI.X.SX32 R211, R213, R250, 0x2, P6 ;  /* 0x000000fad5d37211 */ /* 0x000fe400030f16ff */
[----:B------:R-:W-:Y:S02]  /*11a60*/  LEA R214, P6, R217, R0, 0x2 ;  /* 0x00000000d9d67211 */ /* 0x000fe400078c10ff */
[----:B------:R-:W-:Y:S02]  /*11a70*/  LEA.HI.X.SX32 R213, R215, R250, 0x2, P3 ;  /* 0x000000fad7d57211 */ /* 0x000fe400018f16ff */
[----:B------:R-:W-:Y:S01]  /*11a80*/  LEA R216, P3, R219, R0, 0x2 ;  /* 0x00000000dbd87211 */ /* 0x000fe200078610ff */
[----:B------:R-:W-:Y:S01]  /*11a90*/  IMAD R251, R218, c[0x0][0x190], RZ ;  /* 0x00006400dafb7a24 */ /* 0x000fe200078e02ff */
[----:B------:R-:W-:Y:S02]  /*11aa0*/  LEA.HI.X.SX32 R215, R217, R250, 0x2, P6 ;  /* 0x000000fad9d77211 */ /* 0x000fe400030f16ff */
[----:B------:R-:W-:-:S02]  /*11ab0*/  LEA R218, P6, R221, R0, 0x2 ;  /* 0x00000000ddda7211 */ /* 0x000fc400078c10ff */
[----:B------:R-:W-:Y:S02]  /*11ac0*/  LEA.HI.X.SX32 R217, R219, R250, 0x2, P3 ;  /* 0x000000fadbd97211 */ /* 0x000fe400018f16ff */
[----:B------:R-:W-:Y:S01]  /*11ad0*/  LEA R220, P3, R223, R0, 0x2 ;  /* 0x00000000dfdc7211 */ /* 0x000fe200078610ff */
[----:B------:R-:W-:Y:S01]  /*11ae0*/  IMAD R36, R222, c[0x0][0x190], RZ ;  /* 0x00006400de247a24 */ /* 0x000fe200078e02ff */
[----:B------:R-:W-:Y:S02]  /*11af0*/  LEA.HI.X.SX32 R219, R221, R250, 0x2, P6 ;  /* 0x000000fadddb7211 */ /* 0x000fe400030f16ff */
        /* <DEDUP_REMOVED lines=9> */
[----:B------:R-:W-:Y:S02]  /*11b90*/  LEA.HI.X.SX32 R227, R229, R250, 0x2, P6 ;  /* 0x000000fae5e37211 */ /* 0x000fe400030f16ff */
[----:B------:R-:W-:Y:S02]  /*11ba0*/  LEA R230, P6, R233, R0, 0x2 ;  /* 0x00000000e9e67211 */ /* 0x000fe400078c10ff */
[----:B------:R-:W-:-:S02]  /*11bb0*/  LEA.HI.X.SX32 R229, R231, R250, 0x2, P3 ;  /* 0x000000fae7e57211 */ /* 0x000fc400018f16ff */
        /* <DEDUP_REMOVED lines=15> */
[----:B------:R-:W-:Y:S02]  /*11cb0*/  LEA R244, P3, R247, R0, 0x2 ;  /* 0x00000000f7f47211 */ /* 0x000fe400078610ff */
[-C--:B------:R-:W-:Y:S02]  /*11cc0*/  LEA.HI.X.SX32 R243, R245, R250.reuse, 0x2, P6 ;  /* 0x000000faf5f37211 */ /* 0x080fe400030f16ff */
[----:B------:R-:W-:Y:S02]  /*11cd0*/  LEA.HI.X.SX32 R245, R247, R250, 0x2, P3 ;  /* 0x000000faf7f57211 */ /* 0x000fe400018f16ff */
[----:B------:R-:W-:-:S04]  /*11ce0*/  LEA R26, P3, R35, R0, 0x2 ;  /* 0x00000000231a7211 */ /* 0x000fc800078610ff */
[----:B------:R-:W-:-:S05]  /*11cf0*/  LEA.HI.X.SX32 R27, R35, R250, 0x2, P3 ;  /* 0x000000fa231b7211 */ /* 0x000fca00018f16ff */
[----:B------:R1:W-:Y:S04]  /*11d00*/  STL.64 [R1+0x1b8], R26 ;  /* 0x0001b81a01007387 */ /* 0x0003e80000100a00 */
[----:B-1----:R-:W2:Y:S01]  /*11d10*/  LDL.LU.64 R26, [R1+0x1508] ;  /* 0x00150800011a7983 */ /* 0x002ea20000300a00 */
[----:B------:R-:W-:Y:S01]  /*11d20*/  IMAD R11, R246, c[0x0][0x190], RZ ;  /* 0x00006400f60b7a24 */ /* 0x000fe200078e02ff */
[CC--:B------:R-:W-:Y:S01]  /*11d30*/  LEA R246, P6, R4.reuse, R0.reuse, 0x2 ;  /* 0x0000000004f67211 */ /* 0x0c0fe200078c10ff */
[----:B------:R-:W-:Y:S01]  /*11d40*/  IMAD.MOV.U32 R64, RZ, RZ, R34 ;  /* 0x000000ffff407224 */ /* 0x000fe200078e0022 */
[----:B------:R-:W-:Y:S02]  /*11d50*/  LEA R34, P3, R7, R0, 0x2 ;  /* 0x0000000007227211 */ /* 0x000fe400078610ff */
[----:B------:R-:W-:-:S02]  /*11d60*/  LEA.HI.X.SX32 R247, R4, R250, 0x2, P6 ;  /* 0x000000fa04f77211 */ /* 0x000fc400030f16ff */
[----:B------:R-:W-:Y:S02]  /*11d70*/  LEA R4, P6, R67, R0, 0x2 ;  /* 0x0000000043047211 */ /* 0x000fe400078c10ff */
[-C--:B------:R-:W-:Y:S02]  /*11d80*/  LEA.HI.X.SX32 R35, R7, R250.reuse, 0x2, P3 ;  /* 0x000000fa07237211 */ /* 0x080fe400018f16ff */
[----:B------:R-:W-:Y:S01]  /*11d90*/  LEA.HI.X.SX32 R5, R67, R250, 0x2, P6 ;  /* 0x000000fa43057211 */ /* 0x000fe200030f16ff */
[----:B------:R-:W-:Y:S02]  /*11da0*/  IMAD R248, R37, c[0x0][0x190], RZ ;  /* 0x0000640025f87a24 */ /* 0x000fe400078e02ff */
[----:B------:R-:W3:Y:S01]  /*11db0*/  LDL.LU R37, [R1+0x3e0] ;  /* 0x0003e00001257983 */ /* 0x000ee20000300800 */
[----:B------:R-:W-:-:S03]  /*11dc0*/  IMAD R7, R51, c[0x0][0x190], RZ ;  /* 0x0000640033077a24 */ /* 0x000fc600078e02ff */
[----:B------:R1:W-:Y:S04]  /*11dd0*/  STL.64 [R1+0x1c0], R4 ;  /* 0x0001c00401007387 */ /* 0x0003e80000100a00 */
[----:B------:R1:W-:Y:S04]  /*11de0*/  STL.64 [R1+0x1c8], R34 ;  /* 0x0001c82201007387 */ /* 0x0003e80000100a00 */
[----:B------:R-:W3:Y:S01]  /*11df0*/  LDL.LU R51, [R1+0x3e8] ;  /* 0x0003e80001337983 */ /* 0x000ee20000300800 */
[----:B-1----:R-:W-:-:S03]  /*11e00*/  LEA R4, P6, R44, R0, 0x2 ;  /* 0x000000002c047211 */ /* 0x002fc600078c10ff */
[----:B------:R-:W3:Y:S01]  /*11e10*/  LDL.LU R67, [R1+0x22c] ;  /* 0x00022c0001437983 */ /* 0x000ee20000300800 */
[----:B------:R-:W-:Y:S02]  /*11e20*/  LEA.HI.X.SX32 R5, R44, R250, 0x2, P6 ;  /* 0x000000fa2c057211 */ /* 0x000fe400030f16ff */
[----:B------:R-:W-:-:S03]  /*11e30*/  LEA R34, P3, R32, R0, 0x2 ;  /* 0x0000000020227211 */ /* 0x000fc600078610ff */
[----:B------:R1:W-:Y:S01]  /*11e40*/  STL.64 [R1+0x1d0], R4 ;  /* 0x0001d00401007387 */ /* 0x0003e20000100a00 */
[----:B------:R-:W-:-:S03]  /*11e50*/  LEA.HI.X.SX32 R35, R32, R250, 0x2, P3 ;  /* 0x000000fa20237211 */ /* 0x000fc600018f16ff */
[----:B------:R-:W3:Y:S04]  /*11e60*/  LDL.LU R32, [R1+0x3f0] ;  /* 0x0003f00001207983 */ /* 0x000ee80000300800 */
[----:B------:R-:W3:Y:S01]  /*11e70*/  LDL.LU R44, [R1+0x234] ;  /* 0x00023400012c7983 */ /* 0x000ee20000300800 */
[----:B-1----:R-:W-:-:S03]  /*11e80*/  LEA R4, P6, R50, R0, 0x2 ;  /* 0x0000000032047211 */ /* 0x002fc600078c10ff */
[----:B------:R1:W-:Y:S01]  /*11e90*/  STL.64 [R1+0x1d8], R34 ;  /* 0x0001d82201007387 */ /* 0x0003e20000100a00 */
[----:B------:R-:W-:-:S05]  /*11ea0*/  LEA.HI.X.SX32 R5, R50, R250, 0x2, P6 ;  /* 0x000000fa32057211 */ /* 0x000fca00030f16ff */
[----:B------:R2:W-:Y:S01]  /*11eb0*/  STL.64 [R1+0x1e0], R4 ;  /* 0x0001e00401007387 */ /* 0x0005e20000100a00 */
[----:B-1----:R-:W-:-:S04]  /*11ec0*/  LEA R34, P3, R2, R0, 0x2 ;  /* 0x0000000002227211 */ /* 0x002fc800078610ff */
[----:B------:R-:W-:Y:S02]  /*11ed0*/  LEA.HI.X.SX32 R35, R2, R250, 0x2, P3 ;  /* 0x000000fa02237211 */ /* 0x000fe400018f16ff */
[----:B------:R-:W3:Y:S04]  /*11ee0*/  LDL.LU R2, [R1+0x3f8] ;  /* 0x0003f80001027983 */ /* 0x000ee80000300800 */
[----:B------:R1:W-:Y:S04]  /*11ef0*/  STL.64 [R1+0x1e8], R34 ;  /* 0x0001e82201007387 */ /* 0x0003e80000100a00 */
[----:B------:R-:W3:Y:S01]  /*11f00*/  LDL.LU R50, [R1+0x24c] ;  /* 0x00024c0001327983 */ /* 0x000ee20000300800 */
[-C--:B--2---:R-:W-:Y:S01]  /*11f10*/  LEA R4, P6, R26, R0.reuse, 0x2 ;  /* 0x000000001a047211 */ /* 0x084fe200078c10ff */
[----:B-1----:R-:W-:Y:S01]  /*11f20*/  IMAD.MOV.U32 R35, RZ, RZ, R27 ;  /* 0x000000ffff237224 */ /* 0x002fe200078e001b */
[----:B------:R-:W-:-:S02]  /*11f30*/  LEA R34, P3, R27, R0, 0x2 ;  /* 0x000000001b227211 */ /* 0x000fc400078610ff */
[-C--:B------:R-:W-:Y:S02]  /*11f40*/  LEA.HI.X.SX32 R5, R26, R250.reuse, 0x2, P6 ;  /* 0x000000fa1a057211 */ /* 0x080fe400030f16ff */
[----:B------:R-:W-:Y:S02]  /*11f50*/  LEA.HI.X.SX32 R35, R35, R250, 0x2, P3 ;  /* 0x000000fa23237211 */ /* 0x000fe400018f16ff */
[C---:B------:R-:W-:Y:S01]  /*11f60*/  LEA R26, P6, R13.reuse, R0, 0x2 ;  /* 0x000000000d1a7211 */ /* 0x040fe200078c10ff */
[----:B------:R1:W-:Y:S03]  /*11f70*/  STL.64 [R1+0x1f0], R4 ;  /* 0x0001f00401007387 */ /* 0x0003e60000100a00 */
[----:B------:R-:W-:Y:S01]  /*11f80*/  LEA.HI.X.SX32 R27, R13, R250, 0x2, P6 ;  /* 0x000000fa0d1b7211 */ /* 0x000fe200030f16ff */
[----:B-1----:R-:W2:Y:S04]  /*11f90*/  LDL.LU R4, [R1+0x400] ;  /* 0x0004000001047983 */ /* 0x002ea80000300800 */
[----:B------:R-:W2:Y:S04]  /*11fa0*/  LDL.LU R5, [R1+0x254] ;  /* 0x0002540001057983 */ /* 0x000ea80000300800 */
[----:B------:R1:W-:Y:S04]  /*11fb0*/  STL.64 [R1+0x1f8], R34 ;  /* 0x0001f82201007387 */ /* 0x0003e80000100a00 */
[----:B------:R-:W4:Y:S01]  /*11fc0*/  LDL.LU R13, [R1+0x408] ;  /* 0x00040800010d7983 */ /* 0x000f220000300800 */
[----:B-1----:R-:W-:Y:S01]  /*11fd0*/  IMAD.MOV.U32 R35, RZ, RZ, R64 ;  /* 0x000000ffff237224 */ /* 0x002fe200078e0040 */
[----:B-----5:R-:W-:-:S02]  /*11fe0*/  LEA R34, P3, R65, R0, 0x2 ;  /* 0x0000000041227211 */ /* 0x020fc400078610ff */
[----:B------:R-:W5:Y:S04]  /*11ff0*/  LDL.LU R64, [R1+0x360] ;  /* 0x0003600001407983 */ /* 0x000f680000300800 */
[----:B------:R1:W-:Y:S02]  /*12000*/  STL.64 [R1+0x200], R26 ;  /* 0x0002001a01007387 */ /* 0x0003e40000100a00 */
[----:B-1----:R-:W-:Y:S01]  /*12010*/  LEA R26, P6, R35, R0, 0x2 ;  /* 0x00000000231a7211 */ /* 0x002fe200078c10ff */
[----:B------:R-:W-:Y:S01]  /*12020*/  IMAD.MOV.U32 R27, RZ, RZ, R35 ;  /* 0x000000ffff1b7224 */ /* 0x000fe200078e0023 */
[----:B------:R-:W-:-:S04]  /*12030*/  LEA.HI.X.SX32 R35, R65, R250, 0x2, P3 ;  /* 0x000000fa41237211 */ /* 0x000fc800018f16ff */
[----:B------:R-:W-:Y:S01]  /*12040*/  LEA.HI.X.SX32 R27, R27, R250, 0x2, P6 ;  /* 0x000000fa1b1b7211 */ /* 0x000fe200030f16ff */
[----:B------:R1:W-:Y:S02]  /*12050*/  STL.64 [R1+0x208], R34 ;  /* 0x0002082201007387 */ /* 0x0003e40000100a00 */
[----:B-1----:R-:W-:Y:S01]  /*12060*/  IMAD.MOV.U32 R35, RZ, RZ, R6 ;  /* 0x000000ffff237224 */ /* 0x002fe200078e0006 */
[-C--:B------:R-:W-:Y:S01]  /*12070*/  LEA R34, P3, R49, R0.reuse, 0x2 ;  /* 0x0000000031227211 */ /* 0x080fe200078610ff */
[----:B---3--:R-:W-:Y:S02]  /*12080*/  IMAD R6, R51, c[0x0][0x190], RZ ;  /* 0x0000640033067a24 */ /* 0x008fe400078e02ff */
[----:B------:R-:W3:Y:S04]  /*12090*/  LDL.LU R51, [R1+0x410] ;  /* 0x0004100001337983 */ /* 0x000ee80000300800 */
[----:B------:R-:W3:Y:S04]  /*120a0*/  LDL.LU R65, [R1+0x350] ;  /* 0x0003500001417983 */ /* 0x000ee80000300800 */
[----:B------:R1:W-:Y:S02]  /*120b0*/  STL.64 [R1+0x210], R26 ;  /* 0x0002101a01007387 */ /* 0x0003e40000100a00 */
[----:B-1----:R-:W-:Y:S01]  /*120c0*/  LEA R26, P6, R35, R0, 0x2 ;  /* 0x00000000231a7211 */ /* 0x002fe200078c10ff */
[----:B------:R-:W-:Y:S01]  /*120d0*/  IMAD.MOV.U32 R27, RZ, RZ, R35 ;  /* 0x000000ffff1b7224 */ /* 0x000fe200078e0023 */
[----:B------:R-:W-:Y:S01]  /*120e0*/  LEA.HI.X.SX32 R35, R49, R250, 0x2, P3 ;  /* 0x000000fa31237211 */ /* 0x000fe200018f16ff */
[----:B------:R-:W-:-:S03]  /*120f0*/  IMAD R49, R32, c[0x0][0x190], RZ ;  /* 0x0000640020317a24 */ /* 0x000fc600078e02ff */
[----:B------:R-:W-:Y:S01]  /*12100*/  LEA.HI.X.SX32 R27, R27, R250, 0x2, P6 ;  /* 0x000000fa1b1b7211 */ /* 0x000fe200030f16ff */
[----:B------:R1:W-:Y:S04]  /*12110*/  STL.64 [R1+0x218], R34 ;  /* 0x0002182201007387 */ /* 0x0003e80000100a00 */
[----:B------:R-:W3:Y:S04]  /*12120*/  LDL.LU R32, [R1+0x418] ;  /* 0x0004180001207983 */ /* 0x000ee80000300800 */
[----:B------:R1:W-:Y:S02]  /*12130*/  STL.64 [R1+0x220], R26 ;  /* 0x0002201a01007387 */ /* 0x0003e40000100a00 */
[----:B-1----:R-:W-:-:S04]  /*12140*/  LEA R34, P3, R67, R0, 0x2 ;  /* 0x0000000043227211 */ /* 0x002fc800078610ff */
[----:B------:R-:W-:Y:S02]  /*12150*/  LEA.HI.X.SX32 R35, R67, R250, 0x2, P3 ;  /* 0x000000fa43237211 */ /* 0x000fe400018f16ff */
[----:B------:R-:W3:Y:S01]  /*12160*/  LDL.LU R67, [R1+0x1500] ;  /* 0x0015000001437983 */ /* 0x000ee20000300800 */
[----:B------:R-:W-:-:S03]  /*12170*/  LEA R26, P6, R44, R0, 0x2 ;  /* 0x000000002c1a7211 */ /* 0x000fc600078c10ff */
[----:B------:R1:W-:Y:S01]  /*12180*/  STL.64 [R1+0x228], R34 ;  /* 0x0002282201007387 */ /* 0x0003e20000100a00 */
[----:B------:R-:W-:Y:S01]  /*12190*/  LEA.HI.X.SX32 R27, R44, R250, 0x2, P6 ;  /* 0x000000fa2c1b7211 */ /* 0x000fe200030f16ff */
[----:B-1----:R-:W-:Y:S01]  /*121a0*/  IMAD.MOV.U32 R35, RZ, RZ, R40 ;  /* 0x000000ffff237224 */ /* 0x002fe200078e0028 */
[-C--:B------:R-:W-:Y:S01]  /*121b0*/  LEA R34, P3, R33, R0.reuse, 0x2 ;  /* 0x0000000021227211 */ /* 0x080fe200078610ff */
[----:B------:R-:W-:Y:S02]  /*121c0*/  IMAD R40, R2, c[0x0][0x190], RZ ;  /* 0x0000640002287a24 */ /* 0x000fe400078e02ff */
[----:B------:R-:W3:Y:S04]  /*121d0*/  LDL.LU R2, [R1+0x420] ;  /* 0x0004200001027983 */ /* 0x000ee80000300800 */
[----:B------:R-:W3:Y:S04]  /*121e0*/  LDL.LU R44, [R1+0x14fc] ;  /* 0x0014fc00012c7983 */ /* 0x000ee80000300800 */
[----:B------:R1:W-:Y:S02]  /*121f0*/  STL.64 [R1+0x230], R26 ;  /* 0x0002301a01007387 */ /* 0x0003e40000100a00 */
[----:B-1----:R-:W-:Y:S01]  /*12200*/  LEA R26, P6, R35, R0, 0x2 ;  /* 0x00000000231a7211 */ /* 0x002fe200078c10ff */
[----:B------:R-:W-:Y:S01]  /*12210*/  IMAD.MOV.U32 R27, RZ, RZ, R35 ;  /* 0x000000ffff1b7224 */ /* 0x000fe200078e0023 */
[----:B------:R-:W-:-:S04]  /*12220*/  LEA.HI.X.SX32 R35, R33, R250, 0x2, P3 ;  /* 0x000000fa21237211 */ /* 0x000fc800018f16ff */
[----:B------:R-:W-:Y:S01]  /*12230*/  LEA.HI.X.SX32 R27, R27, R250, 0x2, P6 ;  /* 0x000000fa1b1b7211 */ /* 0x000fe200030f16ff */
[----:B------:R1:W-:Y:S04]  /*12240*/  STL.64 [R1+0x238], R34 ;  /* 0x0002382201007387 */ /* 0x0003e80000100a00 */
[----:B------:R-:W3:Y:S04]  /*12250*/  LDL.LU R33, [R1+0x428] ;  /* 0x0004280001217983 */ /* 0x000ee80000300800 */
[----:B------:R-:W-:Y:S01]  /*12260*/  STL.64 [R1+0x240], R26 ;  /* 0x0002401a01007387 */ /* 0x000fe20000100a00 */
[----:B-1----:R-:W-:-:S04]  /*12270*/  LEA R34, P3, R50, R0, 0x2 ;  /* 0x0000000032227211 */ /* 0x002fc800078610ff */
[----:B------:R-:W-:Y:S02]  /*12280*/  LEA.HI.X.SX32 R35, R50, R250, 0x2, P3 ;  /* 0x000000fa32237211 */ /* 0x000fe400018f16ff */
[----:B------:R-:W3:Y:S04]  /*12290*/  LDL.LU R50, [R1+0x14f8] ;  /* 0x0014f80001327983 */ /* 0x000ee80000300800 */
[----:B------:R1:W-:Y:S02]  /*122a0*/  STL.64 [R1+0x248], R34 ;  /* 0x0002482201007387 */ /* 0x0003e40000100a00 */
[----:B-1----:R-:W-:Y:S01]  /*122b0*/  IMAD.MOV.U32 R35, RZ, RZ, R41 ;  /* 0x000000ffff237224 */ /* 0x002fe200078e0029 */
[----:B--2---:R-:W-:-:S04]  /*122c0*/  LEA R26, P6, R5, R0, 0x2 ;  /* 0x00000000051a7211 */ /* 0x004fc800078c10ff */
[----:B------:R-:W-:Y:S01]  /*122d0*/  LEA.HI.X.SX32 R27, R5, R250, 0x2, P6 ;  /* 0x000000fa051b7211 */ /* 0x000fe200030f16ff */
[----:B----4-:R-:W-:Y:S02]  /*122e0*/  IMAD R41, R13, c[0x0][0x190], RZ ;  /* 0x000064000d297a24 */ /* 0x010fe400078e02ff */
[----:B------:R-:W2:Y:S04]  /*122f0*/  LDL.LU R13, [R1+0x430] ;  /* 0x00043000010d7983 */ /* 0x000ea80000300800 */
[----:B------:R-:W4:Y:S04]  /*12300*/  LDL.LU R5, [R1+0x14f4] ;  /* 0x0014f40001057983 */ /* 0x000f280000300800 */
[----:B------:R1:W-:Y:S02]  /*12310*/  STL.64 [R1+0x250], R26 ;  /* 0x0002501a01007387 */ /* 0x0003e40000100a00 */
[----:B-1----:R-:W-:Y:S01]  /*12320*/  IMAD.MOV.U32 R27, RZ, RZ, R35 ;  /* 0x000000ffff1b7224 */ /* 0x002fe200078e0023 */
[----:B-----5:R-:W-:-:S02]  /*12330*/  LEA R26, P6, R64, R0, 0x2 ;  /* 0x00000000401a7211 */ /* 0x020fc400078c10ff */
[----:B---3--:R-:W-:-:S04]  /*12340*/  LEA R34, P3, R44, R0, 0x2 ;  /* 0x000000002c227211 */ /* 0x008fc800078610ff */
[-C--:B------:R-:W-:Y:S02]  /*12350*/  LEA.HI.X.SX32 R35, R44, R250.reuse, 0x2, P3 ;  /* 0x000000fa2c237211 */ /* 0x080fe400018f16ff */
[----:B------:R-:W3:Y:S04]  /*12360*/  LDL.LU R44, [R1+0x438] ;  /* 0x00043800012c7983 */ /* 0x000ee80000300800 */
[----:B------:R1:W-:Y:S02]  /*12370*/  STL.64 [R1+0x258], R34 ;  /* 0x0002582201007387 */ /* 0x0003e40000100a00 */
[----:B-1----:R-:W-:Y:S01]  /*12380*/  IMAD.MOV.U32 R35, RZ, RZ, R27 ;  /* 0x000000ffff237224 */ /* 0x002fe200078e001b */
[----:B------:R-:W-:Y:S02]  /*12390*/  LEA.HI.X.SX32 R27, R64, R250, 0x2, P6 ;  /* 0x000000fa401b7211 */ /* 0x000fe400030f16ff */
[----:B------:R-:W5:Y:S04]  /*123a0*/  LDL.LU R64, [R1+0x14f0] ;  /* 0x0014f00001407983 */ /* 0x000f680000300800 */
[----:B------:R1:W-:Y:S01]  /*123b0*/  STL.64 [R1+0x260], R26 ;  /* 0x0002601a01007387 */ /* 0x0003e20000100a00 */
[----:B------:R-:W-:Y:S01]  /*123c0*/  LEA R34, P3, R50, R0, 0x2 ;  /* 0x0000000032227211 */ /* 0x000fe200078610ff */
[----:B-1----:R-:W-:-:S03]  /*123d0*/  IMAD.MOV.U32 R27, RZ, RZ, R35 ;  /* 0x000000ffff1b7224 */ /* 0x002fc600078e0023 */
[----:B------:R-:W-:Y:S02]  /*123e0*/  LEA.HI.X.SX32 R35, R50, R250, 0x2, P3 ;  /* 0x000000fa32237211 */ /* 0x000fe400018f16ff */
[C---:B------:R-:W-:Y:S01]  /*123f0*/  LEA R26, P6, R65.reuse, R0, 0x2 ;  /* 0x00000000411a7211 */ /* 0x040fe200078c10ff */
[----:B------:R-:W2:Y:S04]  /*12400*/  LDL.LU R50, [R1+0x440] ;  /* 0x0004400001327983 */ /* 0x000ea80000300800 */
[----:B------:R1:W-:Y:S02]  /*12410*/  STL.64 [R1+0x268], R34 ;  /* 0x0002682201007387 */ /* 0x0003e40000100a00 */
[----:B-1----:R-:W-:Y:S01]  /*12420*/  IMAD.MOV.U32 R35, RZ, RZ, R27 ;  /* 0x000000ffff237224 */ /* 0x002fe200078e001b */
[----:B------:R-:W-:-:S02]  /*12430*/  LEA.HI.X.SX32 R27, R65, R250, 0x2, P6 ;  /* 0x000000fa411b7211 */ /* 0x000fc400030f16ff */
[----:B------:R-:W5:Y:S04]  /*12440*/  LDL.LU R65, [R1+0x14ec] ;  /* 0x0014ec0001417983 */ /* 0x000f680000300800 */
[----:B------:R1:W-:Y:S02]  /*12450*/  STL.64 [R1+0x270], R26 ;  /* 0x0002701a01007387 */ /* 0x0003e40000100a00 */
[----:B-1----:R-:W-:Y:S01]  /*12460*/  IMAD.MOV.U32 R27, RZ, RZ, R35 ;  /* 0x000000ffff1b7224 */ /* 0x002fe200078e0023 */
[-C--:B------:R-:W-:Y:S02]  /*12470*/  LEA R26, P6, R62, R0.reuse, 0x2 ;  /* 0x000000003e1a7211 */ /* 0x080fe400078c10ff */
[----:B----4-:R-:W-:-:S04]  /*12480*/  LEA R34, P3, R5, R0, 0x2 ;  /* 0x0000000005227211 */ /* 0x010fc800078610ff */
[-C--:B------:R-:W-:Y:S02]  /*12490*/  LEA.HI.X.SX32 R35, R5, R250.reuse, 0x2, P3 ;  /* 0x000000fa05237211 */ /* 0x080fe400018f16ff */
[----:B------:R-:W4:Y:S04]  /*124a0*/  LDL.LU R5, [R1+0x448] ;  /* 0x0004480001057983 */ /* 0x000f280000300800 */
[----:B------:R1:W-:Y:S02]  /*124b0*/  STL.64 [R1+0x278], R34 ;  /* 0x0002782201007387 */ /* 0x0003e40000100a00 */
[----:B-1----:R-:W-:Y:S01]  /*124c0*/  IMAD.MOV.U32 R35, RZ, RZ, R27 ;  /* 0x000000ffff237224 */ /* 0x002fe200078e001b */
[----:B------:R-:W-:Y:S02]  /*124d0*/  LEA.HI.X.SX32 R27, R62, R250, 0x2, P6 ;  /* 0x000000fa3e1b7211 */ /* 0x000fe400030f16ff */
[C---:B------:R-:W-:Y:S01]  /*124e0*/  LEA R34, P3, R8.reuse, R0, 0x2 ;  /* 0x0000000008227211 */ /* 0x040fe200078610ff */
[----:B------:R-:W2:Y:S04]  /*124f0*/  LDL.LU R62, [R1+0x14e8] ;  /* 0x0014e800013e7983 */ /* 0x000ea80000300800 */
[----:B------:R1:W-:Y:S02]  /*12500*/  STL.64 [R1+0x280], R26 ;  /* 0x0002801a01007387 */ /* 0x0003e40000100a00 */
[----:B-1----:R-:W-:Y:S01]  /*12510*/  IMAD.MOV.U32 R27, RZ, RZ, R35 ;  /* 0x000000ffff1b7224 */ /* 0x002fe200078e0023 */
[----:B------:R-:W-:-:S02]  /*12520*/  LEA.HI.X.SX32 R35, R8, R250, 0x2, P3 ;  /* 0x000000fa08237211 */ /* 0x000fc400018f16ff */
[C---:B------:R-:W-:Y:S01]  /*12530*/  LEA R26, P6, R63.reuse, R0, 0x2 ;  /* 0x000000003f1a7211 */ /* 0x040fe200078c10ff */
[----:B------:R-:W2:Y:S04]  /*12540*/  LDL.LU R8, [R1+0x450] ;  /* 0x0004500001087983 */ /* 0x000ea80000300800 */
[----:B------:R1:W-:Y:S02]  /*12550*/  STL.64 [R1+0x288], R34 ;  /* 0x0002882201007387 */ /* 0x0003e40000100a00 */
[----:B-1----:R-:W-:Y:S01]  /*12560*/  IMAD.MOV.U32 R35, RZ, RZ, R27 ;  /* 0x000000ffff237224 */ /* 0x002fe200078e001b */
[----:B------:R-:W-:Y:S02]  /*12570*/  LEA.HI.X.SX32 R27, R63, R250, 0x2, P6 ;  /* 0x000000fa3f1b7211 */ /* 0x000fe400030f16ff */
[-C--:B------:R-:W-:Y:S01]  /*12580*/  LEA R34, P3, R15, R0.reuse, 0x2 ;  /* 0x000000000f227211 */ /* 0x080fe200078610ff */
[----:B------:R-:W4:Y:S04]  /*12590*/  LDL.LU R63, [R1+0x14e4] ;  /* 0x0014e400013f7983 */ /* 0x000f280000300800 */
[----:B------:R1:W-:Y:S02]  /*125a0*/  STL.64 [R1+0x290], R26 ;  /* 0x0002901a01007387 */ /* 0x0003e40000100a00 */
[----:B-1----:R-:W-:Y:S01]  /*125b0*/  LEA R26, P6, R35, R0, 0x2 ;  /* 0x00000000231a7211 */ /* 0x002fe200078c10ff */
[----:B------:R-:W-:Y:S01]  /*125c0*/  IMAD.MOV.U32 R27, RZ, RZ, R35 ;  /* 0x000000ffff1b7224 */ /* 0x000fe200078e0023 */
[----:B------:R-:W-:-:S02]  /*125d0*/  LEA.HI.X.SX32 R35, R15, R250, 0x2, P3 ;  /* 0x000000fa0f237211 */ /* 0x000fc400018f16ff */
[----:B------:R-:W4:Y:S02]  /*125e0*/  LDL.LU R15, [R1+0x458] ;  /* 0x00045800010f7983 */ /* 0x000f240000300800 */
[----:B------:R-:W-:Y:S02]  /*125f0*/  LEA.HI.X.SX32 R27, R27, R250, 0x2, P6 ;  /* 0x000000fa1b1b7211 */ /* 0x000fe400030f16ff */
[----:B------:R1:W-:Y:S04]  /*12600*/  STL.64 [R1+0x298], R34 ;  /* 0x0002982201007387 */ /* 0x0003e80000100a00 */
[----:B------:R1:W-:Y:S02]  /*12610*/  STL.64 [R1+0x2a0], R26 ;  /* 0x0002a01a01007387 */ /* 0x0003e40000100a00 */
[----:B-1----:R-:W-:-:S04]  /*12620*/  LEA R34, P3, R60, R0, 0x2 ;  /* 0x000000003c227211 */ /* 0x002fc800078610ff */
[----:B------:R-:W-:Y:S02]  /*12630*/  LEA.HI.X.SX32 R35, R60, R250, 0x2, P3 ;  /* 0x000000fa3c237211 */ /* 0x000fe400018f16ff */
[C---:B------:R-:W-:Y:S01]  /*12640*/  LEA R26, P6, R61.reuse, R0, 0x2 ;  /* 0x000000003d1a7211 */ /* 0x040fe200078c10ff */
[----:B------:R-:W5:Y:S03]  /*12650*/  LDL.LU R60, [R1+0x14e0] ;  /* 0x0014e000013c7983 */ /* 0x000f660000300800 */
[----:B------:R-:W-:Y:S01]  /*12660*/  LEA.HI.X.SX32 R27, R61, R250, 0x2, P6 ;  /* 0x000000fa3d1b7211 */ /* 0x000fe200030f16ff */
[----:B------:R1:W-:Y:S02]  /*12670*/  STL.64 [R1+0x2a8], R34 ;  /* 0x0002a82201007387 */ /* 0x0003e40000100a00 */
[----:B-1----:R-:W-:Y:S01]  /*12680*/  IMAD.MOV.U32 R35, RZ, RZ, R24 ;  /* 0x000000ffff237224 */ /* 0x002fe200078e0018 */
[----:B------:R-:W-:Y:S01]  /*12690*/  LEA R34, P3, R28, R0, 0x2 ;  /* 0x000000001c227211 */ /* 0x000fe200078610ff */
[----:B---3--:R-:W-:-:S02]  /*126a0*/  IMAD R24, R44, c[0x0][0x190], RZ ;  /* 0x000064002c187a24 */ /* 0x008fc400078e02ff */
[----:B------:R-:W3:Y:S04]  /*126b0*/  LDL.LU R44, [R1+0x460] ;  /* 0x00046000012c7983 */ /* 0x000ee80000300800 */
[----:B------:R-:W5:Y:S04]  /*126c0*/  LDL.LU R61, [R1+0x14dc] ;  /* 0x0014dc00013d7983 */ /* 0x000f680000300800 */
[----:B------:R1:W-:Y:S02]  /*126d0*/  STL.64 [R1+0x2b0], R26 ;  /* 0x0002b01a01007387 */ /* 0x0003e40000100a00 */
[----:B-1----:R-:W-:Y:S01]  /*126e0*/  LEA R26, P6, R35, R0, 0x2 ;  /* 0x00000000231a7211 */ /* 0x002fe200078c10ff */
[----:B------:R-:W-:Y:S01]  /*126f0*/  IMAD.MOV.U32 R27, RZ, RZ, R35 ;  /* 0x000000ffff1b7224 */ /* 0x000fe200078e0023 */
[----:B------:R-:W-:-:S04]  /*12700*/  LEA.HI.X.SX32 R35, R28, R250, 0x2, P3 ;  /* 0x000000fa1c237211 */ /* 0x000fc800018f16ff */
        /* <DEDUP_REMOVED lines=12> */
[----:B------:R-:W3:Y:S04]  /*127d0*/  LDL.LU R17, [R1+0x470] ;  /* 0x0004700001117983 */ /* 0x000ee80000300800 */
[----:B------:R-:W3:Y:S04]  /*127e0*/  LDL.LU R59, [R1+0x14d4] ;  /* 0x0014d400013b7983 */ /* 0x000ee80000300800 */
[----:B------:R1:W-:Y:S02]  /*127f0*/  STL.64 [R1+0x2d0], R26 ;  /* 0x0002d01a01007387 */ /* 0x0003e40000100a00 */
[----:B-1----:R-:W-:Y:S01]  /*12800*/  LEA R26, P6, R35, R0, 0x2 ;  /* 0x00000000231a7211 */ /* 0x002fe200078c10ff */
[----:B------:R-:W-:Y:S01]  /*12810*/  IMAD.MOV.U32 R27, RZ, RZ, R35 ;  /* 0x000000ffff1b7224 */ /* 0x000fe200078e0023 */
[----:B------:R-:W-:-:S04]  /*12820*/  LEA.HI.X.SX32 R35, R25, R250, 0x2, P3 ;  /* 0x000000fa19237211 */ /* 0x000fc800018f16ff */
[----:B------:R-:W-:Y:S01]  /*12830*/  LEA.HI.X.SX32 R27, R27, R250, 0x2, P6 ;  /* 0x000000fa1b1b7211 */ /* 0x000fe200030f16ff */
[----:B------:R1:W-:Y:S02]  /*12840*/  STL.64 [R1+0x2d8], R34 ;  /* 0x0002d82201007387 */ /* 0x0003e40000100a00 */
[----:B-1----:R-:W-:-:S04]  /*12850*/  LEA R34, P3, R56, R0, 0x2 ;  /* 0x0000000038227211 */ /* 0x002fc800078610ff */
[----:B------:R-:W-:Y:S01]  /*12860*/  LEA.HI.X.SX32 R35, R56, R250, 0x2, P3 ;  /* 0x000000fa38237211 */ /* 0x000fe200018f16ff */
[----:B--2---:R-:W-:Y:S02]  /*12870*/  IMAD R25, R8, c[0x0][0x190], RZ ;  /* 0x0000640008197a24 */ /* 0x004fe400078e02ff */
[----:B------:R-:W2:Y:S04]  /*12880*/  LDL.LU R8, [R1+0x478] ;  /* 0x0004780001087983 */ /* 0x000ea80000300800 */
[----:B------:R1:W-:Y:S04]  /*12890*/  STL.64 [R1+0x2e0], R26 ;  /* 0x0002e01a01007387 */ /* 0x0003e80000100a00 */
[----:B------:R-:W2:Y:S04]  /*128a0*/  LDL.LU R56, [R1+0x14d0] ;  /* 0x0014d00001387983 */ /* 0x000ea80000300800 */
[----:B------:R1:W-:Y:S02]  /*128b0*/  STL.64 [R1+0x2e8], R34 ;  /* 0x0002e82201007387 */ /* 0x0003e40000100a00 */
[----:B-1----:R-:W-:-:S04]  /*128c0*/  LEA R26, P6, R57, R0, 0x2 ;  /* 0x00000000391a7211 */ /* 0x002fc800078c10ff */
[----:B------:R-:W-:Y:S01]  /*128d0*/  LEA.HI.X.SX32 R27, R57, R250, 0x2, P6 ;  /* 0x000000fa391b7211 */ /* 0x000fe200030f16ff */
[----:B------:R-:W-:Y:S01]  /*128e0*/  IMAD.MOV.U32 R35, RZ, RZ, R16 ;  /* 0x000000ffff237224 */ /* 0x000fe200078e0010 */
[C---:B------:R-:W-:Y:S01]  /*128f0*/  LEA R34, P3, R12.reuse, R0, 0x2 ;  /* 0x000000000c227211 */ /* 0x040fe200078610ff */
[----:B----4-:R-:W-:Y:S02]  /*12900*/  IMAD R16, R15, c[0x0][0x190], RZ ;  /* 0x000064000f107a24 */ /* 0x010fe400078e02ff */
[----:B------:R-:W4:Y:S04]  /*12910*/  LDL.LU R15, [R1+0x480] ;  /* 0x00048000010f7983 */ /* 0x000f280000300800 */
        /* <DEDUP_REMOVED lines=40> */
[----:B------:R-:W2:Y:S04]  /*12ba0*/  LDL.LU R53, [R1+0x14bc] ;  /* 0x0014bc0001357983 */ /* 0x000ea80000300800 */
[----:B------:R1:W-:Y:S02]  /*12bb0*/  STL.64 [R1+0x330], R26 ;  /* 0x0003301a01007387 */ /* 0x0003e40000100a00 */
[----:B-1----:R-:W-:Y:S01]  /*12bc0*/  LEA R26, P6, R35, R0, 0x2 ;  /* 0x00000000231a7211 */ /* 0x002fe200078c10ff */
[----:B------:R-:W-:Y:S01]  /*12bd0*/  IMAD.MOV.U32 R27, RZ, RZ, R35 ;  /* 0x000000ffff1b7224 */ /* 0x000fe200078e0023 */
[----:B------:R-:W-:-:S02]  /*12be0*/  LEA.HI.X.SX32 R35, R45, R250, 0x2, P3 ;  /* 0x000000fa2d237211 */ /* 0x000fc400018f16ff */
[----:B------:R-:W2:Y:S02]  /*12bf0*/  LDL.LU R45, [R1+0x4a8] ;  /* 0x0004a800012d7983 */ /* 0x000ea40000300800 */
[----:B------:R-:W-:Y:S02]  /*12c00*/  LEA.HI.X.SX32 R27, R27, R250, 0x2, P6 ;  /* 0x000000fa1b1b7211 */ /* 0x000fe400030f16ff */
[----:B------:R1:W-:Y:S04]  /*12c10*/  STL.64 [R1+0x338], R34 ;  /* 0x0003382201007387 */ /* 0x0003e80000100a00 */
[----:B------:R3:W-:Y:S01]  /*12c20*/  STL.64 [R1+0x340], R26 ;  /* 0x0003401a01007387 */ /* 0x0007e20000100a00 */
[-C--:B-1----:R-:W-:Y:S02]  /*12c30*/  LEA R34, P3, R42, R0.reuse, 0x2 ;  /* 0x000000002a227211 */ /* 0x082fe400078610ff */
[----:B---3--:R-:W-:-:S02]  /*12c40*/  LEA R26, P6, R43, R0, 0x2 ;  /* 0x000000002b1a7211 */ /* 0x008fc400078c10ff */
[-C--:B------:R-:W-:Y:S02]  /*12c50*/  LEA.HI.X.SX32 R35, R42, R250.reuse, 0x2, P3 ;  /* 0x000000fa2a237211 */ /* 0x080fe400018f16ff */
[----:B------:R-:W3:Y:S01]  /*12c60*/  LDL.LU R42, [R1+0x14b8] ;  /* 0x0014b800012a7983 */ /* 0x000ee20000300800 */
[----:B------:R-:W-:-:S03]  /*12c70*/  LEA.HI.X.SX32 R27, R43, R250, 0x2, P6 ;  /* 0x000000fa2b1b7211 */ /* 0x000fc600030f16ff */
[----:B------:R1:W-:Y:S02]  /*12c80*/  STL.64 [R1+0x348], R34 ;  /* 0x0003482201007387 */ /* 0x0003e40000100a00 */
[----:B-1----:R-:W-:Y:S01]  /*12c90*/  IMAD.MOV.U32 R35, RZ, RZ, R31 ;  /* 0x000000ffff237224 */ /* 0x002fe200078e001f */
[C---:B------:R-:W-:Y:S01]  /*12ca0*/  LEA R34, P3, R18.reuse, R0, 0x2 ;  /* 0x0000000012227211 */ /* 0x040fe200078610ff */
[----:B------:R-:W3:Y:S04]  /*12cb0*/  LDL.LU R31, [R1+0x4b0] ;  /* 0x0004b000011f7983 */ /* 0x000ee80000300800 */
[----:B------:R-:W4:Y:S04]  /*12cc0*/  LDL.LU R43, [R1+0x14b4] ;  /* 0x0014b400012b7983 */ /* 0x000f280000300800 */
[----:B------:R1:W-:Y:S02]  /*12cd0*/  STL.64 [R1+0x350], R26 ;  /* 0x0003501a01007387 */ /* 0x0003e40000100a00 */
[----:B-1----:R-:W-:Y:S01]  /*12ce0*/  IMAD.MOV.U32 R27, RZ, RZ, R35 ;  /* 0x000000ffff1b7224 */ /* 0x002fe200078e0023 */
[----:B------:R-:W-:-:S02]  /*12cf0*/  LEA.HI.X.SX32 R35, R18, R250, 0x2, P3 ;  /* 0x000000fa12237211 */ /* 0x000fc400018f16ff */
[-C--:B------:R-:W-:Y:S01]  /*12d00*/  LEA R26, P6, R21, R0.reuse, 0x2 ;  /* 0x00000000151a7211 */ /* 0x080fe200078c10ff */
[----:B------:R-:W4:Y:S04]  /*12d10*/  LDL.LU R18, [R1+0x14b0] ;  /* 0x0014b00001127983 */ /* 0x000f280000300800 */
[----:B------:R1:W-:Y:S02]  /*12d20*/  STL.64 [R1+0x358], R34 ;  /* 0x0003582201007387 */ /* 0x0003e40000100a00 */
[----:B-1----:R-:W-:Y:S01]  /*12d30*/  LEA R34, P3, R27, R0, 0x2 ;  /* 0x000000001b227211 */ /* 0x002fe200078610ff */
[----:B------:R-:W-:Y:S01]  /*12d40*/  IMAD.MOV.U32 R35, RZ, RZ, R27 ;  /* 0x000000ffff237224 */ /* 0x000fe200078e001b */
[-C--:B------:R-:W-:Y:S02]  /*12d50*/  LEA.HI.X.SX32 R27, R21, R250.reuse, 0x2, P6 ;  /* 0x000000fa151b7211 */ /* 0x080fe400030f16ff */
[----:B------:R-:W4:Y:S02]  /*12d60*/  LDL.LU R21, [R1+0x4b8] ;  /* 0x0004b80001157983 */ /* 0x000f240000300800 */
[----:B------:R-:W-:-:S02]  /*12d70*/  LEA.HI.X.SX32 R35, R35, R250, 0x2, P3 ;  /* 0x000000fa23237211 */ /* 0x000fc400018f16ff */
[----:B------:R1:W-:Y:S04]  /*12d80*/  STL.64 [R1+0x360], R26 ;  /* 0x0003601a01007387 */ /* 0x0003e80000100a00 */
[----:B------:R5:W-:Y:S01]  /*12d90*/  STL.64 [R1+0x368], R34 ;  /* 0x0003682201007387 */ /* 0x000be20000100a00 */
[----:B-1----:R-:W-:-:S04]  /*12da0*/  LEA R26, P6, R3, R0, 0x2 ;  /* 0x00000000031a7211 */ /* 0x002fc800078c10ff */
[----:B------:R-:W-:Y:S02]  /*12db0*/  LEA.HI.X.SX32 R27, R3, R250, 0x2, P6 ;  /* 0x000000fa031b7211 */ /* 0x000fe400030f16ff */
[----:B------:R-:W4:Y:S01]  /*12dc0*/  LDL.LU R3, [R1+0x4c0] ;  /* 0x0004c00001037983 */ /* 0x000f220000300800 */
[----:B-----5:R-:W-:-:S03]  /*12dd0*/  LEA R34, P3, R47, R0, 0x2 ;  /* 0x000000002f227211 */ /* 0x020fc600078610ff */
[----:B------:R1:W-:Y:S01]  /*12de0*/  STL.64 [R1+0x370], R26 ;  /* 0x0003701a01007387 */ /* 0x0003e20000100a00 */
[----:B------:R-:W-:-:S05]  /*12df0*/  LEA.HI.X.SX32 R35, R47, R250, 0x2, P3 ;  /* 0x000000fa2f237211 */ /* 0x000fca00018f16ff */
[----:B------:R5:W-:Y:S01]  /*12e00*/  STL.64 [R1+0x378], R34 ;  /* 0x0003782201007387 */ /* 0x000be20000100a00 */
[----:B-1----:R-:W-:-:S04]  /*12e10*/  LEA R26, P6, R20, R0, 0x2 ;  /* 0x00000000141a7211 */ /* 0x002fc800078c10ff */
[----:B------:R-:W-:Y:S02]  /*12e20*/  LEA.HI.X.SX32 R27, R20, R250, 0x2, P6 ;  /* 0x000000fa141b7211 */ /* 0x000fe400030f16ff */
[C---:B-----5:R-:W-:Y:S01]  /*12e30*/  LEA R34, P3, R46.reuse, R0, 0x2 ;  /* 0x000000002e227211 */ /* 0x060fe200078610ff */
[----:B------:R-:W5:Y:S04]  /*12e40*/  LDL.LU R20, [R1+0x4c8] ;  /* 0x0004c80001147983 */ /* 0x000f680000300800 */
[----:B------:R1:W-:Y:S01]  /*12e50*/  STL.64 [R1+0x380], R26 ;  /* 0x0003801a01007387 */ /* 0x0003e20000100a00 */
[----:B------:R-:W-:-:S05]  /*12e60*/  LEA.HI.X.SX32 R35, R46, R250, 0x2, P3 ;  /* 0x000000fa2e237211 */ /* 0x000fca00018f16ff */
[----:B------:R1:W-:Y:S02]  /*12e70*/  STL.64 [R1+0x388], R34 ;  /* 0x0003882201007387 */ /* 0x0003e40000100a00 */
[----:B-1----:R-:W-:-:S04]  /*12e80*/  LEA R26, P6, R23, R0, 0x2 ;  /* 0x00000000171a7211 */ /* 0x002fc800078c10ff */
[----:B------:R-:W-:Y:S02]  /*12e90*/  LEA.HI.X.SX32 R27, R23, R250, 0x2, P6 ;  /* 0x000000fa171b7211 */ /* 0x000fe400030f16ff */
[----:B------:R-:W-:Y:S01]  /*12ea0*/  LEA R34, P3, R252, R0, 0x2 ;  /* 0x00000000fc227211 */ /* 0x000fe200078610ff */
[----:B------:R-:W-:Y:S02]  /*12eb0*/  IMAD R30, R30, c[0x0][0x190], RZ ;  /* 0x000064001e1e7a24 */ /* 0x000fe400078e02ff */
[----:B------:R-:W-:Y:S01]  /*12ec0*/  IMAD.MOV.U32 R23, RZ, RZ, R39 ;  /* 0x000000ffff177224 */ /* 0x000fe200078e0027 */
[----:B------:R-:W-:Y:S01]  /*12ed0*/  LEA.HI.X.SX32 R35, R252, R250, 0x2, P3 ;  /* 0x000000fafc237211 */ /* 0x000fe200018f16ff */
[----:B------:R-:W-:Y:S01]  /*12ee0*/  IMAD.MOV.U32 R252, RZ, RZ, R22 ;  /* 0x000000fffffc7224 */ /* 0x000fe200078e0016 */
[----:B------:R-:W-:Y:S01]  /*12ef0*/  LEA R22, P3, R36, R0, 0x2 ;  /* 0x0000000024167211 */ /* 0x000fe200078610ff */
[----:B------:R-:W-:Y:S02]  /*12f00*/  IMAD R5, R5, c[0x0][0x190], RZ ;  /* 0x0000640005057a24 */ /* 0x000fe400078e02ff */
[----:B--2---:R-:W-:-:S02]  /*12f10*/  IMAD R46, R45, c[0x0][0x190], RZ ;  /* 0x000064002d2e7a24 */ /* 0x004fc400078e02ff */
[----:B------:R-:W2:Y:S04]  /*12f20*/  LDL.LU R45, [R1+0x4d0] ;  /* 0x0004d000012d7983 */ /* 0x000ea80000300800 */
[----:B------:R1:W-:Y:S04]  /*12f30*/  STL.64 [R1+0x390], R26 ;  /* 0x0003901a01007387 */ /* 0x0003e80000100a00 */
[----:B------:R1:W-:Y:S02]  /*12f40*/  STL.64 [R1+0x398], R34 ;  /* 0x0003982201007387 */ /* 0x0003e40000100a00 */
[----:B-1----:R-:W-:-:S04]  /*12f50*/  LEA R26, P6, R251, R0, 0x2 ;  /* 0x00000000fb1a7211 */ /* 0x002fc800078c10ff */
[----:B------:R-:W-:Y:S01]  /*12f60*/  LEA.HI.X.SX32 R27, R251, R250, 0x2, P6 ;  /* 0x000000fafb1b7211 */ /* 0x000fe200030f16ff */
[----:B------:R-:W-:Y:S01]  /*12f70*/  IMAD.MOV.U32 R251, RZ, RZ, R30 ;  /* 0x000000fffffb7224 */ /* 0x000fe200078e001e */
[----:B------:R-:W-:Y:S01]  /*12f80*/  LEA R30, P6, R23, R0, 0x2 ;  /* 0x00000000171e7211 */ /* 0x000fe200078c10ff */
[----:B------:R-:W2:Y:S04]  /*12f90*/  LDL.LU.64 R34, [R1+0x14a8] ;  /* 0x0014a80001227983 */ /* 0x000ea80000300a00 */
[----:B------:R-:W2:Y:S04]  /*12fa0*/  LDL.LU R39, [R1+0x4d8] ;  /* 0x0004d80001277983 */ /* 0x000ea80000300800 */
[----:B------:R1:W-:Y:S01]  /*12fb0*/  STL.64 [R1+0x3a0], R26 ;  /* 0x0003a01a01007387 */ /* 0x0003e20000100a00 */
[----:B---3--:R-:W-:-:S02]  /*12fc0*/  IMAD R47, R31, c[0x0][0x190], RZ ;  /* 0x000064001f2f7a24 */ /* 0x008fc400078e02ff */
[----:B------:R-:W-:Y:S01]  /*12fd0*/  IMAD.MOV.U32 R31, RZ, RZ, R23 ;  /* 0x000000ffff1f7224 */ /* 0x000fe200078e0017 */
[-C--:B------:R-:W-:Y:S01]  /*12fe0*/  LEA.HI.X.SX32 R23, R36, R250.reuse, 0x2, P3 ;  /* 0x000000fa24177211 */ /* 0x080fe200018f16ff */
[----:B-1----:R-:W3:Y:S04]  /*12ff0*/  LDL.LU.64 R26, [R1+0x14a0] ;  /* 0x0014a000011a7983 */ /* 0x002ee80000300a00 */
[----:B------:R1:W-:Y:S01]  /*13000*/  STL.64 [R1+0x3a8], R22 ;  /* 0x0003a81601007387 */ /* 0x0003e20000100a00 */
[----:B------:R-:W-:-:S03]  /*13010*/  LEA.HI.X.SX32 R31, R31, R250, 0x2, P6 ;  /* 0x000000fa1f1f7211 */ /* 0x000fc600030f16ff */
[----:B------:R-:W2:Y:S01]  /*13020*/  LDL.LU R36, [R1+0x4e0] ;  /* 0x0004e00001247983 */ /* 0x000ea20000300800 */
[----:B-1----:R-:W-:-:S03]  /*13030*/  LEA R22, P3, R19, R0, 0x2 ;  /* 0x0000000013167211 */ /* 0x002fc600078610ff */
[----:B------:R1:W-:Y:S01]  /*13040*/  STL.64 [R1+0x3b0], R30 ;  /* 0x0003b01e01007387 */ /* 0x0003e20000100a00 */
[----:B------:R-:W-:-:S03]  /*13050*/  LEA.HI.X.SX32 R23, R19, R250, 0x2, P3 ;  /* 0x000000fa13177211 */ /* 0x000fc600018f16ff */
[----:B------:R-:W2:Y:S04]  /*13060*/  LDL.LU R19, [R1+0x1498] ;  /* 0x0014980001137983 */ /* 0x000ea80000300800 */
[----:B------:R1:W-:Y:S02]  /*13070*/  STL.64 [R1+0x3b8], R22 ;  /* 0x0003b81601007387 */ /* 0x0003e40000100a00 */
[----:B-1----:R-:W-:-:S04]  /*13080*/  LEA R30, P6, R10, R0, 0x2 ;  /* 0x000000000a1e7211 */ /* 0x002fc800078c10ff */
[----:B------:R-:W-:Y:S01]  /*13090*/  LEA.HI.X.SX32 R31, R10, R250, 0x2, P6 ;  /* 0x000000fa0a1f7211 */ /* 0x000fe200030f16ff */
[----:B------:R-:W-:Y:S01]  /*130a0*/  IMAD.MOV.U32 R23, RZ, RZ, R38 ;  /* 0x000000ffff177224 */ /* 0x000fe200078e0026 */
[CC--:B------:R-:W-:Y:S01]  /*130b0*/  LEA R22, P3, R252.reuse, R0.reuse, 0x2 ;  /* 0x00000000fc167211 */ /* 0x0c0fe200078610ff */
[----:B----4-:R-:W-:Y:S02]  /*130c0*/  IMAD R38, R3, c[0x0][0x190], RZ ;  /* 0x0000640003267a24 */ /* 0x010fe400078e02ff */
[----:B------:R-:W4:Y:S04]  /*130d0*/  LDL.LU R3, [R1+0x4e8] ;  /* 0x0004e80001037983 */ /* 0x000f280000300800 */
[----:B------:R-:W2:Y:S04]  /*130e0*/  LDL.LU R10, [R1+0x1494] ;  /* 0x00149400010a7983 */ /* 0x000ea80000300800 */
[----:B------:R1:W-:Y:S02]  /*130f0*/  STL.64 [R1+0x3c0], R30 ;  /* 0x0003c01e01007387 */ /* 0x0003e40000100a00 */
[----:B-1----:R-:W-:Y:S01]  /*13100*/  LEA R30, P6, R23, R0, 0x2 ;  /* 0x00000000171e7211 */ /* 0x002fe200078c10ff */
[----:B------:R-:W-:Y:S01]  /*13110*/  IMAD.MOV.U32 R31, RZ, RZ, R23 ;  /* 0x000000ffff1f7224 */ /* 0x000fe200078e0017 */
[----:B------:R-:W-:Y:S01]  /*13120*/  LEA.HI.X.SX32 R23, R252, R250, 0x2, P3 ;  /* 0x000000fafc177211 */ /* 0x000fe200018f16ff */
[----:B------:R-:W-:-:S02]  /*13130*/  IMAD.MOV.U32 R252, RZ, RZ, R5 ;  /* 0x000000fffffc7224 */ /* 0x000fc400078e0005 */
[----:B------:R-:W2:Y:S01]  /*13140*/  LDL.LU R5, [R1+0x4f0] ;  /* 0x0004f00001057983 */ /* 0x000ea20000300800 */
[----:B------:R-:W-:-:S03]  /*13150*/  LEA.HI.X.SX32 R31, R31, R250, 0x2, P6 ;  /* 0x000000fa1f1f7211 */ /* 0x000fc600030f16ff */
[----:B------:R1:W-:Y:S04]  /*13160*/  STL.64 [R1+0x3c8], R22 ;  /* 0x0003c81601007387 */ /* 0x0003e80000100a00 */
[----:B------:R5:W-:Y:S01]  /*13170*/  STL.64 [R1+0x3d0], R30 ;  /* 0x0003d01e01007387 */ /* 0x000be20000100a00 */
[----:B-1----:R-:W-:-:S04]  /*13180*/  LEA R22, P3, R11, R0, 0x2 ;  /* 0x000000000b167211 */ /* 0x002fc800078610ff */
[----:B------:R-:W-:Y:S02]  /*13190*/  LEA.HI.X.SX32 R23, R11, R250, 0x2, P3 ;  /* 0x000000fa0b177211 */ /* 0x000fe400018f16ff */
[C---:B-----5:R-:W-:Y:S01]  /*131a0*/  LEA R30, P6, R248.reuse, R0, 0x2 ;  /* 0x00000000f81e7211 */ /* 0x060fe200078c10ff */
[----:B------:R-:W5:Y:S03]  /*131b0*/  LDL.LU R11, [R1+0x1490] ;  /* 0x00149000010b7983 */ /* 0x000f660000300800 */
[----:B------:R-:W-:Y:S01]  /*131c0*/  LEA.HI.X.SX32 R31, R248, R250, 0x2, P6 ;  /* 0x000000faf81f7211 */ /* 0x000fe200030f16ff */
[----:B------:R1:W-:Y:S01]  /*131d0*/  STL.64 [R1+0x3d8], R22 ;  /* 0x0003d81601007387 */ /* 0x0003e20000100a00 */
[----:B------:R-:W-:Y:S02]  /*131e0*/  IMAD R249, R249, c[0x0][0x190], RZ ;  /* 0x00006400f9f97a24 */ /* 0x000fe400078e02ff */
[----:B-1----:R-:W-:Y:S01]  /*131f0*/  IMAD.MOV.U32 R23, RZ, RZ, R7 ;  /* 0x000000ffff177224 */ /* 0x002fe200078e0007 */
[-C--:B------:R-:W-:Y:S01]  /*13200*/  LEA R22, P3, R251, R0.reuse, 0x2 ;  /* 0x00000000fb167211 */ /* 0x080fe200078610ff */
[----:B------:R-:W3:Y:S04]  /*13210*/  LDL.LU R7, [R1+0x4f8] ;  /* 0x0004f80001077983 */ /* 0x000ee80000300800 */
[----:B------:R-:W3:Y:S04]  /*13220*/  LDL.LU R248, [R1+0x148c] ;  /* 0x00148c0001f87983 */ /* 0x000ee80000300800 */
[----:B------:R1:W-:Y:S01]  /*13230*/  STL.64 [R1+0x3e0], R30 ;  /* 0x0003e01e01007387 */ /* 0x0003e20000100a00 */
[----:B------:R-:W-:Y:S01]  /*13240*/  IMAD R48, R48, c[0x0][0x190], RZ ;  /* 0x0000640030307a24 */ /* 0x000fe200078e02ff */
[----:B-1----:R-:W-:Y:S01]  /*13250*/  LEA R30, P6, R23, R0, 0x2 ;  /* 0x00000000171e7211 */ /* 0x002fe200078c10ff */
[----:B------:R-:W-:Y:S01]  /*13260*/  IMAD.MOV.U32 R31, RZ, RZ, R23 ;  /* 0x000000ffff1f7224 */ /* 0x000fe200078e0017 */
[----:B------:R-:W-:-:S04]  /*13270*/  LEA.HI.X.SX32 R23, R251, R250, 0x2, P3 ;  /* 0x000000fafb177211 */ /* 0x000fc800018f16ff */
[----:B------:R-:W-:Y:S01]  /*13280*/  LEA.HI.X.SX32 R31, R31, R250, 0x2, P6 ;  /* 0x000000fa1f1f7211 */ /* 0x000fe200030f16ff */
[----:B------:R1:W-:Y:S04]  /*13290*/  STL.64 [R1+0x3e8], R22 ;  /* 0x0003e81601007387 */ /* 0x0003e80000100a00 */
[----:B------:R-:W3:Y:S01]  /*132a0*/  LDL.LU R251, [R1+0x500] ;  /* 0x0005000001fb7983 */ /* 0x000ee20000300800 */
[----:B------:R-:W-:-:S03]  /*132b0*/  IMAD R37, R37, c[0x0][0x190], RZ ;  /* 0x0000640025257a24 */ /* 0x000fc600078e02ff */
        /* <DEDUP_REMOVED lines=16> */
[----:B------:R1:W-:Y:S01]  /*133c0*/  STL.64 [R1+0x408], R22 ;  /* 0x0004081601007387 */ /* 0x0003e20000100a00 */
[----:B------:R-:W-:Y:S01]  /*133d0*/  IMAD R4, R4, c[0x0][0x190], RZ ;  /* 0x0000640004047a24 */ /* 0x000fe200078e02ff */
[----:B-1----:R-:W-:-:S04]  /*133e0*/  LEA R22, P3, R49, R0, 0x2 ;  /* 0x0000000031167211 */ /* 0x002fc800078610ff */
[----:B------:R-:W-:Y:S01]  /*133f0*/  LEA.HI.X.SX32 R23, R49, R250, 0x2, P3 ;  /* 0x000000fa31177211 */ /* 0x000fe200018f16ff */
[----:B------:R-:W-:Y:S02]  /*13400*/  IMAD R51, R51, c[0x0][0x190], RZ ;  /* 0x0000640033337a24 */ /* 0x000fe400078e02ff */
[----:B------:R-:W-:Y:S02]  /*13410*/  IMAD R32, R32, c[0x0][0x190], RZ ;  /* 0x0000640020207a24 */ /* 0x000fe400078e02ff */
[----:B------:R-:W-:Y:S02]  /*13420*/  IMAD R2, R2, c[0x0][0x190], RZ ;  /* 0x0000640002027a24 */ /* 0x000fe400078e02ff */
[----:B------:R-:W-:Y:S02]  /*13430*/  IMAD R33, R33, c[0x0][0x190], RZ ;  /* 0x0000640021217a24 */ /* 0x000fe400078e02ff */
[----:B------:R-:W-:Y:S02]  /*13440*/  IMAD R13, R13, c[0x0][0x190], RZ ;  /* 0x000064000d0d7a24 */ /* 0x000fe400078e02ff */
[----:B------:R-:W-:-:S02]  /*13450*/  IMAD R50, R50, c[0x0][0x190], RZ ;  /* 0x0000640032327a24 */ /* 0x000fc400078e02ff */
[----:B----4-:R-:W-:Y:S02]  /*13460*/  IMAD R37, R3, c[0x0][0x190], RZ ;  /* 0x0000640003257a24 */ /* 0x010fe400078e02ff */
[----:B------:R-:W4:Y:S04]  /*13470*/  LDL.LU R3, [R1+0x510] ;  /* 0x0005100001037983 */ /* 0x000f280000300800 */
[----:B------:R1:W-:Y:S04]  /*13480*/  STL.64 [R1+0x410], R30 ;  /* 0x0004101e01007387 */ /* 0x0003e80000100a00 */
[----:B------:R-:W3:Y:S04]  /*13490*/  LDL.LU R49, [R1+0x1480] ;  /* 0x0014800001317983 */ /* 0x000ee80000300800 */
[----:B------:R2:W-:Y:S01]  /*134a0*/  STL.64 [R1+0x418], R22 ;  /* 0x0004181601007387 */ /* 0x0005e20000100a00 */
[----:B-1----:R-:W-:-:S04]  /*134b0*/  LEA R30, P6, R40, R0, 0x2 ;  /* 0x00000000281e7211 */ /* 0x002fc800078c10ff */
[----:B------:R-:W-:Y:S01]  /*134c0*/  LEA.HI.X.SX32 R31, R40, R250, 0x2, P6 ;  /* 0x000000fa281f7211 */ /* 0x000fe200030f16ff */
[----:B--2---:R-:W-:Y:S01]  /*134d0*/  IMAD.MOV.U32 R23, RZ, RZ, R252 ;  /* 0x000000ffff177224 */ /* 0x004fe200078e00fc */
[C---:B------:R-:W-:Y:S01]  /*134e0*/  LEA R22, P3, R4.reuse, R0, 0x2 ;  /* 0x0000000004167211 */ /* 0x040fe200078610ff */
[----:B------:R-:W-:Y:S02]  /*134f0*/  IMAD R252, R5, c[0x0][0x190], RZ ;  /* 0x0000640005fc7a24 */ /* 0x000fe400078e02ff */
[----:B------:R-:W2:Y:S04]  /*13500*/  LDL.LU R5, [R1+0x520] ;  /* 0x0005200001057983 */ /* 0x000ea80000300800 */
        /* <DEDUP_REMOVED lines=30> */
[----:B------:R-:W3:Y:S04]  /*136f0*/  LDL.LU R33, [R1+0x1470] ;  /* 0x0014700001217983 */ /* 0x000ee80000300800 */
[----:B------:R1:W-:Y:S02]  /*13700*/  STL.64 [R1+0x450], R30 ;  /* 0x0004501e01007387 */ /* 0x0003e40000100a00 */
[----:B-1----:R-:W-:Y:S01]  /*13710*/  IMAD.MOV.U32 R31, RZ, RZ, R23 ;  /* 0x000000ffff1f7224 */ /* 0x002fe200078e0017 */
[----:B------:R-:W-:-:S02]  /*13720*/  LEA.HI.X.SX32 R23, R13, R250, 0x2, P3 ;  /* 0x000000fa0d177211 */ /* 0x000fc400018f16ff */
[C---:B------:R-:W-:Y:S01]  /*13730*/  LEA R30, P6, R24.reuse, R0, 0x2 ;  /* 0x00000000181e7211 */ /* 0x040fe200078c10ff */
[----:B------:R-:W3:Y:S04]  /*13740*/  LDL.LU R13, [R1+0x534] ;  /* 0x00053400010d7983 */ /* 0x000ee80000300800 */
[----:B------:R1:W-:Y:S02]  /*13750*/  STL.64 [R1+0x458], R22 ;  /* 0x0004581601007387 */ /* 0x0003e40000100a00 */
[----:B-1----:R-:W-:Y:S01]  /*13760*/  IMAD.MOV.U32 R23, RZ, RZ, R31 ;  /* 0x000000ffff177224 */ /* 0x002fe200078e001f */
[----:B------:R-:W-:Y:S02]  /*13770*/  LEA.HI.X.SX32 R31, R24, R250, 0x2, P6 ;  /* 0x000000fa181f7211 */ /* 0x000fe400030f16ff */
[CC--:B------:R-:W-:Y:S01]  /*13780*/  LEA R22, P3, R50.reuse, R0.reuse, 0x2 ;  /* 0x0000000032167211 */ /* 0x0c0fe200078610ff */
[----:B------:R-:W4:Y:S04]  /*13790*/  LDL.LU R24, [R1+0x146c] ;  /* 0x00146c0001187983 */ /* 0x000f280000300800 */
[----:B------:R1:W-:Y:S02]  /*137a0*/  STL.64 [R1+0x460], R30 ;  /* 0x0004601e01007387 */ /* 0x0003e40000100a00 */
[----:B-1----:R-:W-:Y:S01]  /*137b0*/  LEA R30, P6, R23, R0, 0x2 ;  /* 0x00000000171e7211 */ /* 0x002fe200078c10ff */
[----:B------:R-:W-:Y:S01]  /*137c0*/  IMAD.MOV.U32 R31, RZ, RZ, R23 ;  /* 0x000000ffff1f7224 */ /* 0x000fe200078e0017 */
[----:B------:R-:W-:-:S02]  /*137d0*/  LEA.HI.X.SX32 R23, R50, R250, 0x2, P3 ;  /* 0x000000fa32177211 */ /* 0x000fc400018f16ff */
[----:B------:R-:W4:Y:S04]  /*137e0*/  LDL.LU R50, [R1+0x540] ;  /* 0x0005400001327983 */ /* 0x000f280000300800 */
[----:B------:R1:W-:Y:S01]  /*137f0*/  STL.64 [R1+0x468], R22 ;  /* 0x0004681601007387 */ /* 0x0003e20000100a00 */
[----:B------:R-:W-:Y:S01]  /*13800*/  LEA.HI.X.SX32 R31, R31, R250, 0x2, P6 ;  /* 0x000000fa1f1f7211 */ /* 0x000fe200030f16ff */
[----:B------:R-:W-:Y:S01]  /*13810*/  IMAD R28, R28, c[0x0][0x190], RZ ;  /* 0x000064001c1c7a24 */ /* 0x000fe200078e02ff */
[----:B-1----:R-:W-:-:S03]  /*13820*/  LEA R22, P3, R25, R0, 0x2 ;  /* 0x0000000019167211 */ /* 0x002fc600078610ff */
[----:B------:R1:W-:Y:S01]  /*13830*/  STL.64 [R1+0x470], R30 ;  /* 0x0004701e01007387 */ /* 0x0003e20000100a00 */
[----:B------:R-:W-:-:S03]  /*13840*/  LEA.HI.X.SX32 R23, R25, R250, 0x2, P3 ;  /* 0x000000fa19177211 */ /* 0x000fc600018f16ff */
[----:B------:R-:W5:Y:S01]  /*13850*/  LDL.LU R25, [R1+0x1468] ;  /* 0x0014680001197983 */ /* 0x000f620000300800 */
[----:B------:R-:W-:-:S03]  /*13860*/  IMAD R44, R44, c[0x0][0x190], RZ ;  /* 0x000064002c2c7a24 */ /* 0x000fc600078e02ff */
[----:B------:R1:W-:Y:S02]  /*13870*/  STL.64 [R1+0x478], R22 ;  /* 0x0004781601007387 */ /* 0x0003e40000100a00 */
[----:B-1----:R-:W-:-:S04]  /*13880*/  LEA R30, P6, R16, R0, 0x2 ;  /* 0x00000000101e7211 */ /* 0x002fc800078c10ff */
[----:B------:R-:W-:Y:S01]  /*13890*/  LEA.HI.X.SX32 R31, R16, R250, 0x2, P6 ;  /* 0x000000fa101f7211 */ /* 0x000fe200030f16ff */
[----:B------:R-:W-:Y:S02]  /*138a0*/  IMAD.MOV.U32 R23, RZ, RZ, R28 ;  /* 0x000000ffff177224 */ /* 0x000fe400078e001c */
[----:B------:R-:W5:Y:S01]  /*138b0*/  LDL.LU R28, [R1+0x548] ;  /* 0x00054800011c7983 */ /* 0x000f620000300800 */
[----:B------:R-:W-:-:S03]  /*138c0*/  LEA R22, P3, R44, R0, 0x2 ;  /* 0x000000002c167211 */ /* 0x000fc600078610ff */
[----:B------:R-:W5:Y:S01]  /*138d0*/  LDL.LU R16, [R1+0x1464] ;  /* 0x0014640001107983 */ /* 0x000f620000300800 */
[----:B------:R-:W-:-:S03]  /*138e0*/  IMAD R17, R17, c[0x0][0x190], RZ ;  /* 0x0000640011117a24 */ /* 0x000fc600078e02ff */
[----:B------:R1:W-:Y:S01]  /*138f0*/  STL.64 [R1+0x480], R30 ;  /* 0x0004801e01007387 */ /* 0x0003e20000100a00 */
[----:B------:R-:W-:Y:S01]  /*13900*/  IMAD R8, R8, c[0x0][0x190], RZ ;  /* 0x0000640008087a24 */ /* 0x000fe200078e02ff */
[----:B-1----:R-:W-:Y:S01]  /*13910*/  LEA R30, P6, R23, R0, 0x2 ;  /* 0x00000000171e7211 */ /* 0x002fe200078c10ff */
[----:B------:R-:W-:Y:S01]  /*13920*/  IMAD.MOV.U32 R31, RZ, RZ, R23 ;  /* 0x000000ffff1f7224 */ /* 0x000fe200078e0017 */
[----:B------:R-:W-:-:S04]  /*13930*/  LEA.HI.X.SX32 R23, R44, R250, 0x2, P3 ;  /* 0x000000fa2c177211 */ /* 0x000fc800018f16ff */
[----:B------:R-:W-:Y:S01]  /*13940*/  LEA.HI.X.SX32 R31, R31, R250, 0x2, P6 ;  /* 0x000000fa1f1f7211 */ /* 0x000fe200030f16ff */
[----:B------:R1:W-:Y:S01]  /*13950*/  STL.64 [R1+0x488], R22 ;  /* 0x0004881601007387 */ /* 0x0003e20000100a00 */
[----:B------:R-:W-:-:S03]  /*13960*/  IMAD R12, R12, c[0x0][0x190], RZ ;  /* 0x000064000c0c7a24 */ /* 0x000fc600078e02ff */
[----:B------:R-:W5:Y:S01]  /*13970*/  LDL.LU R44, [R1+0x54c] ;  /* 0x00054c00012c7983 */ /* 0x000f620000300800 */
[----:B------:R-:W-:-:S03]  /*13980*/  IMAD R15, R15, c[0x0][0x190], RZ ;  /* 0x000064000f0f7a24 */ /* 0x000fc600078e02ff */
[----:B------:R1:W-:Y:S02]  /*13990*/  STL.64 [R1+0x490], R30 ;  /* 0x0004901e01007387 */ /* 0x0003e40000100a00 */
[----:B-1----:R-:W-:-:S04]  /*139a0*/  LEA R22, P3, R17, R0, 0x2 ;  /* 0x0000000011167211 */ /* 0x002fc800078610ff */
[----:B------:R-:W-:Y:S02]  /*139b0*/  LEA.HI.X.SX32 R23, R17, R250, 0x2, P3 ;  /* 0x000000fa11177211 */ /* 0x000fe400018f16ff */
[----:B------:R-:W5:Y:S01]  /*139c0*/  LDL.LU R17, [R1+0x1460] ;  /* 0x0014600001117983 */ /* 0x000f620000300800 */
[----:B------:R-:W-:-:S03]  /*139d0*/  LEA R30, P6, R8, R0, 0x2 ;  /* 0x00000000081e7211 */ /* 0x000fc600078c10ff */
[----:B------:R1:W-:Y:S01]  /*139e0*/  STL.64 [R1+0x498], R22 ;  /* 0x0004981601007387 */ /* 0x0003e20000100a00 */
[----:B------:R-:W-:Y:S01]  /*139f0*/  LEA.HI.X.SX32 R31, R8, R250, 0x2, P6 ;  /* 0x000000fa081f7211 */ /* 0x000fe200030f16ff */
[----:B------:R-:W-:Y:S02]  /*13a00*/  IMAD R9, R9, c[0x0][0x190], RZ ;  /* 0x0000640009097a24 */ /* 0x000fe400078e02ff */
[----:B-1----:R-:W-:Y:S01]  /*13a10*/  IMAD.MOV.U32 R23, RZ, RZ, R12 ;  /* 0x000000ffff177224 */ /* 0x002fe200078e000c */
[-C--:B------:R-:W-:Y:S01]  /*13a20*/  LEA R22, P3, R15, R0.reuse, 0x2 ;  /* 0x000000000f167211 */ /* 0x080fe200078610ff */
[----:B------:R-:W-:Y:S02]  /*13a30*/  IMAD R14, R14, c[0x0][0x190], RZ ;  /* 0x000064000e0e7a24 */ /* 0x000fe400078e02ff */
[----:B--2---:R-:W-:Y:S02]  /*13a40*/  IMAD R12, R2, c[0x0][0x190], RZ ;  /* 0x00006400020c7a24 */ /* 0x004fe400078e02ff */
[----:B------:R-:W2:Y:S04]  /*13a50*/  LDL.LU R2, [R1+0x558] ;  /* 0x0005580001027983 */ /* 0x000ea80000300800 */
[----:B------:R-:W2:Y:S04]  /*13a60*/  LDL.LU R8, [R1+0x145c] ;  /* 0x00145c0001087983 */ /* 0x000ea80000300800 */
[----:B------:R1:W-:Y:S02]  /*13a70*/  STL.64 [R1+0x4a0], R30 ;  /* 0x0004a01e01007387 */ /* 0x0003e40000100a00 */
[----:B-1----:R-:W-:Y:S01]  /*13a80*/  LEA R30, P6, R23, R0, 0x2 ;  /* 0x00000000171e7211 */ /* 0x002fe200078c10ff */
[----:B------:R-:W-:Y:S01]  /*13a90*/  IMAD.MOV.U32 R31, RZ, RZ, R23 ;  /* 0x000000ffff1f7224 */ /* 0x000fe200078e0017 */
[----:B------:R-:W-:-:S05]  /*13aa0*/  LEA.HI.X.SX32 R23, R15, R250, 0x2, P3 ;  /* 0x000000fa0f177211 */ /* 0x000fca00018f16ff */
[----:B------:R1:W-:Y:S01]  /*13ab0*/  STL.64 [R1+0x4a8], R22 ;  /* 0x0004a81601007387 */ /* 0x0003e20000100a00 */
[----:B------:R-:W-:Y:S01]  /*13ac0*/  LEA.HI.X.SX32 R31, R31, R250, 0x2, P6 ;  /* 0x000000fa1f1f7211 */ /* 0x000fe200030f16ff */
[----:B---3--:R-:W-:Y:S01]  /*13ad0*/  IMAD R15, R13, c[0x0][0x190], RZ ;  /* 0x000064000d0f7a24 */ /* 0x008fe200078e02ff */
[C---:B-1----:R-:W-:Y:S01]  /*13ae0*/  LEA R22, P3, R9.reuse, R0, 0x2 ;  /* 0x0000000009167211 */ /* 0x042fe200078610ff */
[----:B------:R-:W3:Y:S03]  /*13af0*/  LDL.LU R13, [R1+0x560] ;  /* 0x00056000010d7983 */ /* 0x000ee60000300800 */
[----:B------:R-:W-:Y:S01]  /*13b00*/  LEA.HI.X.SX32 R23, R9, R250, 0x2, P3 ;  /* 0x000000fa09177211 */ /* 0x000fe200018f16ff */
[----:B------:R-:W-:Y:S04]  /*13b10*/  STL.64 [R1+0x4b0], R30 ;  /* 0x0004b01e01007387 */ /* 0x000fe80000100a00 */
[----:B------:R-:W2:Y:S04]  /*13b20*/  LDL.LU R9, [R1+0x1458] ;  /* 0x0014580001097983 */ /* 0x000ea80000300800 */
[----:B------:R1:W-:Y:S02]  /*13b30*/  STL.64 [R1+0x4b8], R22 ;  /* 0x0004b81601007387 */ /* 0x0003e40000100a00 */
[----:B-1----:R-:W-:Y:S01]  /*13b40*/  LEA R22, P3, R14, R0, 0x2 ;  /* 0x000000000e167211 */ /* 0x002fe200078610ff */
[----:B------:R-:W-:-:S02]  /*13b50*/  IMAD.MOV.U32 R23, RZ, RZ, R14 ;  /* 0x000000ffff177224 */ /* 0x000fc400078e000e */
[----:B----4-:R-:W-:Y:S02]  /*13b60*/  IMAD R14, R50, c[0x0][0x190], RZ ;  /* 0x00006400320e7a24 */ /* 0x010fe400078e02ff */
[----:B------:R-:W4:Y:S01]  /*13b70*/  LDL.LU R50, [R1+0x568] ;  /* 0x0005680001327983 */ /* 0x000f220000300800 */
[----:B------:R-:W-:-:S05]  /*13b80*/  IMAD R29, R29, c[0x0][0x190], RZ ;  /* 0x000064001d1d7a24 */ /* 0x000fca00078e02ff */
[----:B------:R-:W-:-:S04]  /*13b90*/  LEA R30, P6, R29, R0, 0x2 ;  /* 0x000000001d1e7211 */ /* 0x000fc800078c10ff */
[-C--:B------:R-:W-:Y:S02]  /*13ba0*/  LEA.HI.X.SX32 R31, R29, R250.reuse, 0x2, P6 ;  /* 0x000000fa1d1f7211 */ /* 0x080fe400030f16ff */
[----:B------:R-:W2:Y:S01]  /*13bb0*/  LDL.LU R29, [R1+0x564] ;  /* 0x00056400011d7983 */ /* 0x000ea20000300800 */
[----:B------:R-:W-:Y:S01]  /*13bc0*/  LEA.HI.X.SX32 R23, R23, R250, 0x2, P3 ;  /* 0x000000fa17177211 */ /* 0x000fe200018f16ff */
[----:B------:R-:W-:Y:S02]  /*13bd0*/  IMAD R45, R45, c[0x0][0x190], RZ ;  /* 0x000064002d2d7a24 */ /* 0x000fe400078e02ff */
[----:B------:R1:W-:Y:S04]  /*13be0*/  STL.64 [R1+0x4c0], R30 ;  /* 0x0004c01e01007387 */ /* 0x0003e80000100a00 */
[----:B------:R1:W-:Y:S02]  /*13bf0*/  STL.64 [R1+0x4c8], R22 ;  /* 0x0004c81601007387 */ /* 0x0003e40000100a00 */
[----:B-1----:R-:W-:-:S04]  /*13c00*/  LEA R30, P6, R46, R0, 0x2 ;  /* 0x000000002e1e7211 */ /* 0x002fc800078c10ff */
[----:B------:R-:W-:Y:S01]  /*13c10*/  LEA.HI.X.SX32 R31, R46, R250, 0x2, P6 ;  /* 0x000000fa2e1f7211 */ /* 0x000fe200030f16ff */
[----:B------:R-:W-:Y:S01]  /*13c20*/  IMAD.MOV.U32 R23, RZ, RZ, R45 ;  /* 0x000000ffff177224 */ /* 0x000fe200078e002d */
[----:B------:R-:W-:Y:S01]  /*13c30*/  LEA R22, P3, R47, R0, 0x2 ;  /* 0x000000002f167211 */ /* 0x000fe200078610ff */
[----:B------:R-:W-:Y:S02]  /*13c40*/  IMAD R21, R21, c[0x0][0x190], RZ ;  /* 0x0000640015157a24 */ /* 0x000fe400078e02ff */
[----:B-----5:R-:W-:Y:S02]  /*13c50*/  IMAD R45, R28, c[0x0][0x190], RZ ;  /* 0x000064001c2d7a24 */ /* 0x020fe400078e02ff */
[----:B------:R-:W5:Y:S04]  /*13c60*/  LDL.LU R28, [R1+0x578] ;  /* 0x00057800011c7983 */ /* 0x000f680000300800 */
[----:B------:R-:W2:Y:S04]  /*13c70*/  LDL.LU R46, [R1+0x1454] ;  /* 0x00145400012e7983 */ /* 0x000ea80000300800 */
[----:B------:R1:W-:Y:S02]  /*13c80*/  STL.64 [R1+0x4d0], R30 ;  /* 0x0004d01e01007387 */ /* 0x0003e40000100a00 */
[----:B-1----:R-:W-:Y:S01]  /*13c90*/  IMAD.MOV.U32 R31, RZ, RZ, R23 ;  /* 0x000000ffff1f7224 */ /* 0x002fe200078e0017 */
[----:B------:R-:W-:-:S02]  /*13ca0*/  LEA.HI.X.SX32 R23, R47, R250, 0x2, P3 ;  /* 0x000000fa2f177211 */ /* 0x000fc400018f16ff */
[C---:B------:R-:W-:Y:S01]  /*13cb0*/  LEA R30, P6, R21.reuse, R0, 0x2 ;  /* 0x00000000151e7211 */ /* 0x040fe200078c10ff */
[----:B------:R-:W2:Y:S04]  /*13cc0*/  LDL.LU R47, [R1+0x1450] ;  /* 0x00145000012f7983 */ /* 0x000ea80000300800 */
[----:B------:R1:W-:Y:S01]  /*13cd0*/  STL.64 [R1+0x4d8], R22 ;  /* 0x0004d81601007387 */ /* 0x0003e20000100a00 */
[----:B------:R-:W-:Y:S02]  /*13ce0*/  IMAD R20, R20, c[0x0][0x190], RZ ;  /* 0x0000640014147a24 */ /* 0x000fe400078e02ff */
[----:B-1----:R-:W-:Y:S01]  /*13cf0*/  IMAD.MOV.U32 R23, RZ, RZ, R31 ;  /* 0x000000ffff177224 */ /* 0x002fe200078e001f */
[----:B------:R-:W-:Y:S02]  /*13d00*/  LEA.HI.X.SX32 R31, R21, R250, 0x2, P6 ;  /* 0x000000fa151f7211 */ /* 0x000fe400030f16ff */
[----:B------:R-:W-:Y:S01]  /*13d10*/  LEA R22, P3, R38, R0, 0x2 ;  /* 0x0000000026167211 */ /* 0x000fe200078610ff */
[----:B------:R-:W2:Y:S04]  /*13d20*/  LDL.LU R21, [R1+0x57c] ;  /* 0x00057c0001157983 */ /* 0x000ea80000300800 */
[----:B------:R1:W-:Y:S01]  /*13d30*/  STL.64 [R1+0x4e0], R30 ;  /* 0x0004e01e01007387 */ /* 0x0003e20000100a00 */
[----:B------:R-:W-:-:S02]  /*13d40*/  IMAD R39, R39, c[0x0][0x190], RZ ;  /* 0x0000640027277a24 */ /* 0x000fc400078e02ff */
[----:B-1----:R-:W-:Y:S01]  /*13d50*/  IMAD.MOV.U32 R31, RZ, RZ, R23 ;  /* 0x000000ffff1f7224 */ /* 0x002fe200078e0017 */
[----:B------:R-:W-:Y:S02]  /*13d60*/  LEA.HI.X.SX32 R23, R38, R250, 0x2, P3 ;  /* 0x000000fa26177211 */ /* 0x000fe400018f16ff */
[-C--:B------:R-:W-:Y:S01]  /*13d70*/  LEA R30, P6, R20, R0.reuse, 0x2 ;  /* 0x00000000141e7211 */ /* 0x080fe200078c10ff */
[----:B------:R-:W2:Y:S04]  /*13d80*/  LDL.LU R38, [R1+0x144c] ;  /* 0x00144c0001267983 */ /* 0x000ea80000300800 */
[----:B------:R1:W-:Y:S01]  /*13d90*/  STL.64 [R1+0x4e8], R22 ;  /* 0x0004e81601007387 */ /* 0x0003e20000100a00 */
[----:B------:R-:W-:Y:S01]  /*13da0*/  IMAD R36, R36, c[0x0][0x190], RZ ;  /* 0x0000640024247a24 */ /* 0x000fe200078e02ff */
[----:B-1----:R-:W-:Y:S01]  /*13db0*/  LEA R22, P3, R31, R0, 0x2 ;  /* 0x000000001f167211 */ /* 0x002fe200078610ff */
[----:B------:R-:W-:Y:S01]  /*13dc0*/  IMAD.MOV.U32 R23, RZ, RZ, R31 ;  /* 0x000000ffff177224 */ /* 0x000fe200078e001f */
[----:B------:R-:W-:-:S02]  /*13dd0*/  LEA.HI.X.SX32 R31, R20, R250, 0x2, P6 ;  /* 0x000000fa141f7211 */ /* 0x000fc400030f16ff */
[----:B------:R-:W2:Y:S02]  /*13de0*/  LDL.LU R20, [R1+0x580] ;  /* 0x0005800001147983 */ /* 0x000ea40000300800 */
[----:B------:R-:W-:Y:S02]  /*13df0*/  LEA.HI.X.SX32 R23, R23, R250, 0x2, P3 ;  /* 0x000000fa17177211 */ /* 0x000fe400018f16ff */
[----:B------:R1:W-:Y:S04]  /*13e00*/  STL.64 [R1+0x4f0], R30 ;  /* 0x0004f01e01007387 */ /* 0x0003e80000100a00 */
[----:B------:R1:W-:Y:S02]  /*13e10*/  STL.64 [R1+0x4f8], R22 ;  /* 0x0004f81601007387 */ /* 0x0003e40000100a00 */
[----:B-1----:R-:W-:-:S04]  /*13e20*/  LEA R30, P6, R39, R0, 0x2 ;  /* 0x00000000271e7211 */ /* 0x002fc800078c10ff */
[----:B------:R-:W-:Y:S01]  /*13e30*/  LEA.HI.X.SX32 R31, R39, R250, 0x2, P6 ;  /* 0x000000fa271f7211 */ /* 0x000fe200030f16ff */
[----:B------:R-:W-:Y:S01]  /*13e40*/  IMAD.MOV.U32 R23, RZ, RZ, R37 ;  /* 0x000000ffff177224 */ /* 0x000fe200078e0025 */
[----:B------:R-:W-:Y:S01]  /*13e50*/  LEA R22, P3, R36, R0, 0x2 ;  /* 0x0000000024167211 */ /* 0x000fe200078610ff */
[----:B------:R-:W-:Y:S02]  /*13e60*/  IMAD R7, R7, c[0x0][0x190], RZ ;  /* 0x0000640007077a24 */ /* 0x000fe400078e02ff */
[----:B------:R-:W-:Y:S02]  /*13e70*/  IMAD R251, R251, c[0x0][0x190], RZ ;  /* 0x00006400fbfb7a24 */ /* 0x000fe400078e02ff */
[----:B------:R-:W-:Y:S02]  /*13e80*/  IMAD R5, R5, c[0x0][0x190], RZ ;  /* 0x0000640005057a24 */ /* 0x000fe400078e02ff */
[----:B------:R-:W-:Y:S02]  /*13e90*/  IMAD R6, R6, c[0x0][0x190], RZ ;  /* 0x0000640006067a24 */ /* 0x000fe400078e02ff */
[----:B------:R-:W-:-:S02]  /*13ea0*/  IMAD R3, R3, c[0x0][0x190], RZ ;  /* 0x0000640003037a24 */ /* 0x000fc400078e02ff */
[----:B---3--:R-:W-:Y:S02]  /*13eb0*/  IMAD R37, R13, c[0x0][0x190], RZ ;  /* 0x000064000d257a24 */ /* 0x008fe400078e02ff */
[----:B------:R-:W3:Y:S04]  /*13ec0*/  LDL.LU R13, [R1+0x590] ;  /* 0x00059000010d7983 */ /* 0x000ee80000300800 */
[----:B------:R-:W3:Y:S04]  /*13ed0*/  LDL.LU R39, [R1+0x1448] ;  /* 0x0014480001277983 */ /* 0x000ee80000300800 */
[----:B------:R1:W-:Y:S02]  /*13ee0*/  STL.64 [R1+0x500], R30 ;  /* 0x0005001e01007387 */ /* 0x0003e40000100a00 */
[----:B-1----:R-:W-:Y:S01]  /*13ef0*/  LEA R30, P6, R23, R0, 0x2 ;  /* 0x00000000171e7211 */ /* 0x002fe200078c10ff */
[----:B------:R-:W-:Y:S01]  /*13f00*/  IMAD.MOV.U32 R31, RZ, RZ, R23 ;  /* 0x000000ffff1f7224 */ /* 0x000fe200078e0017 */
[----:B------:R-:W-:-:S05]  /*13f10*/  LEA.HI.X.SX32 R23, R36, R250, 0x2, P3 ;  /* 0x000000fa24177211 */ /* 0x000fca00018f16ff */
[----:B------:R1:W-:Y:S01]  /*13f20*/  STL.64 [R1+0x508], R22 ;  /* 0x0005081601007387 */ /* 0x0003e20000100a00 */
[----:B------:R-:W-:Y:S01]  /*13f30*/  LEA.HI.X.SX32 R31, R31, R250, 0x2, P6 ;  /* 0x000000fa1f1f7211 */ /* 0x000fe200030f16ff */
[----:B----4-:R-:W-:Y:S02]  /*13f40*/  IMAD R36, R50, c[0x0][0x190], RZ ;  /* 0x0000640032247a24 */ /* 0x010fe400078e02ff */
[----:B------:R-:W4:Y:S01]  /*13f50*/  LDL.LU R50, [R1+0x594] ;  /* 0x0005940001327983 */ /* 0x000f220000300800 */
[----:B-1----:R-:W-:-:S04]  /*13f60*/  LEA R22, P3, R252, R0, 0x2 ;  /* 0x00000000fc167211 */ /* 0x002fc800078610ff */
[----:B------:R-:W-:Y:S02]  /*13f70*/  LEA.HI.X.SX32 R23, R252, R250, 0x2, P3 ;  /* 0x000000fafc177211 */ /* 0x000fe400018f16ff */
[----:B------:R-:W3:Y:S04]  /*13f80*/  LDL.LU R252, [R1+0x59c] ;  /* 0x00059c0001fc7983 */ /* 0x000ee80000300800 */
[----:B------:R1:W-:Y:S04]  /*13f90*/  STL.64 [R1+0x510], R30 ;  /* 0x0005101e01007387 */ /* 0x0003e80000100a00 */
[----:B------:R1:W-:Y:S02]  /*13fa0*/  STL.64 [R1+0x520], R22 ;  /* 0x0005201601007387 */ /* 0x0003e40000100a00 */
[----:B-1----:R-:W-:-:S02]  /*13fb0*/  LEA R30, P3, R7, R0, 0x2 ;  /* 0x00000000071e7211 */ /* 0x002fc400078610ff */
[----:B------:R-:W-:Y:S02]  /*13fc0*/  LEA R22, P6, R251, R0, 0x2 ;  /* 0x00000000fb167211 */ /* 0x000fe400078c10ff */
[-C--:B------:R-:W-:Y:S02]  /*13fd0*/  LEA.HI.X.SX32 R31, R7, R250.reuse, 0x2, P3 ;  /* 0x000000fa071f7211 */ /* 0x080fe400018f16ff */
[----:B------:R-:W-:Y:S01]  /*13fe0*/  LEA.HI.X.SX32 R23, R251, R250, 0x2, P6 ;  /* 0x000000fafb177211 */ /* 0x000fe200030f16ff */
[----:B------:R-:W-:Y:S02]  /*13ff0*/  IMAD.MOV.U32 R251, RZ, RZ, R5 ;  /* 0x000000fffffb7224 */ /* 0x000fe400078e0005 */
[----:B------:R1:W-:Y:S04]  /*14000*/  STL.64 [R1+0x528], R30 ;  /* 0x0005281e01007387 */ /* 0x0003e80000100a00 */
[----:B-1----:R-:W3:Y:S04]  /*14010*/  LDL.LU.64 R30, [R1+0x1440] ;  /* 0x00144000011e7983 */ /* 0x002ee80000300a00 */
[----:B------:R-:W3:Y:S04]  /*14020*/  LDL.LU R5, [R1+0x5b4] ;  /* 0x0005b40001057983 */ /* 0x000ee80000300800 */
[----:B------:R1:W-:Y:S02]  /*14030*/  STL.64 [R1+0x530], R22 ;  /* 0x0005301601007387 */ /* 0x0003e40000100a00 */
[-C--:B-1----:R-:W-:Y:S01]  /*14040*/  LEA R22, P3, R6, R0.reuse, 0x2 ;  /* 0x0000000006167211 */ /* 0x082fe200078610ff */
[----:B------:R-:W-:Y:S01]  /*14050*/  IMAD.MOV.U32 R23, RZ, RZ, R6 ;  /* 0x000000ffff177224 */ /* 0x000fe200078e0006 */
[----:B------:R-:W-:-:S04]  /*14060*/  LEA R6, P6, R3, R0, 0x2 ;  /* 0x0000000003067211 */ /* 0x000fc800078c10ff */
[-C--:B------:R-:W-:Y:S02]  /*14070*/  LEA.HI.X.SX32 R7, R3, R250.reuse, 0x2, P6 ;  /* 0x000000fa03077211 */ /* 0x080fe400030f16ff */
[----:B------:R-:W3:Y:S01]  /*14080*/  LDL.LU R3, [R1+0x5cc] ;  /* 0x0005cc0001037983 */ /* 0x000ee20000300800 */
[----:B------:R-:W-:Y:S01]  /*14090*/  LEA.HI.X.SX32 R23, R23, R250, 0x2, P3 ;  /* 0x000000fa17177211 */ /* 0x000fe200018f16ff */
[----:B------:R-:W-:-:S04]  /*140a0*/  IMAD R4, R4, c[0x0][0x190], RZ ;  /* 0x0000640004047a24 */ /* 0x000fc800078e02ff */
[----:B------:R1:W-:Y:S01]  /*140b0*/  STL.64 [R1+0x540], R22 ;  /* 0x0005401601007387 */ /* 0x0003e20000100a00 */
[----:B------:R-:W-:-:S03]  /*140c0*/  IMAD R51, R51, c[0x0][0x190], RZ ;  /* 0x0000640033337a24 */ /* 0x000fc600078e02ff */
[----:B------:R5:W-:Y:S01]  /*140d0*/  STL.64 [R1+0x548], R6 ;  /* 0x0005480601007387 */ /* 0x000be20000100a00 */
[CC--:B-1----:R-:W-:Y:S02]  /*140e0*/  LEA R22, P3, R251.reuse, R0.reuse, 0x2 ;  /* 0x00000000fb167211 */ /* 0x0c2fe400078610ff */
[C---:B-----5:R-:W-:Y:S02]  /*140f0*/  LEA R6, P6, R4.reuse, R0, 0x2 ;  /* 0x0000000004067211 */ /* 0x060fe400078c10ff */
[-C--:B------:R-:W-:Y:S02]  /*14100*/  LEA.HI.X.SX32 R23, R251, R250.reuse, 0x2, P3 ;  /* 0x000000fafb177211 */ /* 0x080fe400018f16ff */
[----:B------:R-:W-:Y:S02]  /*14110*/  LEA.HI.X.SX32 R7, R4, R250, 0x2, P6 ;  /* 0x000000fa04077211 */ /* 0x000fe400030f16ff */
[----:B------:R-:W5:Y:S04]  /*14120*/  LDL.LU R4, [R1+0x5dc] ;  /* 0x0005dc0001047983 */ /* 0x000f680000300800 */
[----:B------:R1:W-:Y:S04]  /*14130*/  STL.64 [R1+0x558], R22 ;  /* 0x0005581601007387 */ /* 0x0003e80000100a00 */
[----:B------:R2:W-:Y:S01]  /*14140*/  STL.64 [R1+0x560], R6 ;  /* 0x0005600601007387 */ /* 0x0005e20000100a00 */
[----:B-1----:R-:W-:-:S02]  /*14150*/  LEA R22, P3, R51, R0, 0x2 ;  /* 0x0000000033167211 */ /* 0x002fc400078610ff */
[C---:B--2---:R-:W-:Y:S02]  /*14160*/  LEA R6, P6, R12.reuse, R0, 0x2 ;  /* 0x000000000c067211 */ /* 0x044fe400078c10ff */
[-C--:B------:R-:W-:Y:S02]  /*14170*/  LEA.HI.X.SX32 R23, R51, R250.reuse, 0x2, P3 ;  /* 0x000000fa33177211 */ /* 0x080fe400018f16ff */
[----:B------:R-:W-:Y:S01]  /*14180*/  LEA.HI.X.SX32 R7, R12, R250, 0x2, P6 ;  /* 0x000000fa0c077211 */ /* 0x000fe200030f16ff */
[----:B------:R-:W2:Y:S04]  /*14190*/  LDL.LU R51, [R1+0x5e0] ;  /* 0x0005e00001337983 */ /* 0x000ea80000300800 */
[----:B------:R1:W-:Y:S04]  /*141a0*/  STL.64 [R1+0x568], R22 ;  /* 0x0005681601007387 */ /* 0x0003e80000100a00 */
[----:B------:R1:W-:Y:S02]  /*141b0*/  STL.64 [R1+0x578], R6 ;  /* 0x0005780601007387 */ /* 0x0003e40000100a00 */
[----:B-1----:R-:W-:-:S02]  /*141c0*/  LEA R22, P3, R15, R0, 0x2 ;  /* 0x000000000f167211 */ /* 0x002fc400078610ff */
[----:B------:R-:W-:Y:S02]  /*141d0*/  LEA R6, P6, R14, R0, 0x2 ;  /* 0x000000000e067211 */ /* 0x000fe400078c10ff */
[-C--:B------:R-:W-:Y:S01]  /*141e0*/  LEA.HI.X.SX32 R23, R15, R250.reuse, 0x2, P3 ;  /* 0x000000fa0f177211 */ /* 0x080fe200018f16ff */
[----:B------:R-:W-:Y:S01]  /*141f0*/  IMAD R44, R44, c[0x0][0x190], RZ ;  /* 0x000064002c2c7a24 */ /* 0x000fe200078e02ff */
[----:B------:R-:W-:-:S03]  /*14200*/  LEA.HI.X.SX32 R7, R14, R250, 0x2, P6 ;  /* 0x000000fa0e077211 */ /* 0x000fc600030f16ff */
[----:B------:R1:W-:Y:S01]  /*14210*/  STL.64 [R1+0x580], R22 ;  /* 0x0005801601007387 */ /* 0x0003e20000100a00 */
[----:B------:R-:W-:Y:S01]  /*14220*/  LEA R14, P3, R45, R0, 0x2 ;  /* 0x000000002d0e7211 */ /* 0x000fe200078610ff */
[----:B------:R-:W-:-:S03]  /*14230*/  IMAD R2, R2, c[0x0][0x190], RZ ;  /* 0x0000640002027a24 */ /* 0x000fc600078e02ff */
[----:B------:R-:W-:Y:S01]  /*14240*/  LEA.HI.X.SX32 R15, R45, R250, 0x2, P3 ;  /* 0x000000fa2d0f7211 */ /* 0x000fe200018f16ff */
[----:B-1----:R-:W2:Y:S01]  /*14250*/  LDL.LU.64 R22, [R1+0x1438] ;  /* 0x0014380001167983 */ /* 0x002ea20000300a00 */
[----:B------:R-:W-:Y:S02]  /*14260*/  IMAD R29, R29, c[0x0][0x190], RZ ;  /* 0x000064001d1d7a24 */ /* 0x000fe400078e02ff */
[----:B------:R-:W-:Y:S02]  /*14270*/  IMAD R28, R28, c[0x0][0x190], RZ ;  /* 0x000064001c1c7a24 */ /* 0x000fe400078e02ff */
[----:B------:R-:W-:Y:S02]  /*14280*/  IMAD R21, R21, c[0x0][0x190], RZ ;  /* 0x0000640015157a24 */ /* 0x000fe400078e02ff */
[----:B------:R-:W-:Y:S02]  /*14290*/  IMAD R20, R20, c[0x0][0x190], RZ ;  /* 0x0000640014147a24 */ /* 0x000fe400078e02ff */
[----:B----4-:R-:W-:-:S02]  /*142a0*/  IMAD R12, R50, c[0x0][0x190], RZ ;  /* 0x00006400320c7a24 */ /* 0x010fc400078e02ff */
[----:B------:R-:W4:Y:S04]  /*142b0*/  LDL.LU R50, [R1+0x5e4] ;  /* 0x0005e40001327983 */ /* 0x000f280000300800 */
[----:B------:R1:W-:Y:S04]  /*142c0*/  STL.64 [R1+0x590], R6 ;  /* 0x0005900601007387 */ /* 0x0003e80000100a00 */
[----:B------:R1:W-:Y:S02]  /*142d0*/  STL.64 [R1+0x598], R14 ;  /* 0x0005980e01007387 */ /* 0x0003e40000100a00 */
[----:B-1----:R-:W-:-:S04]  /*142e0*/  LEA R6, P6, R44, R0, 0x2 ;  /* 0x000000002c067211 */ /* 0x002fc800078c10ff */
[----:B------:R-:W-:Y:S01]  /*142f0*/  LEA.HI.X.SX32 R7, R44, R250, 0x2, P6 ;  /* 0x000000fa2c077211 */ /* 0x000fe200030f16ff */
[----:B------:R-:W4:Y:S01]  /*14300*/  LDL.LU.64 R14, [R1+0x1430] ;  /* 0x00143000010e7983 */ /* 0x000f220000300a00 */
[----:B------:R-:W-:-:S03]  /*14310*/  LEA R44, P6, R37, R0, 0x2 ;  /* 0x00000000252c7211 */ /* 0x000fc600078c10ff */
[----:B------:R1:W-:Y:S01]  /*14320*/  STL.64 [R1+0x5a0], R6 ;  /* 0x0005a00601007387 */ /* 0x0003e20000100a00 */
[----:B------:R-:W-:Y:S02]  /*14330*/  LEA.HI.X.SX32 R45, R37, R250, 0x2, P6 ;  /* 0x000000fa252d7211 */ /* 0x000fe400030f16ff */
[----:B-1----:R-:W-:-:S04]  /*14340*/  LEA R6, P3, R2, R0, 0x2 ;  /* 0x0000000002067211 */ /* 0x002fc800078610ff */
[----:B------:R-:W-:Y:S02]  /*14350*/  LEA.HI.X.SX32 R7, R2, R250, 0x2, P3 ;  /* 0x000000fa02077211 */ /* 0x000fe400018f16ff */
[----:B------:R-:W4:Y:S04]  /*14360*/  LDL.LU R2, [R1+0x1428] ;  /* 0x0014280001027983 */ /* 0x000f280000300800 */
[----:B------:R1:W-:Y:S04]  /*14370*/  STL.64 [R1+0x5b0], R6 ;  /* 0x0005b00601007387 */ /* 0x0003e80000100a00 */
[----:B-1----:R-:W4:Y:S04]  /*14380*/  LDL.LU.64 R6, [R1+0x1420] ;  /* 0x0014200001067983 */ /* 0x002f280000300a00 */
[----:B------:R1:W-:Y:S02]  /*14390*/  STL.64 [R1+0x5b8], R44 ;  /* 0x0005b82c01007387 */ /* 0x0003e40000100a00 */
[----:B-1----:R-:W-:Y:S01]  /*143a0*/  IMAD.MOV.U32 R45, RZ, RZ, R36 ;  /* 0x000000ffff2d7224 */ /* 0x002fe200078e0024 */
[----:B------:R-:W-:-:S02]  /*143b0*/  LEA R44, P3, R36, R0, 0x2 ;  /* 0x00000000242c7211 */ /* 0x000fc400078610ff */
[----:B------:R-:W-:Y:S02]  /*143c0*/  LEA R36, P6, R29, R0, 0x2 ;  /* 0x000000001d247211 */ /* 0x000fe400078c10ff */
[-C--:B------:R-:W-:Y:S01]  /*143d0*/  LEA.HI.X.SX32 R45, R45, R250.reuse, 0x2, P3 ;  /* 0x000000fa2d2d7211 */ /* 0x080fe200018f16ff */
[----:B---3--:R-:W-:Y:S01]  /*143e0*/  IMAD R251, R3, c[0x0][0x190], RZ ;  /* 0x0000640003fb7a24 */ /* 0x008fe200078e02ff */
[----:B------:R-:W-:Y:S01]  /*143f0*/  LEA.HI.X.SX32 R37, R29, R250, 0x2, P6 ;  /* 0x000000fa1d257211 */ /* 0x000fe200030f16ff */
[----:B------:R-:W3:Y:S04]  /*14400*/  LDL.LU R3, [R1+0x618] ;  /* 0x0006180001037983 */ /* 0x000ee80000300800 */
[----:B------:R1:W-:Y:S04]  /*14410*/  STL.64 [R1+0x5c8], R44 ;  /* 0x0005c82c01007387 */ /* 0x0003e80000100a00 */
[----:B-1----:R-:W3:Y:S04]  /*14420*/  LDL.LU.64 R44, [R1+0x1418] ;  /* 0x00141800012c7983 */ /* 0x002ee80000300a00 */
[----:B------:R1:W-:Y:S01]  /*14430*/  STL.64 [R1+0x5d0], R36 ;  /* 0x0005d02401007387 */ /* 0x0003e20000100a00 */
[----:B------:R-:W-:-:S02]  /*14440*/  IMAD R13, R13, c[0x0][0x190], RZ ;  /* 0x000064000d0d7a24 */ /* 0x000fc400078e02ff */
[----:B-1----:R-:W-:Y:S01]  /*14450*/  IMAD.MOV.U32 R37, RZ, RZ, R28 ;  /* 0x000000ffff257224 */ /* 0x002fe200078e001c */
[-C--:B------:R-:W-:Y:S02]  /*14460*/  LEA R36, P3, R28, R0.reuse, 0x2 ;  /* 0x000000001c247211 */ /* 0x080fe400078610ff */
[----:B------:R-:W-:Y:S02]  /*14470*/  LEA R28, P6, R21, R0, 0x2 ;  /* 0x00000000151c7211 */ /* 0x000fe400078c10ff */
[-C--:B------:R-:W-:Y:S02]  /*14480*/  LEA.HI.X.SX32 R37, R37, R250.reuse, 0x2, P3 ;  /* 0x000000fa25257211 */ /* 0x080fe400018f16ff */
[----:B------:R-:W-:-:S03]  /*14490*/  LEA.HI.X.SX32 R29, R21, R250, 0x2, P6 ;  /* 0x000000fa151d7211 */ /* 0x000fc600030f16ff */
[----:B------:R1:W-:Y:S01]  /*144a0*/  STL.64 [R1+0x5d8], R36 ;  /* 0x0005d82401007387 */ /* 0x0003e20000100a00 */
[----:B------:R-:W-:-:S03]  /*144b0*/  IMAD R252, R252, c[0x0][0x190], RZ ;  /* 0x00006400fcfc7a24 */ /* 0x000fc600078e02ff */
[----:B-1----:R-:W3:Y:S04]  /*144c0*/  LDL.LU.64 R36, [R1+0x1410] ;  /* 0x0014100001247983 */ /* 0x002ee80000300a00 */
[----:B------:R1:W-:Y:S02]  /*144d0*/  STL.64 [R1+0x5e8], R28 ;  /* 0x0005e81c01007387 */ /* 0x0003e40000100a00 */
[----:B-1----:R-:W-:Y:S01]  /*144e0*/  IMAD.MOV.U32 R29, RZ, RZ, R20 ;  /* 0x000000ffff1d7224 */ /* 0x002fe200078e0014 */
[-C--:B------:R-:W-:Y:S02]  /*144f0*/  LEA R28, P3, R20, R0.reuse, 0x2 ;  /* 0x00000000141c7211 */ /* 0x080fe400078610ff */
[----:B------:R-:W-:Y:S02]  /*14500*/  LEA R20, P6, R13, R0, 0x2 ;  /* 0x000000000d147211 */ /* 0x000fe400078c10ff */
[----:B------:R-:W-:-:S02]  /*14510*/  LEA.HI.X.SX32 R29, R29, R250, 0x2, P3 ;  /* 0x000000fa1d1d7211 */ /* 0x000fc400018f16ff */
[----:B------:R-:W-:-:S03]  /*14520*/  LEA.HI.X.SX32 R21, R13, R250, 0x2, P6 ;  /* 0x000000fa0d157211 */ /* 0x000fc600030f16ff */
[----:B------:R1:W-:Y:S04]  /*14530*/  STL.64 [R1+0x5f0], R28 ;  /* 0x0005f01c01007387 */ /* 0x0003e80000100a00 */
[----:B-1----:R-:W3:Y:S04]  /*14540*/  LDL.LU.64 R28, [R1+0x1408] ;  /* 0x00140800011c7983 */ /* 0x002ee80000300a00 */
        /* <DEDUP_REMOVED lines=8> */
[----:B------:R1:W-:Y:S04]  /*145d0*/  STL.64 [R1+0x608], R20 ;  /* 0x0006081401007387 */ /* 0x0003e80000100a00 */
[----:B------:R2:W-:Y:S01]  /*145e0*/  STL.64 [R1+0x610], R12 ;  /* 0x0006100c01007387 */ /* 0x0005e20000100a00 */
[-C--:B-1----:R-:W-:Y:S02]  /*145f0*/  LEA R20, P3, R5, R0.reuse, 0x2 ;  /* 0x0000000005147211 */ /* 0x082fe400078610ff */
[----:B--2---:R-:W-:Y:S02]  /*14600*/  LEA R12, P6, R251, R0, 0x2 ;  /* 0x00000000fb0c7211 */ /* 0x004fe400078c10ff */
[-C--:B------:R-:W-:Y:S02]  /*14610*/  LEA.HI.X.SX32 R21, R5, R250.reuse, 0x2, P3 ;  /* 0x000000fa05157211 */ /* 0x080fe400018f16ff */
[----:B------:R-:W-:Y:S01]  /*14620*/  LEA.HI.X.SX32 R13, R251, R250, 0x2, P6 ;  /* 0x000000fafb0d7211 */ /* 0x000fe200030f16ff */
[----:B-----5:R-:W-:-:S02]  /*14630*/  IMAD R4, R4, c[0x0][0x190], RZ ;  /* 0x0000640004047a24 */ /* 0x020fc400078e02ff */
[----:B------:R1:W-:Y:S01]  /*14640*/  STL.64 [R1+0x620], R20 ;  /* 0x0006201401007387 */ /* 0x0003e20000100a00 */
[----:B------:R-:W-:-:S03]  /*14650*/  IMAD R51, R51, c[0x0][0x190], RZ ;  /* 0x0000640033337a24 */ /* 0x000fc600078e02ff */
[----:B-1----:R-:W2:Y:S04]  /*14660*/  LDL.LU.64 R20, [R1+0x1400] ;  /* 0x0014000001147983 */ /* 0x002ea80000300a00 */
[----:B------:R-:W5:Y:S04]  /*14670*/  LDL.LU R251, [R1+0x5fc] ;  /* 0x0005fc0001fb7983 */ /* 0x000f680000300800 */
[----:B------:R1:W-:Y:S02]  /*14680*/  STL.64 [R1+0x628], R12 ;  /* 0x0006280c01007387 */ /* 0x0003e40000100a00 */
[----:B-1----:R-:W-:Y:S01]  /*14690*/  IMAD.MOV.U32 R13, RZ, RZ, R4 ;  /* 0x000000ffff0d7224 */ /* 0x002fe200078e0004 */
[----:B------:R-:W-:-:S02]  /*146a0*/  LEA R12, P3, R4, R0, 0x2 ;  /* 0x00000000040c7211 */ /* 0x000fc400078610ff */
[----:B------:R-:W-:Y:S02]  /*146b0*/  LEA R4, P6, R51, R0, 0x2 ;  /* 0x0000000033047211 */ /* 0x000fe400078c10ff */
[-C--:B------:R-:W-:Y:S02]  /*146c0*/  LEA.HI.X.SX32 R13, R13, R250.reuse, 0x2, P3 ;  /* 0x000000fa0d0d7211 */ /* 0x080fe400018f16ff */
[----:B------:R-:W-:-:S03]  /*146d0*/  LEA.HI.X.SX32 R5, R51, R250, 0x2, P6 ;  /* 0x000000fa33057211 */ /* 0x000fc600030f16ff */
[----:B------:R1:W-:Y:S04]  /*146e0*/  STL.64 [R1+0x638], R12 ;  /* 0x0006380c01007387 */ /* 0x0003e80000100a00 */
[----:B-1----:R-:W2:Y:S04]  /*146f0*/  LDL.LU.64 R12, [R1+0x13f8] ;  /* 0x0013f800010c7983 */ /* 0x002ea80000300a00 */
[----:B------:R1:W-:Y:S01]  /*14700*/  STL.64 [R1+0x640], R4 ;  /* 0x0006400401007387 */ /* 0x0003e20000100a00 */
[----:B----4-:R-:W-:-:S04]  /*14710*/  IMAD R50, R50, c[0x0][0x190], RZ ;  /* 0x0000640032327a24 */ /* 0x010fc800078e02ff */
[----:B-1----:R-:W-:Y:S01]  /*14720*/  IMAD.MOV.U32 R5, RZ, RZ, R50 ;  /* 0x000000ffff057224 */ /* 0x002fe200078e0032 */
[----:B------:R-:W-:-:S04]  /*14730*/  LEA R4, P3, R50, R0, 0x2 ;  /* 0x0000000032047211 */ /* 0x000fc800078610ff */
[----:B------:R-:W-:-:S05]  /*14740*/  LEA.HI.X.SX32 R5, R5, R250, 0x2, P3 ;  /* 0x000000fa05057211 */ /* 0x000fca00018f16ff */
[----:B------:R1:W-:Y:S04]  /*14750*/  STL.64 [R1+0x648], R4 ;  /* 0x0006480401007387 */ /* 0x0003e80000100a00 */
[----:B-1----:R-:W4:Y:S01]  /*14760*/  LDL.LU.64 R4, [R1+0x13f0] ;  /* 0x0013f00001047983 */ /* 0x002f220000300a00 */
[----:B---3--:R-:W-:-:S05]  /*14770*/  IMAD R252, R252, c[0x0][0x190], RZ ;  /* 0x00006400fcfc7a24 */ /* 0x008fca00078e02ff */
[----:B------:R-:W-:-:S04]  /*14780*/  LEA R50, P6, R252, R0, 0x2 ;  /* 0x00000000fc327211 */ /* 0x000fc800078c10ff */
[----:B------:R-:W-:Y:S02]  /*14790*/  LEA.HI.X.SX32 R51, R252, R250, 0x2, P6 ;  /* 0x000000fafc337211 */ /* 0x000fe400030f16ff */
[----:B------:R-:W3:Y:S04]  /*147a0*/  LDL.LU R252, [R1+0x61c] ;  /* 0x00061c0001fc7983 */ /* 0x000ee80000300800 */
[----:B------:R1:W-:Y:S04]  /*147b0*/  STL.64 [R1+0x658], R50 ;  /* 0x0006583201007387 */ /* 0x0003e80000100a00 */
[----:B-1----:R-:W1:Y:S01]  /*147c0*/  S2R R51, SR_TID.X ;  /* 0x0000000000337919 */ /* 0x002e620000002100 */
[----:B------:R-:W-:-:S02]  /*147d0*/  IMAD R3, R3, c[0x0][0x190], RZ ;  /* 0x0000640003037a24 */ /* 0x000fc400078e02ff */
[----:B-----5:R-:W-:-:S05]  /*147e0*/  IMAD R251, R251, c[0x0][0x190], RZ ;  /* 0x00006400fbfb7a24 */ /* 0x020fca00078e02ff */
[----:B------:R-:W-:Y:S02]  /*147f0*/  LEA R50, P6, R251, R0, 0x2 ;  /* 0x00000000fb327211 */ /* 0x000fe400078c10ff */
[----:B-1----:R-:W-:-:S04]  /*14800*/  LOP3.LUT R51, R51, 0x3f, RZ, 0xc0, !PT ;  /* 0x0000003f33337812 */ /* 0x002fc800078ec0ff */
[----:B------:R-:W-:Y:S02]  /*14810*/  ISETP.GE.AND P3, PT, R51, c[0x0][0x180], PT ;  /* 0x0000600033007a0c */ /* 0x000fe40003f66270 */
[----:B------:R-:W-:-:S05]  /*14820*/  LEA.HI.X.SX32 R51, R251, R250, 0x2, P6 ;  /* 0x000000fafb337211 */ /* 0x000fca00030f16ff */
[----:B------:R1:W-:Y:S02]  /*14830*/  STL.64 [R1+0x660], R50 ;  /* 0x0006603201007387 */ /* 0x0003e40000100a00 */
[----:B-1----:R-:W-:-:S04]  /*14840*/  LEA R50, P6, R3, R0, 0x2 ;  /* 0x0000000003327211 */ /* 0x002fc800078c10ff */
[----:B------:R-:W-:Y:S02]  /*14850*/  LEA.HI.X.SX32 R51, R3, R250, 0x2, P6 ;  /* 0x000000fa03337211 */ /* 0x000fe400030f16ff */
[----:B------:R-:W5:Y:S04]  /*14860*/  LDL.LU R3, [R1+0x13e8] ;  /* 0x0013e80001037983 */ /* 0x000f680000300800 */
[----:B------:R1:W-:Y:S01]  /*14870*/  STL.64 [R1+0x670], R50 ;  /* 0x0006703201007387 */ /* 0x0003e20000100a00 */
[----:B---3--:R-:W-:-:S05]  /*14880*/  IMAD R252, R252, c[0x0][0x190], RZ ;  /* 0x00006400fcfc7a24 */ /* 0x008fca00078e02ff */
[----:B-1----:R-:W-:-:S04]  /*14890*/  LEA R50, P6, R252, R0, 0x2 ;  /* 0x00000000fc327211 */ /* 0x002fc800078c10ff */
[----:B------:R-:W-:-:S05]  /*148a0*/  LEA.HI.X.SX32 R51, R252, R250, 0x2, P6 ;  /* 0x000000fafc337211 */ /* 0x000fca00030f16ff */
[----:B------:R1:W-:Y:S04]  /*148b0*/  STL.64 [R1+0x668], R50 ;  /* 0x0006683201007387 */ /* 0x0003e80000100a00 */
[----:B-1----:R-:W3:Y:S04]  /*148c0*/  LDL.LU.64 R50, [R1+0x13e0] ;  /* 0x0013e00001327983 */ /* 0x002ee80000300a00 */
[----:B------:R-:W1:Y:S01]  /*148d0*/  S2R R0, SR_TID.X ;  /* 0x0000000000007919 */ /* 0x000e620000002100 */
[----:B------:R-:W-:-:S03]  /*148e0*/  SEL R251, RZ, 0x4, !P4 ;  /* 0x00000004fffb7807 */ /* 0x000fc60006000000 */
[----:B------:R-:W2:Y:S01]  /*148f0*/  S2R R250, SR_TID.X ;  /* 0x0000000000fa7919 */ /* 0x000ea20000002100 */
[----:B------:R-:W-:-:S04]  /*14900*/  SEL R251, R251, RZ, !P3 ;  /* 0x000000fffbfb7207 */ /* 0x000fc80005800000 */
[----:B------:R-:W-:Y:S02]  /*14910*/  ISETP.NE.U32.AND P3, PT, R251, RZ, PT ;  /* 0x000000fffb00720c */ /* 0x000fe40003f65070 */
[----:B-1----:R-:W-:-:S05]  /*14920*/  LOP3.LUT R0, R0, 0x7f, RZ, 0xc0, !PT ;  /* 0x0000007f00007812 */ /* 0x002fca00078ec0ff */
[----:B------:R-:W-:-:S05]  /*14930*/  IMAD.SHL.U32 R0, R0, 0x4, RZ ;  /* 0x0000000400007824 */ /* 0x000fca00078e00ff */
[----:B------:R-:W-:Y:S01]  /*14940*/  LOP3.LUT R0, R0, 0x60, RZ, 0x3c, !PT ;  /* 0x0000006000007812 */ /* 0x000fe200078e3cff */
[----:B------:R-:W-:-:S03]  /*14950*/  IMAD.MOV.U32 R251, RZ, RZ, c[0x0][0x180] ;  /* 0x00006000fffb7624 */ /* 0x000fc600078e00ff */
[----:B------:R-:W-:-:S05]  /*14960*/  IADD3 R0, R0, 0x100000, RZ ;  /* 0x0010000000007810 */ /* 0x000fca0007ffe0ff */
[----:B---3--:R1:W-:Y:S04]  /*14970*/  LDGSTS.E [R0+-0x58200], [R50.64], !P5 ;  /* 0xa7e0000032007fae */ /* 0x0083e8000e921844 */
[----:B------:R-:W0:Y:S01]  /*14980*/  LDGDEPBAR ;  /* 0x00000000000079af */ /* 0x000e220000000000 */
[----:B-1----:R-:W-:-:S04]  /*14990*/  IADD3 R0, R251, -0x41, RZ ;  /* 0xffffffbffb007810 */ /* 0x002fc80007ffe0ff */
[----:B------:R-:W-:Y:S02]  /*149a0*/  ISETP.GE.U32.AND P6, PT, R0, 0x7fffff80, PT ;  /* 0x7fffff800000780c */ /* 0x000fe40003fc6070 */
[----:B------:R-:W-:-:S04]  /*149b0*/  IADD3 R0, R251, -0x45, RZ ;  /* 0xffffffbbfb007810 */ /* 0x000fc80007ffe0ff */
[----:B------:R-:W-:Y:S02]  /*149c0*/  ISETP.GE.U32.AND P5, PT, R0, 0x7fffff7c, PT ;  /* 0x7fffff7c0000780c */ /* 0x000fe40003fa6070 */
[----:B--2---:R-:W-:Y:S02]  /*149d0*/  LOP3.LUT R0, R250, 0x3f, RZ, 0xc0, !PT ;  /* 0x0000003ffa007812 */ /* 0x004fe400078ec0ff */
[----:B------:R-:W-:-:S03]  /*149e0*/  SHF.R.S32.HI R250, RZ, 0x6, R250 ;  /* 0x00000006fffa7819 */ /* 0x000fc600000114fa */
[----:B------:R-:W-:Y:S01]  /*149f0*/  IMAD.SHL.U32 R0, R0, 0x4, RZ ;  /* 0x0000000400007824 */ /* 0x000fe200078e00ff */
[----:B------:R-:W-:-:S04]  /*14a00*/  SGXT R250, R250, 0x1 ;  /* 0x00000001fafa781a */ /* 0x000fc80000000200 */
[----:B------:R-:W-:-:S05]  /*14a10*/  LOP3.LUT R250, R0, 0x110, R250, 0x78, !PT ;  /* 0x0000011000fa7812 */ /* 0x000fca00078e78fa */
[----:B------:R-:W-:Y:S04]  /*14a20*/  STL [R1+0x940], R250 ;  /* 0x000940fa01007387 */ /* 0x000fe80000100800 */
[----:B-----5:R1:W-:Y:S04]  /*14a30*/  STL.64 [R1+0x1d68], R2 ;  /* 0x001d680201007387 */ /* 0x0203e80000100a00 */
[----:B-1----:R-:W2:Y:S04]  /*14a40*/  LDL.64 R2, [R1+0x130] ;  /* 0x0001300001027983 */ /* 0x002ea80000100a00 */
[----:B----4-:R1:W-:Y:S04]  /*14a50*/  STL.64 [R1+0x1d60], R4 ;  /* 0x001d600401007387 */ /* 0x0103e80000100a00 */
[----:B-1----:R-:W3:Y:S04]  /*14a60*/  LDL.64 R4, [R1+0x150] ;  /* 0x0001500001047983 */ /* 0x002ee80000100a00 */
[----:B------:R1:W-:Y:S04]  /*14a70*/  STL.64 [R1+0x1d58], R12 ;  /* 0x001d580c01007387 */ /* 0x0003e80000100a00 */
[----:B-1----:R-:W4:Y:S04]  /*14a80*/  LDL.64 R12, [R1+0x170] ;  /* 0x00017000010c7983 */ /* 0x002f280000100a00 */
[----:B------:R1:W-:Y:S04]  /*14a90*/  STL.64 [R1+0x1d50], R20 ;  /* 0x001d501401007387 */ /* 0x0003e80000100a00 */
[----:B-1----:R-:W5:Y:S04]  /*14aa0*/  LDL.64 R20, [R1+0x190] ;  /* 0x0001900001147983 */ /* 0x002f680000100a00 */
[----:B------:R1:W-:Y:S04]  /*14ab0*/  STL.64 [R1+0x1d48], R28 ;  /* 0x001d481c01007387 */ /* 0x0003e80000100a00 */
[----:B-1----:R-:W2:Y:S04]  /*14ac0*/  LDL.64 R28, [R1+0x1b0] ;  /* 0x0001b000011c7983 */ /* 0x002ea80000100a00 */
[----:B------:R-:W-:Y:S04]  /*14ad0*/  STL.64 [R1+0x1d40], R36 ;  /* 0x001d402401007387 */ /* 0x000fe80000100a00 */
[----:B------:R-:W-:Y:S04]  /*14ae0*/  STL.64 [R1+0x1d38], R44 ;  /* 0x001d382c01007387 */ /* 0x000fe80000100a00 */
[----:B------:R1:W-:Y:S04]  /*14af0*/  STL.64 [R1+0x1d30], R6 ;  /* 0x001d300601007387 */ /* 0x0003e80000100a00 */
[----:B------:R-:W-:Y:S04]  /*14b00*/  STL.64 [R1+0x1d28], R14 ;  /* 0x001d280e01007387 */ /* 0x000fe80000100a00 */
        /* <DEDUP_REMOVED lines=16> */
[----:B------:R2:W-:Y:S04]  /*14c10*/  STL.64 [R1+0x1ca0], R50 ;  /* 0x001ca03201007387 */ /* 0x0005e80000100a00 */
[----:B-1----:R-:W3:Y:S04]  /*14c20*/  LDL.64 R6, [R1+0x1e0] ;  /* 0x0001e00001067983 */ /* 0x002ee80000100a00 */
[----:B------:R-:W3:Y:S04]  /*14c30*/  LDL.64 R44, [R1+0x200] ;  /* 0x00020000012c7983 */ /* 0x000ee80000100a00 */
[----:B------:R-:W3:Y:S04]  /*14c40*/  LDL.64 R36, [R1+0x220] ;  /* 0x0002200001247983 */ /* 0x000ee80000100a00 */
[----:B--2---:R1:W-:Y:S04]  /*14c50*/  LDGSTS.E [R250], [R28.64], P3 ;  /* 0x000000001cfa7fae */ /* 0x0043e80009921844 */
[----:B-----5:R2:W-:Y:S04]  /*14c60*/  LDGSTS.E [R250+0x800], [R20.64], P3 ;  /* 0x0080000014fa7fae */ /* 0x0205e80009921844 */
[----:B----4-:R4:W-:Y:S04]  /*14c70*/  LDGSTS.E [R250+0x1000], [R12.64], P3 ;  /* 0x010000000cfa7fae */ /* 0x0109e80009921844 */
[----:B---3--:R3:W-:Y:S04]  /*14c80*/  LDGSTS.E [R250+0x1800], [R4.64], P3 ;  /* 0x0180000004fa7fae */ /* 0x0087e80009921844 */
[----:B-1----:R-:W5:Y:S04]  /*14c90*/  LDL.64 R28, [R1+0x240] ;  /* 0x00024000011c7983 */ /* 0x002f680000100a00 */
[----:B--2---:R-:W2:Y:S04]  /*14ca0*/  LDL.64 R20, [R1+0x260] ;  /* 0x0002600001147983 */ /* 0x004ea80000100a00 */
[----:B---3--:R-:W3:Y:S04]  /*14cb0*/  LDL.64 R4, [R1+0x1c0] ;  /* 0x0001c00001047983 */ /* 0x008ee80000100a00 */
[----:B------:R1:W-:Y:S04]  /*14cc0*/  LDGSTS.E [R250+0x2000], [R2.64], P3 ;  /* 0x0200000002fa7fae */ /* 0x0003e80009921844 */
[----:B----4-:R-:W2:Y:S04]  /*14cd0*/  LDL.64 R12, [R1+0x280] ;  /* 0x00028000010c7983 */ /* 0x010ea80000100a00 */
[----:B------:R2:W-:Y:S04]  /*14ce0*/  LDGSTS.E [R250+0x2800], [R58.64], P3 ;  /* 0x028000003afa7fae */ /* 0x0005e80009921844 */
[----:B-1----:R-:W2:Y:S04]  /*14cf0*/  LDL.64 R2, [R1+0x2a0] ;  /* 0x0002a00001027983 */ /* 0x002ea80000100a00 */
[----:B------:R1:W-:Y:S04]  /*14d00*/  LDGSTS.E [R250+0x3000], [R66.64], P3 ;  /* 0x0300000042fa7fae */ /* 0x0003e80009921844 */
        /* <DEDUP_REMOVED lines=11> */
[----:B------:R-:W-:Y:S04]  /*14dc0*/  STL.64 [R1+0x1c48], R58 ;  /* 0x001c483a01007387 */ /* 0x000fe80000100a00 */
        /* <DEDUP_REMOVED lines=21> */
[----:B------:R1:W-:Y:S04]  /*14f20*/  STL.64 [R1+0x1c98], R146 ;  /* 0x001c989201007387 */ /* 0x0003e80000100a00 */
[----:B------:R-:W4:Y:S04]  /*14f30*/  LDL.64 R50, [R1+0x2e0] ;  /* 0x0002e00001327983 */ /* 0x000f280000100a00 */
        /* <DEDUP_REMOVED lines=17> */
[----:B---3--:R3:W-:Y:S04]  /*15050*/  LDGSTS.E [R250+0xe800], [R4.64], P3 ;  /* 0x0e80000004fa7fae */ /* 0x0087e80009921844 */
[----:B------:R1:W-:Y:S04]  /*15060*/  LDGSTS.E [R250+0xf000], [R6.64], P3 ;  /* 0x0f00000006fa7fae */ /* 0x0003e80009921844 */
[----:B------:R1:W-:Y:S04]  /*15070*/  LDGSTS.E [R250+0xf800], [R44.64], P3 ;  /* 0x0f8000002cfa7fae */ /* 0x0003e80009921844 */
[----:B---3--:R-:W3:Y:S04]  /*15080*/  LDL.64 R4, [R1+0x2c0] ;  /* 0x0002c00001047983 */ /* 0x008ee80000100a00 */
[----:B------:R2:W-:Y:S04]  /*15090*/  LDGSTS.E [R250+0x10000], [R36.64], P3 ;  /* 0x1000000024fa7fae */ /* 0x0005e80009921844 */
[----:B-----5:R5:W-:Y:S04]  /*150a0*/  LDGSTS.E [R250+0x10800], [R28.64], P3 ;  /* 0x108000001cfa7fae */ /* 0x020be80009921844 */
[----:B-1----:R-:W4:Y:S04]  /*150b0*/  LDL.64 R6, [R1+0x528] ;  /* 0x0005280001067983 */ /* 0x002f280000100a00 */
[----:B--2---:R1:W-:Y:S04]  /*150c0*/  LDGSTS.E [R250+0x11000], [R20.64], P3 ;  /* 0x1100000014fa7fae */ /* 0x0043e80009921844 */
[----:B------:R-:W2:Y:S04]  /*150d0*/  LDL.64 R44, [R1+0x558] ;  /* 0x00055800012c7983 */ /* 0x000ea80000100a00 */
[----:B------:R1:W-:Y:S04]  /*150e0*/  LDGSTS.E [R250+0x11800], [R12.64], P3 ;  /* 0x118000000cfa7fae */ /* 0x0003e80009921844 */
[----:B------:R-:W2:Y:S04]  /*150f0*/  LDL.64 R36, [R1+0x580] ;  /* 0x0005800001247983 */ /* 0x000ea80000100a00 */
[----:B------:R1:W-:Y:S04]  /*15100*/  LDGSTS.E [R250+0x12000], [R2.64], P3 ;  /* 0x1200000002fa7fae */ /* 0x0003e80009921844 */
[----:B-----5:R-:W5:Y:S04]  /*15110*/  LDL.64 R28, [R1+0x5b0] ;  /* 0x0005b000011c7983 */ /* 0x020f680000100a00 */
[----:B-1----:R-:W2:Y:S04]  /*15120*/  LDL.64 R20, [R1+0x608] ;  /* 0x0006080001147983 */ /* 0x002ea80000100a00 */
[----:B------:R-:W2:Y:S04]  /*15130*/  LDL.64 R2, [R1+0x5d8] ;  /* 0x0005d80001027983 */ /* 0x000ea80000100a00 */
[----:B------:R-:W2:Y:S04]  /*15140*/  LDL.64 R12, [R1+0x638] ;  /* 0x00063800010c7983 */ /* 0x000ea80000100a00 */
[----:B---3--:R1:W-:Y:S04]  /*15150*/  LDGSTS.E [R250+0x12800], [R4.64], P3 ;  /* 0x1280000004fa7fae */ /* 0x0083e80009921844 */
[----:B----4-:R3:W-:Y:S04]  /*15160*/  LDGSTS.E [R250+0x13000], [R50.64], P3 ;  /* 0x1300000032fa7fae */ /* 0x0107e80009921844 */
[----:B------:R4:W-:Y:S04]  /*15170*/  LDGSTS.E [R250+0x13800], [R42.64], P3 ;  /* 0x138000002afa7fae */ /* 0x0009e80009921844 */
[----:B-1----:R-:W3:Y:S04]  /*15180*/  LDL.64 R4, [R1+0x660] ;  /* 0x0006600001047983 */ /* 0x002ee80000100a00 */
[----:B------:R-:W4:Y:S04]  /*15190*/  LDL.LU.64 R146, [R1+0x1a8] ;  /* 0x0001a80001927983 */ /* 0x000f280000300a00 */
[----:B------:R-:W4:Y:S04]  /*151a0*/  LDL.LU.64 R122, [R1+0x188] ;  /* 0x00018800017a7983 */ /* 0x000f280000300a00 */
[----:B------:R-:W4:Y:S04]  /*151b0*/  LDL.LU.64 R98, [R1+0x168] ;  /* 0x0001680001627983 */ /* 0x000f280000300a00 */
[----:B------:R-:W4:Y:S04]  /*151c0*/  LDL.LU.64 R74, [R1+0x148] ;  /* 0x00014800014a7983 */ /* 0x000f280000300a00 */
        /* <DEDUP_REMOVED lines=17> */
[----:B--2---:R2:W-:Y:S04]  /*152e0*/  LDGSTS.E [R250+0x1c800], [R44.64], P3 ;  /* 0x1c8000002cfa7fae */ /* 0x0045e80009921844 */
[----:B------:R1:W-:Y:S04]  /*152f0*/  LDGSTS.E [R250+0x1d000], [R36.64], P3 ;  /* 0x1d00000024fa7fae */ /* 0x0003e80009921844 */
[----:B-----5:R5:W-:Y:S04]  /*15300*/  LDGSTS.E [R250+0x1d800], [R28.64], P3 ;  /* 0x1d8000001cfa7fae */ /* 0x020be80009921844 */
[----:B------:R1:W-:Y:S04]  /*15310*/  LDGSTS.E [R250+0x1e000], [R2.64], P3 ;  /* 0x1e00000002fa7fae */ /* 0x0003e80009921844 */
[----:B------:R2:W-:Y:S04]  /*15320*/  LDGSTS.E [R250+0x1e800], [R20.64], P3 ;  /* 0x1e80000014fa7fae */ /* 0x0005e80009921844 */
[----:B------:R2:W-:Y:S01]  /*15330*/  LDGSTS.E [R250+0x1f000], [R12.64], P3 ;  /* 0x1f0000000cfa7fae */ /* 0x0005e20009921844 */
[----:B-1----:R-:W-:-:S03]  /*15340*/  LOP3.LUT R2, R250, 0x20, RZ, 0x3c, !PT ;  /* 0x00000020fa027812 */ /* 0x002fc600078e3cff */
[----:B------:R-:W4:Y:S04]  /*15350*/  LDL.64 R14, [R1+0x1e8] ;  /* 0x0001e800010e7983 */ /* 0x000f280000100a00 */
[----:B------:R-:W4:Y:S04]  /*15360*/  LDL.64 R6, [R1+0x208] ;  /* 0x0002080001067983 */ /* 0x000f280000100a00 */
[----:B--2---:R-:W2:Y:S04]  /*15370*/  LDL.64 R12, [R1+0x1c8] ;  /* 0x0001c800010c7983 */ /* 0x004ea80000100a00 */
[----:B------:R-:W2:Y:S04]  /*15380*/  LDL.64 R44, [R1+0x228] ;  /* 0x00022800012c7983 */ /* 0x000ea80000100a00 */
[----:B------:R-:W2:Y:S04]  /*15390*/  LDL.64 R36, [R1+0x248] ;  /* 0x0002480001247983 */ /* 0x000ea80000100a00 */
[----:B-----5:R-:W5:Y:S04]  /*153a0*/  LDL.64 R28, [R1+0x268] ;  /* 0x00026800011c7983 */ /* 0x020f680000100a00 */
[----:B------:R-:W5:Y:S04]  /*153b0*/  LDL.64 R20, [R1+0x288] ;  /* 0x0002880001147983 */ /* 0x000f680000100a00 */
[----:B---3--:R1:W-:Y:S04]  /*153c0*/  LDGSTS.E [R250+0x1f800], [R4.64], P3 ;  /* 0x1f80000004fa7fae */ /* 0x0083e80009921844 */
[----:B----4-:R3:W-:Y:S04]  /*153d0*/  LDGSTS.E [R2+0x200], [R146.64], P3 ;  /* 0x0020000092027fae */ /* 0x0107e80009921844 */
        /* <DEDUP_REMOVED lines=26> */
[----:B-1----:R-:W4:Y:S04]  /*15580*/  LDL.64 R4, [R1+0x2a8] ;  /* 0x0002a80001047983 */ /* 0x002f280000100a00 */
[----:B------:R3:W-:Y:S04]  /*15590*/  LDGSTS.E [R2+0xda00], [R236.64], P3 ;  /* 0x0da00000ec027fae */ /* 0x0007e80009921844 */
[----:B------:R3:W-:Y:S04]  /*155a0*/  LDGSTS.E [R2+0xe200], [R244.64], P3 ;  /* 0x0e200000f4027fae */ /* 0x0007e80009921844 */
[----:B------:R3:W-:Y:S04]  /*155b0*/  STL [R1+0x13b8], R2 ;  /* 0x0013b80201007387 */ /* 0x0007e80000100800 */
[----:B--2---:R1:W-:Y:S04]  /*155c0*/  LDGSTS.E [R2+0xea00], [R12.64], P3 ;  /* 0x0ea000000c027fae */ /* 0x0043e80009921844 */
[----:B------:R-:W2:Y:S04]  /*155d0*/  LDL.64 R66, [R1+0x2e8] ;  /* 0x0002e80001427983 */ /* 0x000ea80000100a00 */
[----:B------:R-:W2:Y:S04]  /*155e0*/  LDL.64 R50, [R1+0x308] ;  /* 0x0003080001327983 */ /* 0x000ea80000100a00 */
[----:B-1----:R-:W2:Y:S04]  /*155f0*/  LDL.64 R12, [R1+0x2c8] ;  /* 0x0002c800010c7983 */ /* 0x002ea80000100a00 */
[----:B------:R-:W3:Y:S04]  /*15600*/  LDL.64 R42, [R1+0x328] ;  /* 0x00032800012a7983 */ /* 0x000ee80000100a00 */
        /* <DEDUP_REMOVED lines=12> */
[----:B------:R1:W-:Y:S04]  /*156d0*/  LDGSTS.E [R2+0xf200], [R14.64], P3 ;  /* 0x0f2000000e027fae */ /* 0x0003e80009921844 */
[----:B------:R-:W3:Y:S04]  /*156e0*/  LDL.64 R38, [R1+0x4c8] ;  /* 0x0004c80001267983 */ /* 0x000ee80000100a00 */
[----:B------:R1:W-:Y:S04]  /*156f0*/  LDGSTS.E [R2+0xfa00], [R6.64], P3 ;  /* 0x0fa0000006027fae */ /* 0x0003e80009921844 */
[----:B------:R-:W3:Y:S04]  /*15700*/  LDL.64 R30, [R1+0x4e8] ;  /* 0x0004e800011e7983 */ /* 0x000ee80000100a00 */
[----:B------:R1:W-:Y:S04]  /*15710*/  LDGSTS.E [R2+0x10200], [R44.64], P3 ;  /* 0x102000002c027fae */ /* 0x0003e80009921844 */
[----:B------:R-:W3:Y:S04]  /*15720*/  LDL.64 R22, [R1+0x508] ;  /* 0x0005080001167983 */ /* 0x000ee80000100a00 */
[----:B------:R5:W-:Y:S04]  /*15730*/  LDGSTS.E [R2+0x10a00], [R36.64], P3 ;  /* 0x10a0000024027fae */ /* 0x000be80009921844 */
[----:B-1----:R-:W3:Y:S04]  /*15740*/  LDL.64 R14, [R1+0x530] ;  /* 0x00053000010e7983 */ /* 0x002ee80000100a00 */
[----:B-----5:R1:W-:Y:S04]  /*15750*/  LDGSTS.E [R2+0x11200], [R28.64], P3 ;  /* 0x112000001c027fae */ /* 0x0203e80009921844 */
[----:B------:R-:W5:Y:S04]  /*15760*/  LDL.64 R6, [R1+0x560] ;  /* 0x0005600001067983 */ /* 0x000f680000100a00 */
[----:B------:R1:W-:Y:S04]  /*15770*/  LDGSTS.E [R2+0x11a00], [R20.64], P3 ;  /* 0x11a0000014027fae */ /* 0x0003e80009921844 */
[----:B------:R-:W5:Y:S04]  /*15780*/  LDL.64 R44, [R1+0x590] ;  /* 0x00059000012c7983 */ /* 0x000f680000100a00 */
[----:B------:R-:W5:Y:S04]  /*15790*/  LDL.64 R36, [R1+0x5b8] ;  /* 0x0005b80001247983 */ /* 0x000f680000100a00 */
[----:B-1----:R-:W5:Y:S04]  /*157a0*/  LDL.64 R28, [R1+0x610] ;  /* 0x00061000011c7983 */ /* 0x002f680000100a00 */
[----:B------:R-:W5:Y:S04]  /*157b0*/  LDL.64 R20, [R1+0x640] ;  /* 0x0006400001147983 */ /* 0x000f680000100a00 */
[----:B----4-:R1:W-:Y:S04]  /*157c0*/  LDGSTS.E [R2+0x12200], [R4.64], P3 ;  /* 0x1220000004027fae */ /* 0x0103e80009921844 */
[----:B-1----:R-:W4:Y:S04]  /*157d0*/  LDL.64 R4, [R1+0x5e8] ;  /* 0x0005e80001047983 */ /* 0x002f280000100a00 */
[----:B--2---:R1:W-:Y:S04]  /*157e0*/  LDGSTS.E [R2+0x12a00], [R12.64], P3 ;  /* 0x12a000000c027fae */ /* 0x0043e80009921844 */
[----:B------:R2:W-:Y:S04]  /*157f0*/  LDGSTS.E [R2+0x13200], [R66.64], P3 ;  /* 0x1320000042027fae */ /* 0x0005e80009921844 */
[----:B------:R2:W-:Y:S04]  /*15800*/  LDGSTS.E [R2+0x13a00], [R50.64], P3 ;  /* 0x13a0000032027fae */ /* 0x0005e80009921844 */
[----:B-1----:R-:W2:Y:S04]  /*15810*/  LDL.64 R12, [R1+0x670] ;  /* 0x00067000010c7983 */ /* 0x002ea80000100a00 */
[----:B------:R-:W2:Y:S04]  /*15820*/  LDL.LU.64 R138, [R1+0x1a0] ;  /* 0x0001a000018a7983 */ /* 0x000ea80000300a00 */
[----:B------:R-:W2:Y:S04]  /*15830*/  LDL.LU.64 R114, [R1+0x180] ;  /* 0x0001800001727983 */ /* 0x000ea80000300a00 */
[----:B------:R-:W2:Y:S04]  /*15840*/  LDL.LU.64 R90, [R1+0x160] ;  /* 0x00016000015a7983 */ /* 0x000ea80000300a00 */
[----:B------:R-:W2:Y:S04]  /*15850*/  LDL.LU.64 R58, [R1+0x140] ;  /* 0x00014000013a7983 */ /* 0x000ea80000300a00 */
[----:B---3--:R1:W-:Y:S04]  /*15860*/  LDGSTS.E [R2+0x14200], [R42.64], P3 ;  /* 0x142000002a027fae */ /* 0x0083e80009921844 */
        /* <DEDUP_REMOVED lines=16> */
[----:B-----5:R5:W-:Y:S04]  /*15970*/  LDGSTS.E [R2+0x1ca00], [R6.64], P3 ;  /* 0x1ca0000006027fae */ /* 0x020be80009921844 */
[----:B------:R1:W-:Y:S04]  /*15980*/  LDGSTS.E [R2+0x1d200], [R44.64], P3 ;  /* 0x1d2000002c027fae */ /* 0x0003e80009921844 */
[----:B------:R1:W-:Y:S04]  /*15990*/  LDGSTS.E [R2+0x1da00], [R36.64], P3 ;  /* 0x1da0000024027fae */ /* 0x0003e80009921844 */
[----:B---3--:R-:W3:Y:S04]  /*159a0*/  LDL.64 R14, [R1+0x1f0] ;  /* 0x0001f000010e7983 */ /* 0x008ee80000100a00 */
[----:B-----5:R-:W5:Y:S04]  /*159b0*/  LDL.64 R6, [R1+0x210] ;  /* 0x0002100001067983 */ /* 0x020f680000100a00 */
[----:B-1----:R-:W3:Y:S04]  /*159c0*/  LDL.64 R44, [R1+0x230] ;  /* 0x00023000012c7983 */ /* 0x002ee80000100a00 */
[----:B------:R-:W3:Y:S04]  /*159d0*/  LDL.64 R36, [R1+0x250] ;  /* 0x0002500001247983 */ /* 0x000ee80000100a00 */
[----:B----4-:R1:W-:Y:S04]  /*159e0*/  LDGSTS.E [R2+0x1e200], [R4.64], P3 ;  /* 0x1e20000004027fae */ /* 0x0103e80009921844 */
[----:B------:R4:W-:Y:S04]  /*159f0*/  LDGSTS.E [R2+0x1ea00], [R28.64], P3 ;  /* 0x1ea000001c027fae */ /* 0x0009e80009921844 */
[----:B------:R4:W-:Y:S01]  /*15a00*/  LDGSTS.E [R2+0x1f200], [R20.64], P3 ;  /* 0x1f20000014027fae */ /* 0x0009e20009921844 */
[----:B-1----:R-:W-:-:S03]  /*15a10*/  LOP3.LUT R4, R250, 0x40, RZ, 0x3c, !PT ;  /* 0x00000040fa047812 */ /* 0x002fc600078e3cff */
[----:B----4-:R-:W4:Y:S04]  /*15a20*/  LDL.64 R28, [R1+0x270] ;  /* 0x00027000011c7983 */ /* 0x010f280000100a00 */
[----:B------:R-:W3:Y:S04]  /*15a30*/  LDL.64 R20, [R1+0x290] ;  /* 0x0002900001147983 */ /* 0x000ee80000100a00 */
[----:B--2---:R1:W-:Y:S04]  /*15a40*/  LDGSTS.E [R2+0x1fa00], [R12.64], P3 ;  /* 0x1fa000000c027fae */ /* 0x0043e80009921844 */
[----:B------:R2:W-:Y:S04]  /*15a50*/  LDGSTS.E [R4+0x400], [R138.64], P3 ;  /* 0x004000008a047fae */ /* 0x0005e80009921844 */
[----:B------:R2:W-:Y:S04]  /*15a60*/  LDGSTS.E [R4+0xc00], [R114.64], P3 ;  /* 0x00c0000072047fae */ /* 0x0005e80009921844 */
[----:B-1----:R-:W2:Y:S04]  /*15a70*/  LDL.64 R12, [R1+0x1d0] ;  /* 0x0001d000010c7983 */ /* 0x002ea80000100a00 */
[----:B------:R1:W-:Y:S04]  /*15a80*/  LDGSTS.E [R4+0x1400], [R90.64], P3 ;  /* 0x014000005a047fae */ /* 0x0003e80009921844 */
[----:B------:R1:W-:Y:S04]  /*15a90*/  LDGSTS.E [R4+0x1c00], [R58.64], P3 ;  /* 0x01c000003a047fae */ /* 0x0003e80009921844 */
[----:B------:R1:W-:Y:S04]  /*15aa0*/  LDGSTS.E [R4+0x2400], [R54.64], P3 ;  /* 0x0240000036047fae */ /* 0x0003e80009921844 */
[----:B------:R1:W-:Y:S04]  /*15ab0*/  LDGSTS.E [R4+0x2c00], [R62.64], P3 ;  /* 0x02c000003e047fae */ /* 0x0003e80009921844 */
[----:B------:R-:W4:Y:S04]  /*15ac0*/  LDL.64 R2, [R1+0x2b0] ;  /* 0x0002b00001027983 */ /* 0x000f280000100a00 */
        /* <DEDUP_REMOVED lines=23> */
[----:B------:R1:W-:Y:S04]  /*15c40*/  STL [R1+0x13b4], R4 ;  /* 0x0013b40401007387 */ /* 0x0003e80000100800 */
        /* <DEDUP_REMOVED lines=18> */
[----:B--2---:R2:W-:Y:S04]  /*15d70*/  LDGSTS.E [R4+0xec00], [R12.64], P3 ;  /* 0x0ec000000c047fae */ /* 0x0045e80009921844 */
[----:B---3--:R3:W-:Y:S04]  /*15d80*/  LDGSTS.E [R4+0xf400], [R14.64], P3 ;  /* 0x0f4000000e047fae */ /* 0x0087e80009921844 */
[----:B-----5:R5:W-:Y:S04]  /*15d90*/  LDGSTS.E [R4+0xfc00], [R6.64], P3 ;  /* 0x0fc0000006047fae */ /* 0x020be80009921844 */
[----:B--2---:R-:W2:Y:S04]  /*15da0*/  LDL.64 R12, [R1+0x2d0] ;  /* 0x0002d000010c7983 */ /* 0x004ea80000100a00 */
[----:B------:R1:W-:Y:S04]  /*15db0*/  LDGSTS.E [R4+0x10400], [R44.64], P3 ;  /* 0x104000002c047fae */ /* 0x0003e80009921844 */
[----:B------:R1:W-:Y:S04]  /*15dc0*/  LDGSTS.E [R4+0x10c00], [R36.64], P3 ;  /* 0x10c0000024047fae */ /* 0x0003e80009921844 */
[----:B----4-:R4:W-:Y:S04]  /*15dd0*/  LDGSTS.E [R4+0x11400], [R28.64], P3 ;  /* 0x114000001c047fae */ /* 0x0109e80009921844 */
[----:B------:R1:W-:Y:S04]  /*15de0*/  LDGSTS.E [R4+0x11c00], [R20.64], P3 ;  /* 0x11c0000014047fae */ /* 0x0003e80009921844 */
[----:B------:R1:W-:Y:S04]  /*15df0*/  LDGSTS.E [R4+0x12400], [R2.64], P3 ;  /* 0x1240000002047fae */ /* 0x0003e80009921844 */
[----:B---3--:R-:W3:Y:S04]  /*15e00*/  LDL.64 R14, [R1+0x568] ;  /* 0x00056800010e7983 */ /* 0x008ee80000100a00 */
[----:B-----5:R-:W5:Y:S04]  /*15e10*/  LDL.64 R6, [R1+0x598] ;  /* 0x0005980001067983 */ /* 0x020f680000100a00 */
[----:B-1----:R-:W3:Y:S04]  /*15e20*/  LDL.64 R2, [R1+0x310] ;  /* 0x0003100001027983 */ /* 0x002ee80000100a00 */
[----:B------:R-:W5:Y:S04]  /*15e30*/  LDL.64 R44, [R1+0x5c8] ;  /* 0x0005c800012c7983 */ /* 0x000f680000100a00 */
[----:B------:R-:W5:Y:S04]  /*15e40*/  LDL.64 R36, [R1+0x5f0] ;  /* 0x0005f00001247983 */ /* 0x000f680000100a00 */
[----:B----4-:R-:W5:Y:S04]  /*15e50*/  LDL.64 R28, [R1+0x620] ;  /* 0x00062000011c7983 */ /* 0x010f680000100a00 */
[----:B------:R-:W5:Y:S04]  /*15e60*/  LDL.64 R20, [R1+0x648] ;  /* 0x0006480001147983 */ /* 0x000f680000100a00 */
[----:B--2---:R1:W-:Y:S04]  /*15e70*/  LDGSTS.E [R4+0x12c00], [R12.64], P3 ;  /* 0x12c000000c047fae */ /* 0x0043e80009921844 */
[----:B------:R2:W-:Y:S04]  /*15e80*/  LDGSTS.E [R4+0x13400], [R66.64], P3 ;  /* 0x1340000042047fae */ /* 0x0005e80009921844 */
[----:B-1----:R-:W4:Y:S04]  /*15e90*/  LDL.64 R12, [R1+0x668] ;  /* 0x00066800010c7983 */ /* 0x002f280000100a00 */
[----:B------:R-:W4:Y:S04]  /*15ea0*/  LDL.LU.64 R130, [R1+0x198] ;  /* 0x0001980001827983 */ /* 0x000f280000300a00 */
[----:B------:R-:W4:Y:S04]  /*15eb0*/  LDL.LU.64 R106, [R1+0x178] ;  /* 0x00017800016a7983 */ /* 0x000f280000300a00 */
[----:B------:R-:W4:Y:S04]  /*15ec0*/  LDL.LU.64 R82, [R1+0x158] ;  /* 0x0001580001527983 */ /* 0x000f280000300a00 */
[----:B--2---:R-:W2:Y:S04]  /*15ed0*/  LDL.LU.64 R66, [R1+0x138] ;  /* 0x0001380001427983 */ /* 0x004ea80000300a00 */
        /* <DEDUP_REMOVED lines=21> */
[----:B-1----:R-:W5:Y:S04]  /*16030*/  LDL.LU.64 R2, [R1+0x1d68] ;  /* 0x001d680001027983 */ /* 0x002f680000300a00 */
[----:B------:R1:W-:Y:S04]  /*16040*/  LDGSTS.E [R4+0x1e400], [R36.64], P3 ;  /* 0x1e40000024047fae */ /* 0x0003e80009921844 */
[----:B------:R3:W-:Y:S04]  /*16050*/  LDGSTS.E [R4+0x1ec00], [R28.64], P3 ;  /* 0x1ec000001c047fae */ /* 0x0007e80009921844 */
[----:B------:R3:W-:Y:S04]  /*16060*/  LDGSTS.E [R4+0x1f400], [R20.64], P3 ;  /* 0x1f40000014047fae */ /* 0x0007e80009921844 */
[----:B-1----:R-:W5:Y:S04]  /*16070*/  LDL.64 R36, [R1+0x1b8] ;  /* 0x0001b80001247983 */ /* 0x002f680000100a00 */
[----:B---3--:R-:W3:Y:S04]  /*16080*/  LDL.64 R28, [R1+0x1d8] ;  /* 0x0001d800011c7983 */ /* 0x008ee80000100a00 */
[----:B------:R-:W3:Y:S04]  /*16090*/  LDL.64 R20, [R1+0x1f8] ;  /* 0x0001f80001147983 */ /* 0x000ee80000100a00 */
[----:B------:R-:W3:Y:S01]  /*160a0*/  LDL.64 R14, [R1+0x258] ;  /* 0x00025800010e7983 */ /* 0x000ee20000100a00 */
[----:B------:R-:W-:-:S03]  /*160b0*/  IMAD.MOV.U32 R252, RZ, RZ, c[0x0][0x188] ;  /* 0x00006200fffc7624 */ /* 0x000fc600078e00ff */
[----:B------:R-:W3:Y:S04]  /*160c0*/  LDL.64 R46, [R1+0x278] ;  /* 0x00027800012e7983 */ /* 0x000ee80000100a00 */
[----:B------:R-:W3:Y:S04]  /*160d0*/  LDL.64 R40, [R1+0x298] ;  /* 0x0002980001287983 */ /* 0x000ee80000100a00 */
[----:B------:R-:W3:Y:S04]  /*160e0*/  LDL.64 R248, [R1+0x2b8] ;  /* 0x0002b80001f87983 */ /* 0x000ee80000100a00 */
[----:B----4-:R1:W-:Y:S04]  /*160f0*/  LDGSTS.E [R4+0x1fc00], [R12.64], P3 ;  /* 0x1fc000000c047fae */ /* 0x0103e80009921844 */
[----:B-1----:R-:W4:Y:S04]  /*16100*/  LDL.64 R12, [R1+0x218] ;  /* 0x00021800010c7983 */ /* 0x002f280000100a00 */
[----:B------:R-:W4:Y:S01]  /*16110*/  LDL.64 R4, [R1+0x238] ;  /* 0x0002380001047983 */ /* 0x000f220000100a00 */
[----:B------:R-:W-:Y:S01]  /*16120*/  IMAD.SHL.U32 R0, R252, 0x40, RZ ;  /* 0x00000040fc007824 */ /* 0x000fe200078e00ff */
[----:B------:R-:W-:-:S05]  /*16130*/  LOP3.LUT R252, R250, 0x60, RZ, 0x3c, !PT ;  /* 0x00000060fafc7812 */ /* 0x000fca00078e3cff */
[----:B------:R1:W-:Y:S04]  /*16140*/  LDGSTS.E [R252+0x600], [R130.64], P3 ;  /* 0x0060000082fc7fae */ /* 0x0003e80009921844 */
[----:B------:R1:W-:Y:S04]  /*16150*/  LDGSTS.E [R252+0xe00], [R106.64], P3 ;  /* 0x00e000006afc7fae */ /* 0x0003e80009921844 */
[----:B------:R1:W-:Y:S04]  /*16160*/  LDGSTS.E [R252+0x1600], [R82.64], P3 ;  /* 0x0160000052fc7fae */ /* 0x0003e80009921844 */
[----:B--2---:R2:W-:Y:S04]  /*16170*/  LDGSTS.E [R252+0x1e00], [R66.64], P3 ;  /* 0x01e0000042fc7fae */ /* 0x0045e80009921844 */
        /* <DEDUP_REMOVED lines=10> */
[----:B------:R-:W-:Y:S04]  /*16220*/  STL [R1+0x13b0], R252 ;  /* 0x0013b0fc01007387 */ /* 0x000fe80000100800 */
[----:B------:R1:W-:Y:S04]  /*16230*/  LDGSTS.E [R252+0x7600], [R136.64], P3 ;  /* 0x0760000088fc7fae */ /* 0x0003e80009921844 */
[----:B------:R1:W-:Y:S04]  /*16240*/  LDGSTS.E [R252+0x7e00], [R144.64], P3 ;  /* 0x07e0000090fc7fae */ /* 0x0003e80009921844 */
[----:B------:R-:W2:Y:S04]  /*16250*/  LDL.64 R42, [R1+0x2d8] ;  /* 0x0002d800012a7983 */ /* 0x000ea80000100a00 */
[----:B------:R1:W-:Y:S04]  /*16260*/  LDGSTS.E [R252+0x8600], [R152.64], P3 ;  /* 0x0860000098fc7fae */ /* 0x0003e80009921844 */
[----:B------:R-:W2:Y:S04]  /*16270*/  LDL.64 R10, [R1+0x2f8] ;  /* 0x0002f800010a7983 */ /* 0x000ea80000100a00 */
        /* <DEDUP_REMOVED lines=12> */
[----:B---3--:R3:W-:Y:S04]  /*16340*/  LDGSTS.E [R252+0xee00], [R28.64], P3 ;  /* 0x0ee000001cfc7fae */ /* 0x0087e80009921844 */
[----:B------:R1:W-:Y:S04]  /*16350*/  LDGSTS.E [R252+0xf600], [R20.64], P3 ;  /* 0x0f60000014fc7fae */ /* 0x0003e80009921844 */
[----:B-----5:R-:W5:Y:S04]  /*16360*/  LDL.64 R36, [R1+0x398] ;  /* 0x0003980001247983 */ /* 0x020f680000100a00 */
[----:B---3--:R-:W3:Y:S04]  /*16370*/  LDL.64 R28, [R1+0x378] ;  /* 0x00037800011c7983 */ /* 0x008ee80000100a00 */
[----:B-1----:R-:W3:Y:S04]  /*16380*/  LDL.64 R20, [R1+0x358] ;  /* 0x0003580001147983 */ /* 0x002ee80000100a00 */
        /* <DEDUP_REMOVED lines=14> */
[----:B----4-:R1:W-:Y:S04]  /*16470*/  LDGSTS.E [R252+0xfe00], [R12.64], P3 ;  /* 0x0fe000000cfc7fae */ /* 0x0103e80009921844 */
[----:B------:R4:W-:Y:S04]  /*16480*/  LDGSTS.E [R252+0x10600], [R4.64], P3 ;  /* 0x1060000004fc7fae */ /* 0x0009e80009921844 */
[----:B------:R4:W-:Y:S04]  /*16490*/  LDGSTS.E [R252+0x10e00], [R14.64], P3 ;  /* 0x10e000000efc7fae */ /* 0x0009e80009921844 */
[----:B-1----:R-:W3:Y:S04]  /*164a0*/  LDL.64 R12, [R1+0x338] ;  /* 0x00033800010c7983 */ /* 0x002ee80000100a00 */
[----:B----4-:R-:W4:Y:S04]  /*164b0*/  LDL.64 R4, [R1+0x318] ;  /* 0x0003180001047983 */ /* 0x010f280000100a00 */
[----:B------:R-:W3:Y:S04]  /*164c0*/  LDL.64 R14, [R1+0x418] ;  /* 0x00041800010e7983 */ /* 0x000ee80000100a00 */
[----:B------:R1:W-:Y:S04]  /*164d0*/  LDGSTS.E [R252+0x11600], [R46.64], P3 ;  /* 0x116000002efc7fae */ /* 0x0003e80009921844 */
[----:B------:R1:W-:Y:S04]  /*164e0*/  LDGSTS.E [R252+0x11e00], [R40.64], P3 ;  /* 0x11e0000028fc7fae */ /* 0x0003e80009921844 */
[----:B------:R1:W-:Y:S04]  /*164f0*/  LDGSTS.E [R252+0x12600], [R248.64], P3 ;  /* 0x12600000f8fc7fae */ /* 0x0003e80009921844 */
[----:B-1----:R-:W5:Y:S04]  /*16500*/  LDL.64 R46, [R1+0x4b8] ;  /* 0x0004b800012e7983 */ /* 0x002f680000100a00 */
[----:B------:R-:W5:Y:S04]  /*16510*/  LDL.64 R40, [R1+0x5a0] ;  /* 0x0005a00001287983 */ /* 0x000f680000100a00 */
[----:B------:R-:W5:Y:S04]  /*16520*/  LDL.64 R248, [R1+0x628] ;  /* 0x0006280001f87983 */ /* 0x000f680000100a00 */
[----:B--2---:R1:W-:Y:S04]  /*16530*/  LDGSTS.E [R252+0x12e00], [R42.64], P3 ;  /* 0x12e000002afc7fae */ /* 0x0043e80009921844 */
[----:B------:R2:W-:Y:S04]  /*16540*/  LDGSTS.E [R252+0x13600], [R10.64], P3 ;  /* 0x136000000afc7fae */ /* 0x0005e80009921844 */
[----:B-1----:R-:W5:Y:S04]  /*16550*/  LDL.64 R42, [R1+0x658] ;  /* 0x00065800012a7983 */ /* 0x002f680000100a00 */
[----:B--2---:R-:W5:Y:S04]  /*16560*/  LDL.64 R10, [R1+0x680] ;  /* 0x00068000010a7983 */ /* 0x004f680000100a00 */
[----:B----4-:R1:W-:Y:S04]  /*16570*/  LDGSTS.E [R252+0x13e00], [R4.64], P3 ;  /* 0x13e0000004fc7fae */ /* 0x0103e80009921844 */
[----:B---3--:R3:W-:Y:S04]  /*16580*/  LDGSTS.E [R252+0x14600], [R12.64], P3 ;  /* 0x146000000cfc7fae */ /* 0x0087e80009921844 */
[----:B------:R4:W-:Y:S04]  /*16590*/  LDGSTS.E [R252+0x14e00], [R20.64], P3 ;  /* 0x14e0000014fc7fae */ /* 0x0009e80009921844 */
[----:B-1----:R-:W2:Y:S04]  /*165a0*/  LDL.LU.64 R4, [R1+0x1d60] ;  /* 0x001d600001047983 */ /* 0x002ea80000300a00 */
[----:B---3--:R-:W3:Y:S04]  /*165b0*/  LDL.LU.64 R12, [R1+0x1d58] ;  /* 0x001d5800010c7983 */ /* 0x008ee80000300a00 */
[----:B----4-:R-:W4:Y:S04]  /*165c0*/  LDL.LU.64 R20, [R1+0x1d50] ;  /* 0x001d500001147983 */ /* 0x010f280000300a00 */
[----:B------:R1:W-:Y:S04]  /*165d0*/  LDGSTS.E [R252+0x15600], [R28.64], P3 ;  /* 0x156000001cfc7fae */ /* 0x0003e80009921844 */
[----:B-----5:R5:W-:Y:S04]  /*165e0*/  LDGSTS.E [R252+0x15e00], [R36.64], P3 ;  /* 0x15e0000024fc7fae */ /* 0x020be80009921844 */
[----:B------:R5:W-:Y:S04]  /*165f0*/  LDGSTS.E [R252+0x16600], [R44.64], P3 ;  /* 0x166000002cfc7fae */ /* 0x000be80009921844 */
[----:B-1----:R-:W2:Y:S04]  /*16600*/  LDL.LU.64 R28, [R1+0x1d48] ;  /* 0x001d4800011c7983 */ /* 0x002ea80000300a00 */
[----:B-----5:R-:W5:Y:S04]  /*16610*/  LDL.LU.64 R36, [R1+0x1d40] ;  /* 0x001d400001247983 */ /* 0x020f680000300a00 */
[----:B------:R-:W2:Y:S04]  /*16620*/  LDL.LU.64 R44, [R1+0x1d38] ;  /* 0x001d3800012c7983 */ /* 0x000ea80000300a00 */
[----:B------:R1:W-:Y:S04]  /*16630*/  LDGSTS.E [R252+0x16e00], [R6.64], P3 ;  /* 0x16e0000006fc7fae */ /* 0x0003e80009921844 */
[----:B------:R1:W-:Y:S04]  /*16640*/  LDGSTS.E [R252+0x17600], [R26.64], P3 ;  /* 0x176000001afc7fae */ /* 0x0003e80009921844 */
[----:B------:R1:W-:Y:S04]  /*16650*/  LDGSTS.E [R252+0x17e00], [R14.64], P3 ;  /* 0x17e000000efc7fae */ /* 0x0003e80009921844 */
[----:B-1----:R-:W2:Y:S04]  /*16660*/  LDL.LU.64 R6, [R1+0x1d30] ;  /* 0x001d300001067983 */ /* 0x002ea80000300a00 */
[----:B------:R-:W2:Y:S04]  /*16670*/  LDL.LU.64 R26, [R1+0x110] ;  /* 0x00011000011a7983 */ /* 0x000ea80000300a00 */
[----:B------:R-:W3:Y:S04]  /*16680*/  LDL.LU.64 R14, [R1+0x1d28] ;  /* 0x001d2800010e7983 */ /* 0x000ee80000300a00 */
[----:B------:R1:W-:Y:S04]  /*16690*/  LDGSTS.E [R252+0x18600], [R22.64], P3 ;  /* 0x1860000016fc7fae */ /* 0x0003e80009921844 */
[----:B------:R1:W-:Y:S04]  /*166a0*/  LDGSTS.E [R252+0x18e00], [R30.64], P3 ;  /* 0x18e000001efc7fae */ /* 0x0003e80009921844 */
[----:B------:R1:W-:Y:S04]  /*166b0*/  LDGSTS.E [R252+0x19600], [R38.64], P3 ;  /* 0x1960000026fc7fae */ /* 0x0003e80009921844 */
[----:B-1----:R-:W3:Y:S04]  /*166c0*/  LDL.LU.64 R22, [R1+0x1d20] ;  /* 0x001d200001167983 */ /* 0x002ee80000300a00 */
[----:B------:R-:W3:Y:S04]  /*166d0*/  LDL.LU.64 R30, [R1+0x1d18] ;  /* 0x001d1800011e7983 */ /* 0x000ee80000300a00 */
[----:B------:R-:W3:Y:S04]  /*166e0*/  LDL.LU.64 R38, [R1+0x1d10] ;  /* 0x001d100001267983 */ /* 0x000ee80000300a00 */
[----:B------:R1:W-:Y:S04]  /*166f0*/  LDGSTS.E [R252+0x19e00], [R34.64], P3 ;  /* 0x19e0000022fc7fae */ /* 0x0003e80009921844 */
[----:B------:R-:W1:Y:S04]  /*16700*/  S2R R250, SR_TID.X ;  /* 0x0000000000fa7919 */ /* 0x000e680000002100 */
[----:B------:R1:W-:Y:S04]  /*16710*/  LDGSTS.E [R252+0x1a600], [R46.64], P3 ;  /* 0x1a6000002efc7fae */ /* 0x0003e80009921844 */
[----:B-1----:R-:W3:Y:S04]  /*16720*/  LDL.LU.64 R34, [R1+0xf0] ;  /* 0x0000f00001227983 */ /* 0x002ee80000300a00 */
        /* <DEDUP_REMOVED lines=11> */
[----:B------:R-:W4:Y:S04]  /*167e0*/  LDL.LU.64 R46, [R1+0x1d08] ;  /* 0x001d0800012e7983 */ /* 0x000f280000300a00 */
[----:B------:R-:W0:Y:S04]  /*167f0*/  LDGDEPBAR ;  /* 0x00000000000079af */ /* 0x000e280000000000 */
[----:B-1----:R-:W4:Y:S04]  /*16800*/  LDL.LU.64 R8, [R1+0x1d00] ;  /* 0x001d000001087983 */ /* 0x002f280000300a00 */
[----:B------:R-:W4:Y:S04]  /*16810*/  LDL.LU.64 R16, [R1+0x1cf8] ;  /* 0x001cf80001107983 */ /* 0x000f280000300a00 */
[----:B------:R-:W4:Y:S04]  /*16820*/  LDL.LU.64 R24, [R1+0x1cf0] ;  /* 0x001cf00001187983 */ /* 0x000f280000300a00 */
[----:B------:R-:W4:Y:S04]  /*16830*/  LDL.LU.64 R32, [R1+0x1ce8] ;  /* 0x001ce80001207983 */ /* 0x000f280000300a00 */
[----:B------:R-:W4:Y:S01]  /*16840*/  LDL.LU.64 R48, [R1+0xd0] ;  /* 0x0000d00001307983 */ /* 0x000f220000300a00 */
[----:B------:R-:W-:-:S03]  /*16850*/  LOP3.LUT R19, R250, 0x7f, RZ, 0xc0, !PT ;  /* 0x0000007ffa137812 */ /* 0x000fc600078ec0ff */
[----:B------:R-:W5:Y:S04]  /*16860*/  LDL.LU.64 R40, [R1+0x1ce0] ;  /* 0x001ce00001287983 */ /* 0x000f680000300a00 */
[----:B------:R-:W5:Y:S01]  /*16870*/  LDL.LU.64 R248, [R1+0xb0] ;  /* 0x0000b00001f87983 */ /* 0x000f620000300a00 */
[----:B------:R-:W-:Y:S01]  /*16880*/  IMAD.SHL.U32 R51, R19, 0x4, RZ ;  /* 0x0000000413337824 */ /* 0x000fe200078e00ff */
[----:B------:R-:W-:Y:S02]  /*16890*/  IADD3 R250, R251, -0x49, RZ ;  /* 0xffffffb7fbfa7810 */ /* 0x000fe40007ffe0ff */
[----:B------:R-:W5:Y:S01]  /*168a0*/  LDL.LU.64 R10, [R1+0x90] ;  /* 0x00009000010a7983 */ /* 0x000f620000300a00 */
[----:B------:R-:W-:Y:S01]  /*168b0*/  IMAD.WIDE R42, R0, 0x4, R2 ;  /* 0x00000004002a7825 */ /* 0x000fe200078e0202 */
[----:B------:R-:W-:-:S02]  /*168c0*/  ISETP.GE.U32.AND P3, PT, R250, 0x7fffff78, PT ;  /* 0x7fffff78fa00780c */ /* 0x000fc40003f66070 */
[----:B------:R-:W5:Y:S01]  /*168d0*/  LDL.LU.64 R18, [R1+0x70] ;  /* 0x0000700001127983 */ /* 0x000f620000300a00 */
[----:B------:R-:W-:-:S03]  /*168e0*/  IADD3 R2, R51, 0x100000, RZ ;  /* 0x0010000033027810 */ /* 0x000fc60007ffe0ff */
[----:B------:R-:W-:Y:S06]  /*168f0*/  BAR.SYNC.DEFER_BLOCKING 0x0 ;  /* 0x0000000000007b1d */ /* 0x000fec0000010000 */
[----:B------:R2:W-:Y:S04]  /*16900*/  STL.64 [R1+0xae8], R42 ;  /* 0x000ae82a01007387 */ /* 0x0005e80000100a00 */
[----:B------:R-:W-:Y:S01]  /*16910*/  @!PT LDS RZ, [RZ] ;  /* 0x00000000fffff984 */ /* 0x000fe20000000800 */
[----:B------:R-:W-:Y:S01]  /*16920*/  @!PT LDS RZ, [RZ] ;  /* 0x00000000fffff984 */ /* 0x000fe20000000800 */
[----:B------:R-:W-:Y:S01]  /*16930*/  @!PT LDS RZ, [RZ] ;  /* 0x00000000fffff984 */ /* 0x000fe20000000800 */
[----:B------:R2:W-:Y:S02]  /*16940*/  LDGSTS.E [R2+-0x58000], [R42.64], !P6 ;  /* 0xa80000002a027fae */ /* 0x0005e4000f121844 */
[----:B--2---:R-:W-:-:S02]  /*16950*/  IMAD.WIDE R42, R0, 0x4, R26 ;  /* 0x00000004002a7825 */ /* 0x004fc400078e021a */
[----:B------:R-:W2:Y:S04]  /*16960*/  LDL.LU.64 R26, [R1+0x50] ;  /* 0x00005000011a7983 */ /* 0x000ea80000300a00 */
[----:B------:R1:W-:Y:S04]  /*16970*/  STL.64 [R1+0xad8], R42 ;  /* 0x000ad82a01007387 */ /* 0x0003e80000100a00 */
[----:B------:R1:W-:Y:S04]  /*16980*/  LDGSTS.E [R2+-0x57800], [R42.64], !P5 ;  /* 0xa88000002a027fae */ /* 0x0003e8000e921844 */
[----:B-1----:R-:W2:Y:S01]  /*16990*/  LDL.LU.64 R42, [R1+0x30] ;  /* 0x00003000012a7983 */ /* 0x002ea20000300a00 */
[----:B---3--:R-:W-:-:S05]  /*169a0*/  IMAD.WIDE R34, R0, 0x4, R34 ;  /* 0x0000000400227825 */ /* 0x008fca00078e0222 */
[----:B------:R1:W-:Y:S04]  /*169b0*/  STL.64 [R1+0xad0], R34 ;  /* 0x000ad02201007387 */ /* 0x0003e80000100a00 */
[----:B------:R1:W-:Y:S04]  /*169c0*/  LDGSTS.E [R2+-0x57000], [R34.64], !P3 ;  /* 0xa900000022027fae */ /* 0x0003e8000d921844 */
[----:B-1----:R-:W3:Y:S01]  /*169d0*/  LDL.LU.64 R34, [R1+0x10] ;  /* 0x0000100001227983 */ /* 0x002ee20000300a00 */
[----:B------:R-:W-:-:S04]  /*169e0*/  IADD3 R3, R251, -0x4d, RZ ;  /* 0xffffffb3fb037810 */ /* 0x000fc80007ffe0ff */
[----:B------:R-:W-:Y:S02]  /*169f0*/  ISETP.GE.U32.AND P6, PT, R3, 0x7fffff74, PT ;  /* 0x7fffff740300780c */ /* 0x000fe40003fc6070 */
[----:B------:R-:W-:-:S04]  /*16a00*/  IADD3 R3, R251, -0x51, RZ ;  /* 0xffffffaffb037810 */ /* 0x000fc80007ffe0ff */
[----:B------:R-:W-:Y:S02]  /*16a10*/  ISETP.GE.U32.AND P5, PT, R3, 0x7fffff70, PT ;  /* 0x7fffff700300780c */ /* 0x000fe40003fa6070 */
[----:B------:R-:W-:-:S04]  /*16a20*/  IADD3 R3, R251, -0x55, RZ ;  /* 0xffffffabfb037810 */ /* 0x000fc80007ffe0ff */
[----:B------:R-:W-:Y:S02]  /*16a30*/  ISETP.GE.U32.AND P3, PT, R3, 0x7fffff6c, PT ;  /* 0x7fffff6c0300780c */ /* 0x000fe40003f66070 */
[----:B------:R-:W-:Y:S01]  /*16a40*/  IADD3 R3, R251, -0x59, RZ ;  /* 0xffffffa7fb037810 */ /* 0x000fe20007ffe0ff */
[----:B----4-:R-:W-:-:S05]  /*16a50*/  IMAD.WIDE R48, R0, 0x4, R48 ;  /* 0x0000000400307825 */ /* 0x010fca00078e0230 */
[----:B------:R1:W-:Y:S01]  /*16a60*/  LDGSTS.E [R2+-0x56800], [R48.64], !P6 ;  /* 0xa980000030027fae */ /* 0x0003e2000f121844 */
[----:B------:R-:W-:Y:S01]  /*16a70*/  ISETP.GE.U32.AND P6, PT, R3, 0x7fffff68, PT ;  /* 0x7fffff680300780c */ /* 0x000fe20003fc6070 */
[----:B-----5:R-:W-:Y:S01]  /*16a80*/  IMAD.WIDE R248, R0, 0x4, R248 ;  /* 0x0000000400f87825 */ /* 0x020fe200078e02f8 */
[----:B------:R-:W-:-:S03]  /*16a90*/  IADD3 R3, R251, -0x5d, RZ ;  /* 0xffffffa3fb037810 */ /* 0x000fc60007ffe0ff */
[C---:B------:R-:W-:Y:S01]  /*16aa0*/  IMAD.WIDE R10, R0.reuse, 0x4, R10 ;  /* 0x00000004000a7825 */ /* 0x040fe200078e020a */
[----:B------:R4:W-:Y:S01]  /*16ab0*/  LDGSTS.E [R2+-0x56000], [R248.64], !P5 ;  /* 0xaa000000f8027fae */ /* 0x0009e2000e921844 */
[----:B------:R-:W-:Y:S02]  /*16ac0*/  ISETP.GE.U32.AND P5, PT, R3, 0x7fffff64, PT ;  /* 0x7fffff640300780c */ /* 0x000fe40003fa6070 */
[----:B------:R-:W-:Y:S01]  /*16ad0*/  IADD3 R3, R251, -0x61, RZ ;  /* 0xffffff9ffb037810 */ /* 0x000fe20007ffe0ff */
[----:B------:R5:W-:Y:S01]  /*16ae0*/  LDGSTS.E [R2+-0x55800], [R10.64], !P3 ;  /* 0xaa8000000a027fae */ /* 0x000be2000d921844 */
[----:B------:R-:W-:Y:S02]  /*16af0*/  IMAD.WIDE R18, R0, 0x4, R18 ;  /* 0x0000000400127825 */ /* 0x000fe400078e0212 */
[----:B------:R-:W-:Y:S02]  /*16b00*/  ISETP.GE.U32.AND P3, PT, R3, 0x7fffff60, PT ;  /* 0x7fffff600300780c */ /* 0x000fe40003f66070 */
[----:B------:R-:W-:Y:S01]  /*16b10*/  IADD3 R3, R251, -0x65, RZ ;  /* 0xffffff9bfb037810 */ /* 0x000fe20007ffe0ff */
[----:B------:R1:W-:Y:S03]  /*16b20*/  LDGSTS.E [R2+-0x55000], [R18.64], !P6 ;  /* 0xab00000012027fae */ /* 0x0003e6000f121844 */
[----:B------:R-:W-:Y:S01]  /*16b30*/  ISETP.GE.U32.AND P6, PT, R3, 0x7fffff5c, PT ;  /* 0x7fffff5c0300780c */ /* 0x000fe20003fc6070 */
[----:B------:R1:W-:Y:S04]  /*16b40*/  STL.64 [R1+0x110], R48 ;  /* 0x0001103001007387 */ /* 0x0003e80000100a00 */
[----:B-1----:R-:W3:Y:S04]  /*16b50*/  LDL.LU.64 R48, [R1+0x1cd8] ;  /* 0x001cd80001307983 */ /* 0x002ee80000300a00 */
[----:B------:R4:W-:Y:S04]  /*16b60*/  STL.64 [R1+0xac8], R248 ;  /* 0x000ac8f801007387 */ /* 0x0009e80000100a00 */
[----:B----4-:R-:W4:Y:S04]  /*16b70*/  LDL.LU.64 R248, [R1+0x1cd0] ;  /* 0x001cd00001f87983 */ /* 0x010f280000300a00 */
[----:B------:R5:W-:Y:S04]  /*16b80*/  STL.64 [R1+0xac0], R10 ;  /* 0x000ac00a01007387 */ /* 0x000be80000100a00 */
[----:B-----5:R-:W5:Y:S04]  /*16b90*/  LDL.LU.64 R10, [R1+0x1cc8] ;  /* 0x001cc800010a7983 */ /* 0x020f680000300a00 */
[----:B------:R1:W-:Y:S01]  /*16ba0*/  STL.64 [R1+0xab8], R18 ;  /* 0x000ab81201007387 */ /* 0x0003e20000100a00 */
[----:B------:R-:W-:-:S03]  /*16bb0*/  IADD3 R3, R251, -0x69, RZ ;  /* 0xffffff97fb037810 */ /* 0x000fc60007ffe0ff */
[----:B-1----:R-:W4:Y:S01]  /*16bc0*/  LDL.LU.64 R18, [R1+0x1cc0] ;  /* 0x001cc00001127983 */ /* 0x002f220000300a00 */
[----:B------:R-:W-:-:S04]  /*16bd0*/  IMAD.WIDE R4, R0, 0x4, R4 ;  /* 0x0000000400047825 */ /* 0x000fc800078e0204 */
[----:B--2---:R-:W-:-:S05]  /*16be0*/  IMAD.WIDE R26, R0, 0x4, R26 ;  /* 0x00000004001a7825 */ /* 0x004fca00078e021a */
[----:B------:R1:W-:Y:S04]  /*16bf0*/  STL.64 [R1+0xab0], R26 ;  /* 0x000ab01a01007387 */ /* 0x0003e80000100a00 */
[----:B------:R1:W-:Y:S01]  /*16c00*/  LDGSTS.E [R2+-0x54800], [R26.64], !P5 ;  /* 0xab8000001a027fae */ /* 0x0003e2000e921844 */
[----:B------:R-:W-:-:S03]  /*16c10*/  IMAD.WIDE R42, R0, 0x4, R42 ;  /* 0x00000004002a7825 */ /* 0x000fc600078e022a */
[----:B-1----:R-:W2:Y:S04]  /*16c20*/  LDL.LU.64 R26, [R1+0x1cb8] ;  /* 0x001cb800011a7983 */ /* 0x002ea80000300a00 */
[----:B------:R-:W-:Y:S04]  /*16c30*/  STL.64 [R1+0xaa8], R42 ;  /* 0x000aa82a01007387 */ /* 0x000fe80000100a00 */
[----:B------:R1:W-:Y:S01]  /*16c40*/  LDGSTS.E [R2+-0x54000], [R42.64], !P3 ;  /* 0xac0000002a027fae */ /* 0x0003e2000d921844 */
[----:B------:R-:W-:Y:S02]  /*16c50*/  ISETP.GE.U32.AND P5, PT, R3, 0x7fffff58, PT ;  /* 0x7fffff580300780c */ /* 0x000fe40003fa6070 */
[----:B------:R-:W-:Y:S01]  /*16c60*/  IADD3 R3, R251, -0x6d, RZ ;  /* 0xffffff93fb037810 */ /* 0x000fe20007ffe0ff */
[----:B---3--:R-:W-:-:S05]  /*16c70*/  IMAD.WIDE R34, R0, 0x4, R34 ;  /* 0x0000000400227825 */ /* 0x008fca00078e0222 */
[----:B------:R3:W-:Y:S04]  /*16c80*/  STL.64 [R1+0xaa0], R34 ;  /* 0x000aa02201007387 */ /* 0x0007e80000100a00 */
[----:B------:R3:W-:Y:S04]  /*16c90*/  LDGSTS.E [R2+-0x53800], [R34.64], !P6 ;  /* 0xac80000022027fae */ /* 0x0007e8000f121844 */
[----:B------:R1:W-:Y:S04]  /*16ca0*/  STL.64 [R1+0xa98], R4 ;  /* 0x000a980401007387 */ /* 0x0003e80000100a00 */
[----:B------:R1:W-:Y:S04]  /*16cb0*/  LDGSTS.E [R2+-0x53000], [R4.64], !P5 ;  /* 0xad00000004027fae */ /* 0x0003e8000e921844 */
[----:B---3--:R-:W3:Y:S01]  /*16cc0*/  S2R R35, SR_TID.X ;  /* 0x0000000000237919 */ /* 0x008ee20000002100 */
[----:B------:R-:W-:Y:S01]  /*16cd0*/  ISETP.GE.U32.AND P3, PT, R3, 0x7fffff54, PT ;  /* 0x7fffff540300780c */ /* 0x000fe20003f66070 */
[----:B-1----:R-:W-:Y:S01]  /*16ce0*/  IMAD.WIDE R4, R0, 0x4, R12 ;  /* 0x0000000400047825 */ /* 0x002fe200078e020c */
[----:B------:R-:W-:-:S02]  /*16cf0*/  IADD3 R3, R251, -0x71, RZ ;  /* 0xffffff8ffb037810 */ /* 0x000fc40007ffe0ff */
[----:B---3--:R-:W-:-:S05]  /*16d00*/  LOP3.LUT R12, R35, 0x7f, RZ, 0xc0, !PT ;  /* 0x0000007f230c7812 */ /* 0x008fca00078ec0ff */
[----:B------:R-:W-:Y:S01]  /*16d10*/  IMAD.SHL.U32 R13, R12, 0x4, RZ ;  /* 0x000000040c0d7824 */ /* 0x000fe200078e00ff */
[----:B------:R-:W-:-:S04]  /*16d20*/  ISETP.GE.U32.AND P6, PT, R3, 0x7fffff50, PT ;  /* 0x7fffff500300780c */ /* 0x000fc80003fc6070 */
[----:B------:R-:W-:Y:S01]  /*16d30*/  IADD3 R2, R13, 0x100000, RZ ;  /* 0x001000000d027810 */ /* 0x000fe20007ffe0ff */
[----:B------:R1:W-:Y:S01]  /*16d40*/  STL.64 [R1+0xa90], R4 ;  /* 0x000a900401007387 */ /* 0x0003e20000100a00 */
[----:B------:R-:W-:Y:S01]  /*16d50*/  IADD3 R3, R251, -0x75, RZ ;  /* 0xffffff8bfb037810 */ /* 0x000fe20007ffe0ff */
[C---:B------:R-:W-:Y:S02]  /*16d60*/  IMAD.WIDE R34, R0.reuse, 0x4, R20 ;  /* 0x0000000400227825 */ /* 0x040fe400078e0214 */
[----:B------:R1:W-:Y:S01]  /*16d70*/  LDGSTS.E [R2+-0x52800], [R4.64], !P3 ;  /* 0xad80000004027fae */ /* 0x0003e2000d921844 */
[----:B------:R-:W-:Y:S02]  /*16d80*/  ISETP.GE.U32.AND P5, PT, R3, 0x7fffff4c, PT ;  /* 0x7fffff4c0300780c */ /* 0x000fe40003fa6070 */
[----:B------:R-:W-:Y:S01]  /*16d90*/  IADD3 R3, R251, -0x79, RZ ;  /* 0xffffff87fb037810 */ /* 0x000fe20007ffe0ff */
[----:B------:R-:W-:Y:S01]  /*16da0*/  IMAD.WIDE R28, R0, 0x4, R28 ;  /* 0x00000004001c7825 */ /* 0x000fe200078e021c */
[----:B------:R3:W-:Y:S04]  /*16db0*/  LDGSTS.E [R2+-0x52000], [R34.64], !P6 ;  /* 0xae00000022027fae */ /* 0x0007e8000f121844 */
[----:B-1----:R-:W2:Y:S04]  /*16dc0*/  LDL.LU.64 R4, [R1+0x108] ;  /* 0x0001080001047983 */ /* 0x002ea80000300a00 */
[----:B------:R-:W4:Y:S01]  /*16dd0*/  LDL.LU.64 R20, [R1+0x128] ;  /* 0x0001280001147983 */ /* 0x000f220000300a00 */
[----:B------:R-:W-:-:S02]  /*16de0*/  ISETP.GE.U32.AND P3, PT, R3, 0x7fffff48, PT ;  /* 0x7fffff480300780c */ /* 0x000fc40003f66070 */
[----:B------:R-:W-:Y:S01]  /*16df0*/  IADD3 R3, R251, -0x7d, RZ ;  /* 0xffffff83fb037810 */ /* 0x000fe20007ffe0ff */
[----:B------:R3:W-:Y:S04]  /*16e00*/  STL.64 [R1+0xa88], R34 ;  /* 0x000a882201007387 */ /* 0x0007e80000100a00 */
[----:B------:R-:W5:Y:S04]  /*16e10*/  LDL.LU.64 R250, [R1+0xe8] ;  /* 0x0000e80001fa7983 */ /* 0x000f680000300a00 */
[----:B------:R1:W-:Y:S04]  /*16e20*/  STL.64 [R1+0xa80], R28 ;  /* 0x000a801c01007387 */ /* 0x0003e80000100a00 */
[----:B------:R1:W-:Y:S01]  /*16e30*/  LDGSTS.E [R2+-0x51800], [R28.64], !P5 ;  /* 0xae8000001c027fae */ /* 0x0003e2000e921844 */
[----:B------:R-:W-:-:S03]  /*16e40*/  ISETP.GE.U32.AND P6, PT, R3, 0x7fffff44, PT ;  /* 0x7fffff440300780c */ /* 0x000fc60003fc6070 */
[----:B---3--:R-:W3:Y:S01]  /*16e50*/  LDL.LU.64 R34, [R1+0xc8] ;  /* 0x0000c80001227983 */ /* 0x008ee20000300a00 */
[----:B-1----:R-:W-:-:S04]  /*16e60*/  IMAD.WIDE R28, R0, 0x4, R36 ;  /* 0x00000004001c7825 */ /* 0x002fc800078e0224 */
[----:B------:R-:W-:Y:S01]  /*16e70*/  IMAD.MOV.U32 R37, RZ, RZ, c[0x0][0x180] ;  /* 0x00006000ff257624 */ /* 0x000fe200078e00ff */
[----:B------:R1:W-:Y:S01]  /*16e80*/  STL.64 [R1+0xa78], R28 ;  /* 0x000a781c01007387 */ /* 0x0003e20000100a00 */
[----:B------:R-:W-:-:S03]  /*16e90*/  IMAD.WIDE R44, R0, 0x4, R44 ;  /* 0x00000004002c7825 */ /* 0x000fc600078e022c */
[----:B------:R-:W-:Y:S01]  /*16ea0*/  IADD3 R3, R37, -0x42, RZ ;  /* 0xffffffbe25037810 */ /* 0x000fe20007ffe0ff */
[----:B------:R-:W3:Y:S03]  /*16eb0*/  LDL.LU.64 R42, [R1+0xa8] ;  /* 0x0000a800012a7983 */ /* 0x000ee60000300a00 */
[----:B------:R-:W-:Y:S01]  /*16ec0*/  ISETP.GE.U32.AND P5, PT, R3, 0x7fffff7f, PT ;  /* 0x7fffff7f0300780c */ /* 0x000fe20003fa6070 */
[----:B------:R1:W-:Y:S01]  /*16ed0*/  LDGSTS.E [R2+-0x51000], [R28.64], !P3 ;  /* 0xaf0000001c027fae */ /* 0x0003e2000d921844 */
[----:B------:R-:W-:-:S03]  /*16ee0*/  IADD3 R3, R37, -0x46, RZ ;  /* 0xffffffba25037810 */ /* 0x000fc60007ffe0ff */
[----:B------:R1:W-:Y:S01]  /*16ef0*/  STL.64 [R1+0xa70], R44 ;  /* 0x000a702c01007387 */ /* 0x0003e20000100a00 */
[----:B------:R-:W-:Y:S02]  /*16f00*/  ISETP.GE.U32.AND P3, PT, R3, 0x7fffff7b, PT ;  /* 0x7fffff7b0300780c */ /* 0x000fe40003f66070 */
[----:B------:R-:W-:Y:S01]  /*16f10*/  IADD3 R3, R37, -0x4a, RZ ;  /* 0xffffffb625037810 */ /* 0x000fe20007ffe0ff */
[----:B------:R1:W-:Y:S02]  /*16f20*/  LDGSTS.E [R2+-0x50800], [R44.64], !P6 ;  /* 0xaf8000002c027fae */ /* 0x0003e4000f121844 */
[----:B-1----:R-:W-:Y:S02]  /*16f30*/  LOP3.LUT R29, R51, 0x20, RZ, 0x3c, !PT ;  /* 0x00000020331d7812 */ /* 0x002fe400078e3cff */
[----:B------:R-:W3:Y:S01]  /*16f40*/  LDL.LU.64 R50, [R1+0x88] ;  /* 0x0000880001327983 */ /* 0x000ee20000300a00 */
[----:B------:R-:W-:-:S03]  /*16f50*/  ISETP.GE.U32.AND P6, PT, R3, 0x7fffff77, PT ;  /* 0x7fffff770300780c */ /* 0x000fc60003fc6070 */
[----:B------:R-:W3:Y:S01]  /*16f60*/  LDL.LU.64 R44, [R1+0x68] ;  /* 0x00006800012c7983 */ /* 0x000ee20000300a00 */
[----:B------:R-:W-:Y:S01]  /*16f70*/  IADD3 R2, R29, 0x100000, RZ ;  /* 0x001000001d027810 */ /* 0x000fe20007ffe0ff */
[----:B--2---:R-:W-:-:S04]  /*16f80*/  IMAD.WIDE R4, R0, 0x4, R4 ;  /* 0x0000000400047825 */ /* 0x004fc800078e0204 */
[----:B----4-:R-:W-:-:S05]  /*16f90*/  IMAD.WIDE R20, R0, 0x4, R20 ;  /* 0x0000000400147825 */ /* 0x010fca00078e0214 */
[----:B------:R1:W-:Y:S04]  /*16fa0*/  STL.64 [R1+0xae0], R20 ;  /* 0x000ae01401007387 */ /* 0x0003e80000100a00 */
[----:B------:R1:W-:Y:S01]  /*16fb0*/  LDGSTS.E [R2+-0x57e00], [R20.64], !P5 ;  /* 0xa820000014027fae */ /* 0x0003e2000e921844 */
[----:B-----5:R-:W-:-:S03]  /*16fc0*/  IMAD.WIDE R250, R0, 0x4, R250 ;  /* 0x0000000400fa7825 */ /* 0x020fc600078e02fa */
[----:B------:R2:W-:Y:S04]  /*16fd0*/  LDGSTS.E [R2+-0x57600], [R4.64], !P3 ;  /* 0xa8a0000004027fae */ /* 0x0005e8000d921844 */
[----:B------:R4:W-:Y:S04]  /*16fe0*/  LDGSTS.E [R2+-0x56e00], [R250.64], !P6 ;  /* 0xa9200000fa027fae */ /* 0x0009e8000f121844 */
[----:B-1----:R-:W5:Y:S04]  /*16ff0*/  LDL.LU.64 R20, [R1+0x48] ;  /* 0x0000480001147983 */ /* 0x002f680000300a00 */
[----:B------:R2:W-:Y:S04]  /*17000*/  STL.64 [R1+0xa68], R4 ;  /* 0x000a680401007387 */ /* 0x0005e80000100a00 */
[----:B--2---:R-:W2:Y:S04]  /*17010*/  LDL.LU.64 R4, [R1+0x28] ;  /* 0x0000280001047983 */ /* 0x004ea80000300a00 */
[----:B------:R4:W-:Y:S04]  /*17020*/  STL.64 [R1+0xa60], R250 ;  /* 0x000a60fa01007387 */ /* 0x0009e80000100a00 */
[----:B----4-:R-:W4:Y:S01]  /*17030*/  LDL.LU.64 R250, [R1+0x8] ;  /* 0x0000080001fa7983 */ /* 0x010f220000300a00 */
[----:B------:R-:W-:-:S04]  /*17040*/  IADD3 R3, R37, -0x4e, RZ ;  /* 0xffffffb225037810 */ /* 0x000fc80007ffe0ff */
[----:B------:R-:W-:Y:S02]  /*17050*/  ISETP.GE.U32.AND P5, PT, R3, 0x7fffff73, PT ;  /* 0x7fffff730300780c */ /* 0x000fe40003fa6070 */
[----:B------:R-:W-:-:S04]  /*17060*/  IADD3 R3, R37, -0x52, RZ ;  /* 0xffffffae25037810 */ /* 0x000fc80007ffe0ff */
[----:B------:R-:W-:Y:S02]  /*17070*/  ISETP.GE.U32.AND P3, PT, R3, 0x7fffff6f, PT ;  /* 0x7fffff6f0300780c */ /* 0x000fe40003f66070 */
[----:B------:R-:W-:Y:S01]  /*17080*/  IADD3 R3, R37, -0x56, RZ ;  /* 0xffffffaa25037810 */ /* 0x000fe20007ffe0ff */
[----:B---3--:R-:W-:-:S03]  /*17090*/  IMAD.WIDE R34, R0, 0x4, R34 ;  /* 0x0000000400227825 */ /* 0x008fc600078e0222 */
[----:B------:R-:W-:Y:S02]  /*170a0*/  ISETP.GE.U32.AND P6, PT, R3, 0x7fffff6b, PT ;  /* 0x7fffff6b0300780c */ /* 0x000fe40003fc6070 */
[----:B------:R-:W-:Y:S01]  /*170b0*/  IADD3 R3, R37, -0x5a, RZ ;  /* 0xffffffa625037810 */ /* 0x000fe20007ffe0ff */
[----:B------:R1:W-:Y:S01]  /*170c0*/  LDGSTS.E [R2+-0x56600], [R34.64], !P5 ;  /* 0xa9a0000022027fae */ /* 0x0003e2000e921844 */
[C---:B------:R-:W-:Y:S02]  /*170d0*/  IMAD.WIDE R42, R0.reuse, 0x4, R42 ;  /* 0x00000004002a7825 */ /* 0x040fe400078e022a */
[----:B------:R-:W-:Y:S02]  /*170e0*/  ISETP.GE.U32.AND P5, PT, R3, 0x7fffff67, PT ;  /* 0x7fffff670300780c */ /* 0x000fe40003fa6070 */
[----:B------:R-:W-:Y:S01]  /*170f0*/  IADD3 R3, R37, -0x5e, RZ ;  /* 0xffffffa225037810 */ /* 0x000fe20007ffe0ff */
[----:B------:R3:W-:Y:S01]  /*17100*/  LDGSTS.E [R2+-0x55e00], [R42.64], !P3 ;  /* 0xaa2000002a027fae */ /* 0x0007e2000d921844 */
[----:B------:R-:W-:-:S02]  /*17110*/  IMAD.WIDE R50, R0, 0x4, R50 ;  /* 0x0000000400327825 */ /* 0x000fc400078e0232 */
[----:B------:R-:W-:Y:S02]  /*17120*/  ISETP.GE.U32.AND P3, PT, R3, 0x7fffff63, PT ;  /* 0x7fffff630300780c */ /* 0x000fe40003f66070 */
[----:B------:R-:W-:Y:S01]  /*17130*/  IADD3 R3, R37, -0x62, RZ ;  /* 0xffffff9e25037810 */ /* 0x000fe20007ffe0ff */
[----:B------:R1:W-:Y:S01]  /*17140*/  LDGSTS.E [R2+-0x55600], [R50.64], !P6 ;  /* 0xaaa0000032027fae */ /* 0x0003e2000f121844 */
[----:B------:R-:W-:Y:S02]  /*17150*/  IMAD.WIDE R44, R0, 0x4, R44 ;  /* 0x00000004002c7825 */ /* 0x000fe400078e022c */
[----:B------:R-:W-:Y:S02]  /*17160*/  ISETP.GE.U32.AND P6, PT, R3, 0x7fffff5f, PT ;  /* 0x7fffff5f0300780c */ /* 0x000fe40003fc6070 */
[----:B------:R-:W-:Y:S01]  /*17170*/  IADD3 R3, R37, -0x66, RZ ;  /* 0xffffff9a25037810 */ /* 0x000fe20007ffe0ff */
[----:B------:R1:W-:Y:S04]  /*17180*/  STL.64 [R1+0xa58], R34 ;  /* 0x000a582201007387 */ /* 0x0003e80000100a00 */
[----:B------:R2:W-:Y:S01]  /*17190*/  LDGSTS.E [R2+-0x54e00], [R44.64], !P5 ;  /* 0xab2000002c027fae */ /* 0x0005e2000e921844 */
[----:B------:R-:W-:-:S02]  /*171a0*/  ISETP.GE.U32.AND P5, PT, R3, 0x7fffff5b, PT ;  /* 0x7fffff5b0300780c */ /* 0x000fc40003fa6070 */
[----:B------:R-:W-:Y:S01]  /*171b0*/  IADD3 R3, R37, -0x6a, RZ ;  /* 0xffffff9625037810 */ /* 0x000fe20007ffe0ff */
[----:B-1----:R-:W4:Y:S04]  /*171c0*/  LDL.LU.64 R34, [R1+0x1cb0] ;  /* 0x001cb00001227983 */ /* 0x002f280000300a00 */
[----:B------:R3:W-:Y:S04]  /*171d0*/  STL.64 [R1+0xa50], R42 ;  /* 0x000a502a01007387 */ /* 0x0007e80000100a00 */
[----:B---3--:R-:W3:Y:S04]  /*171e0*/  LDL.LU.64 R42, [R1+0x1ca8] ;  /* 0x001ca800012a7983 */ /* 0x008ee80000300a00 */
[----:B------:R1:W-:Y:S04]  /*171f0*/  STL.64 [R1+0xa48], R50 ;  /* 0x000a483201007387 */ /* 0x0003e80000100a00 */
[----:B-1----:R-:W3:Y:S04]  /*17200*/  LDL.LU.64 R50, [R1+0x1ca0] ;  /* 0x001ca00001327983 */ /* 0x002ee80000300a00 */
[----:B------:R-:W-:Y:S01]  /*17210*/  STL.64 [R1+0xa40], R44 ;  /* 0x000a402c01007387 */ /* 0x000fe20000100a00 */
[----:B-----5:R-:W-:-:S05]  /*17220*/  IMAD.WIDE R20, R0, 0x4, R20 ;  /* 0x0000000400147825 */ /* 0x020fca00078e0214 */
[----:B------:R1:W-:Y:S01]  /*17230*/  LDGSTS.E [R2+-0x54600], [R20.64], !P3 ;  /* 0xaba0000014027fae */ /* 0x0003e2000d921844 */
[----:B------:R-:W-:-:S03]  /*17240*/  ISETP.GE.U32.AND P3, PT, R3, 0x7fffff57, PT ;  /* 0x7fffff570300780c */ /* 0x000fc60003f66070 */
[----:B------:R-:W-:Y:S01]  /*17250*/  STL.64 [R1+0xa38], R20 ;  /* 0x000a381401007387 */ /* 0x000fe20000100a00 */
[----:B------:R-:W-:Y:S01]  /*17260*/  IADD3 R3, R37, -0x6e, RZ ;  /* 0xffffff9225037810 */ /* 0x000fe20007ffe0ff */
[----:B--2---:R-:W-:-:S05]  /*17270*/  IMAD.WIDE R4, R0, 0x4, R4 ;  /* 0x0000000400047825 */ /* 0x004fca00078e0204 */
[----:B------:R4:W-:Y:S04]  /*17280*/  STL.64 [R1+0xa30], R4 ;  /* 0x000a300401007387 */ /* 0x0009e80000100a00 */
[----:B------:R4:W-:Y:S01]  /*17290*/  LDGSTS.E [R2+-0x53e00], [R4.64], !P6 ;  /* 0xac20000004027fae */ /* 0x0009e2000f121844 */
[----:B------:R-:W-:Y:S01]  /*172a0*/  ISETP.GE.U32.AND P6, PT, R3, 0x7fffff53, PT ;  /* 0x7fffff530300780c */ /* 0x000fe20003fc6070 */
[----:B----4-:R-:W-:-:S05]  /*172b0*/  IMAD.WIDE R4, R0, 0x4, R250 ;  /* 0x0000000400047825 */ /* 0x010fca00078e02fa */
[----:B------:R2:W-:Y:S04]  /*172c0*/  STL.64 [R1+0xa28], R4 ;  /* 0x000a280401007387 */ /* 0x0005e80000100a00 */
[----:B------:R2:W-:Y:S02]  /*172d0*/  LDGSTS.E [R2+-0x53600], [R4.64], !P5 ;  /* 0xaca0000004027fae */ /* 0x0005e4000e921844 */
[----:B--2---:R-:W-:-:S05]  /*172e0*/  IMAD.WIDE R4, R0, 0x4, R6 ;  /* 0x0000000400047825 */ /* 0x004fca00078e0206 */
[----:B------:R2:W-:Y:S04]  /*172f0*/  STL.64 [R1+0xa20], R4 ;  /* 0x000a200401007387 */ /* 0x0005e80000100a00 */
[----:B------:R2:W-:Y:S01]  /*17300*/  LDGSTS.E [R2+-0x52e00], [R4.64], !P3 ;  /* 0xad20000004027fae */ /* 0x0005e2000d921844 */
[----:B------:R-:W-:-:S03]  /*17310*/  IMAD.WIDE R6, R0, 0x4, R22 ;  /* 0x0000000400067825 */ /* 0x000fc600078e0216 */
[----:B-1----:R-:W4:Y:S01]  /*17320*/  LDL.LU.64 R20, [R1+0x120] ;  /* 0x0001200001147983 */ /* 0x002f220000300a00 */
[----:B--2---:R-:W-:-:S05]  /*17330*/  IMAD.WIDE R4, R0, 0x4, R14 ;  /* 0x0000000400047825 */ /* 0x004fca00078e020e */
[----:B------:R1:W-:Y:S04]  /*17340*/  STL.64 [R1+0xa18], R4 ;  /* 0x000a180401007387 */ /* 0x0003e80000100a00 */
[----:B------:R1:W-:Y:S04]  /*17350*/  LDGSTS.E [R2+-0x52600], [R4.64], !P6 ;  /* 0xada0000004027fae */ /* 0x0003e8000f121844 */
[----:B-1----:R-:W2:Y:S04]  /*17360*/  LDL.LU.64 R4, [R1+0x100] ;  /* 0x0001000001047983 */ /* 0x002ea80000300a00 */
[----:B------:R1:W-:Y:S04]  /*17370*/  STL.64 [R1+0xa10], R6 ;  /* 0x000a100601007387 */ /* 0x0003e80000100a00 */
[----:B------:R-:W5:Y:S01]  /*17380*/  LDL.LU.64 R250, [R1+0xe0] ;  /* 0x0000e00001fa7983 */ /* 0x000f620000300a00 */
[----:B------:R-:W-:-:S04]  /*17390*/  IADD3 R3, R37, -0x72, RZ ;  /* 0xffffff8e25037810 */ /* 0x000fc80007ffe0ff */
[----:B------:R-:W-:Y:S02]  /*173a0*/  ISETP.GE.U32.AND P5, PT, R3, 0x7fffff4f, PT ;  /* 0x7fffff4f0300780c */ /* 0x000fe40003fa6070 */
[----:B------:R-:W-:-:S04]  /*173b0*/  IADD3 R3, R37, -0x76, RZ ;  /* 0xffffff8a25037810 */ /* 0x000fc80007ffe0ff */
[----:B------:R-:W-:Y:S02]  /*173c0*/  ISETP.GE.U32.AND P3, PT, R3, 0x7fffff4b, PT ;  /* 0x7fffff4b0300780c */ /* 0x000fe40003f66070 */
[----:B------:R-:W-:-:S04]  /*173d0*/  IADD3 R3, R37, -0x7a, RZ ;  /* 0xffffff8625037810 */ /* 0x000fc80007ffe0ff */
[----:B------:R-:W-:Y:S01]  /*173e0*/  ISETP.GE.U32.AND P6, PT, R3, 0x7fffff47, PT ;  /* 0x7fffff470300780c */ /* 0x000fe20003fc6070 */
[----:B------:R1:W-:Y:S01]  /*173f0*/  LDGSTS.E [R2+-0x51e00], [R6.64], !P5 ;  /* 0xae20000006027fae */ /* 0x0003e2000e921844 */
[----:B------:R-:W-:Y:S01]  /*17400*/  IADD3 R3, R37, -0x7e, RZ ;  /* 0xffffff8225037810 */ /* 0x000fe20007ffe0ff */
[----:B-1----:R-:W-:-:S03]  /*17410*/  IMAD.WIDE R6, R0, 0x4, R30 ;  /* 0x0000000400067825 */ /* 0x002fc600078e021e */
[----:B------:R-:W-:Y:S02]  /*17420*/  ISETP.GE.U32.AND P5, PT, R3, 0x7fffff43, PT ;  /* 0x7fffff430300780c */ /* 0x000fe40003fa6070 */
[----:B------:R1:W-:Y:S04]  /*17430*/  STL.64 [R1+0xa08], R6 ;  /* 0x000a080601007387 */ /* 0x0003e80000100a00 */
[----:B------:R1:W-:Y:S01]  /*17440*/  LDGSTS.E [R2+-0x51600], [R6.64], !P3 ;  /* 0xaea0000006027fae */ /* 0x0003e2000d921844 */
[----:B------:R-:W-:-:S03]  /*17450*/  IADD3 R3, R37, -0x43, RZ ;  /* 0xffffffbd25037810 */ /* 0x000fc60007ffe0ff */
[----:B------:R-:W3:Y:S01]  /*17460*/  LDL.LU.64 R14, [R1+0xc0] ;  /* 0x0000c000010e7983 */ /* 0x000ee20000300a00 */
[----:B------:R-:W-:-:S04]  /*17470*/  IMAD.WIDE R22, R0, 0x4, R46 ;  /* 0x0000000400167825 */ /* 0x000fc800078e022e */
[----:B-1----:R-:W-:Y:S01]  /*17480*/  IMAD.WIDE R6, R0, 0x4, R38 ;  /* 0x0000000400067825 */ /* 0x002fe200078e0226 */
[----:B------:R-:W-:-:S04]  /*17490*/  ISETP.GE.U32.AND P3, PT, R3, 0x7fffff7e, PT ;  /* 0x7fffff7e0300780c */ /* 0x000fc80003f66070 */
[----:B------:R1:W-:Y:S01]  /*174a0*/  STL.64 [R1+0xa00], R6 ;  /* 0x000a000601007387 */ /* 0x0003e20000100a00 */
[----:B------:R-:W-:-:S03]  /*174b0*/  IADD3 R3, R37, -0x47, RZ ;  /* 0xffffffb925037810 */ /* 0x000fc60007ffe0ff */
[----:B------:R1:W-:Y:S01]  /*174c0*/  LDGSTS.E [R2+-0x50e00], [R6.64], !P6 ;  /* 0xaf20000006027fae */ /* 0x0003e2000f121844 */
[----:B------:R-:W-:Y:S01]  /*174d0*/  IMAD.SHL.U32 R12, R12, 0x4, RZ ;  /* 0x000000040c0c7824 */ /* 0x000fe200078e00ff */
[----:B------:R-:W-:Y:S02]  /*174e0*/  ISETP.GE.U32.AND P6, PT, R3, 0x7fffff7a, PT ;  /* 0x7fffff7a0300780c */ /* 0x000fe40003fc6070 */
[----:B------:R1:W-:Y:S04]  /*174f0*/  LDGSTS.E [R2+-0x50600], [R22.64], !P5 ;  /* 0xafa0000016027fae */ /* 0x0003e8000e921844 */
[----:B-1----:R-:W3:Y:S01]  /*17500*/  LDL.LU.64 R6, [R1+0xa0] ;  /* 0x0000a00001067983 */ /* 0x002ee20000300a00 */
[----:B------:R-:W-:-:S03]  /*17510*/  LOP3.LUT R12, R12, 0x40, RZ, 0x3c, !PT ;  /* 0x000000400c0c7812 */ /* 0x000fc600078e3cff */
[----:B------:R-:W-:Y:S04]  /*17520*/  STL.64 [R1+0x9f8], R22 ;  /* 0x0009f81601007387 */ /* 0x000fe80000100a00 */
[----:B------:R-:W3:Y:S01]  /*17530*/  LDL.LU.64 R44, [R1+0x80] ;  /* 0x00008000012c7983 */ /* 0x000ee20000300a00 */
[----:B------:R-:W-:-:S03]  /*17540*/  IADD3 R2, R12, 0x100000, RZ ;  /* 0x001000000c027810 */ /* 0x000fc60007ffe0ff */
[----:B------:R-:W3:Y:S01]  /*17550*/  LDL.LU.64 R28, [R1+0x60] ;  /* 0x00006000011c7983 */ /* 0x000ee20000300a00 */
[----:B----4-:R-:W-:-:S05]  /*17560*/  IMAD.WIDE R20, R0, 0x4, R20 ;  /* 0x0000000400147825 */ /* 0x010fca00078e0214 */
[----:B------:R1:W-:Y:S04]  /*17570*/  STL.64 [R1+0x9f0], R20 ;  /* 0x0009f01401007387 */ /* 0x0003e80000100a00 */
[----:B------:R1:W-:Y:S04]  /*17580*/  LDGSTS.E [R2+-0x57c00], [R20.64], !P3 ;  /* 0xa840000014027fae */ /* 0x0003e8000d921844 */
[----:B-1----:R-:W4:Y:S01]  /*17590*/  LDL.LU.64 R20, [R1+0x40] ;  /* 0x0000400001147983 */ /* 0x002f220000300a00 */
[----:B--2---:R-:W-:-:S05]  /*175a0*/  IMAD.WIDE R4, R0, 0x4, R4 ;  /* 0x0000000400047825 */ /* 0x004fca00078e0204 */
[----:B------:R1:W-:Y:S01]  /*175b0*/  STL.64 [R1+0x9e8], R4 ;  /* 0x0009e80401007387 */ /* 0x0003e20000100a00 */
[----:B-----5:R-:W-:-:S03]  /*175c0*/  IMAD.WIDE R22, R0, 0x4, R250 ;  /* 0x0000000400167825 */ /* 0x020fc600078e02fa */
[----:B------:R1:W-:Y:S04]  /*175d0*/  LDGSTS.E [R2+-0x57400], [R4.64], !P6 ;  /* 0xa8c0000004027fae */ /* 0x0003e8000f121844 */
[----:B-1----:R-:W2:Y:S04]  /*175e0*/  LDL.LU.64 R4, [R1+0x20] ;  /* 0x0000200001047983 */ /* 0x002ea80000300a00 */
[----:B------:R-:W-:Y:S04]  /*175f0*/  STL.64 [R1+0x9e0], R22 ;  /* 0x0009e01601007387 */ /* 0x000fe80000100a00 */
[----:B------:R-:W5:Y:S01]  /*17600*/  LDL.LU.64 R250, [R1] ;  /* 0x0000000001fa7983 */ /* 0x000f620000300a00 */
        /* <DEDUP_REMOVED lines=8> */
[----:B---3--:R-:W-:-:S03]  /*17690*/  IMAD.WIDE R14, R0, 0x4, R14 ;  /* 0x00000004000e7825 */ /* 0x008fc600078e020e */
[----:B------:R-:W-:Y:S02]  /*176a0*/  ISETP.GE.U32.AND P5, PT, R3, 0x7fffff6a, PT ;  /* 0x7fffff6a0300780c */ /* 0x000fe40003fa6070 */
[----:B------:R-:W-:Y:S01]  /*176b0*/  IADD3 R3, R37, -0x5b, RZ ;  /* 0xffffffa525037810 */ /* 0x000fe20007ffe0ff */
[----:B------:R1:W-:Y:S03]  /*176c0*/  LDGSTS.E [R2+-0x56400], [R14.64], !P3 ;  /* 0xa9c000000e027fae */ /* 0x0003e6000d921844 */
[----:B------:R-:W-:Y:S02]  /*176d0*/  ISETP.GE.U32.AND P3, PT, R3, 0x7fffff66, PT ;  /* 0x7fffff660300780c */ /* 0x000fe40003f66070 */
[----:B------:R-:W-:Y:S01]  /*176e0*/  IADD3 R3, R37, -0x5f, RZ ;  /* 0xffffffa125037810 */ /* 0x000fe20007ffe0ff */
[----:B------:R-:W-:Y:S01]  /*176f0*/  STL.64 [R1+0x9d8], R14 ;  /* 0x0009d80e01007387 */ /* 0x000fe20000100a00 */
[----:B------:R-:W-:-:S05]  /*17700*/  IMAD.WIDE R6, R0, 0x4, R6 ;  /* 0x0000000400067825 */ /* 0x000fca00078e0206 */
[----:B------:R3:W-:Y:S04]  /*17710*/  STL.64 [R1+0x9d0], R6 ;  /* 0x0009d00601007387 */ /* 0x0007e80000100a00 */
[----:B------:R3:W-:Y:S01]  /*17720*/  LDGSTS.E [R2+-0x55c00], [R6.64], !P6 ;  /* 0xaa40000006027fae */ /* 0x0007e2000f121844 */
[----:B------:R-:W-:Y:S02]  /*17730*/  ISETP.GE.U32.AND P6, PT, R3, 0x7fffff62, PT ;  /* 0x7fffff620300780c */ /* 0x000fe40003fc6070 */
[----:B------:R-:W-:Y:S01]  /*17740*/  IADD3 R3, R37, -0x63, RZ ;  /* 0xffffff9d25037810 */ /* 0x000fe20007ffe0ff */
[----:B---3--:R-:W-:-:S05]  /*17750*/  IMAD.WIDE R6, R0, 0x4, R44 ;  /* 0x0000000400067825 */ /* 0x008fca00078e022c */
        /* <DEDUP_REMOVED lines=9> */
[----:B----4-:R-:W-:-:S05]  /*177f0*/  IMAD.WIDE R6, R0, 0x4, R20 ;  /* 0x0000000400067825 */ /* 0x010fca00078e0214 */
[----:B------:R3:W-:Y:S01]  /*17800*/  LDGSTS.E [R2+-0x54400], [R6.64], !P6 ;  /* 0xabc0000006027fae */ /* 0x0007e2000f121844 */
[----:B------:R-:W-:-:S03]  /*17810*/  ISETP.GE.U32.AND P6, PT, R3, 0x7fffff56, PT ;  /* 0x7fffff560300780c */ /* 0x000fc60003fc6070 */
[----:B------:R-:W-:Y:S01]  /*17820*/  STL.64 [R1+0x9b8], R6 ;  /* 0x0009b80601007387 */ /* 0x000fe20000100a00 */
[----:B--2---:R-:W-:-:S05]  /*17830*/  IMAD.WIDE R4, R0, 0x4, R4 ;  /* 0x0000000400047825 */ /* 0x004fca00078e0204 */
[----:B------:R5:W-:Y:S04]  /*17840*/  STL.64 [R1+0x9b0], R4 ;  /* 0x0009b00401007387 */ /* 0x000be80000100a00 */
[----:B------:R5:W-:Y:S02]  /*17850*/  LDGSTS.E [R2+-0x53c00], [R4.64], !P5 ;  /* 0xac40000004027fae */ /* 0x000be4000e921844 */
[----:B-----5:R-:W-:-:S05]  /*17860*/  IMAD.WIDE R4, R0, 0x4, R250 ;  /* 0x0000000400047825 */ /* 0x020fca00078e02fa */
[----:B------:R2:W-:Y:S04]  /*17870*/  STL.64 [R1+0x9a8], R4 ;  /* 0x0009a80401007387 */ /* 0x0005e80000100a00 */
[----:B------:R2:W-:Y:S01]  /*17880*/  LDGSTS.E [R2+-0x53400], [R4.64], !P3 ;  /* 0xacc0000004027fae */ /* 0x0005e2000d921844 */
[----:B---3--:R-:W-:-:S04]  /*17890*/  IMAD.WIDE R6, R0, 0x4, R16 ;  /* 0x0000000400067825 */ /* 0x008fc800078e0210 */
[----:B--2---:R-:W-:-:S05]  /*178a0*/  IMAD.WIDE R4, R0, 0x4, R8 ;  /* 0x0000000400047825 */ /* 0x004fca00078e0208 */
[----:B------:R2:W-:Y:S04]  /*178b0*/  STL.64 [R1+0x9a0], R4 ;  /* 0x0009a00401007387 */ /* 0x0005e80000100a00 */
[----:B------:R2:W-:Y:S04]  /*178c0*/  LDGSTS.E [R2+-0x52c00], [R4.64], !P6 ;  /* 0xad40000004027fae */ /* 0x0005e8000f121844 */
[----:B--2---:R-:W2:Y:S04]  /*178d0*/  LDL.LU.64 R4, [R1+0x118] ;  /* 0x0001180001047983 */ /* 0x004ea80000300a00 */
[----:B------:R3:W-:Y:S04]  /*178e0*/  STL.64 [R1+0x998], R6 ;  /* 0x0009980601007387 */ /* 0x0007e80000100a00 */
[----:B------:R-:W4:Y:S01]  /*178f0*/  LDL.LU.64 R250, [R1+0xf8] ;  /* 0x0000f80001fa7983 */ /* 0x000f220000300a00 */
        /* <DEDUP_REMOVED lines=8> */
[----:B------:R-:W-:-:S03]  /*17980*/  IMAD.WIDE R8, R0, 0x4, R32 ;  /* 0x0000000400087825 */ /* 0x000fc600078e0220 */
[----:B------:R-:W-:Y:S01]  /*17990*/  ISETP.GE.U32.AND P5, PT, R3, 0x7fffff46, PT ;  /* 0x7fffff460300780c */ /* 0x000fe20003fa6070 */
[----:B---3--:R-:W-:Y:S01]  /*179a0*/  IMAD.WIDE R6, R0, 0x4, R24 ;  /* 0x0000000400067825 */ /* 0x008fe200078e0218 */
[----:B------:R-:W-:-:S04]  /*179b0*/  IADD3 R3, R37, -0x7f, RZ ;  /* 0xffffff8125037810 */ /* 0x000fc80007ffe0ff */
[----:B------:R3:W-:Y:S04]  /*179c0*/  STL.64 [R1+0x990], R6 ;  /* 0x0009900601007387 */ /* 0x0007e80000100a00 */
[----:B------:R3:W-:Y:S01]  /*179d0*/  LDGSTS.E [R2+-0x51c00], [R6.64], !P3 ;  /* 0xae40000006027fae */ /* 0x0007e2000d921844 */
[----:B------:R-:W-:-:S03]  /*179e0*/  ISETP.GE.U32.AND P3, PT, R3, 0x7fffff42, PT ;  /* 0x7fffff420300780c */ /* 0x000fc60003f66070 */
[----:B------:R5:W-:Y:S04]  /*179f0*/  LDGSTS.E [R2+-0x51400], [R8.64], !P6 ;  /* 0xaec0000008027fae */ /* 0x000be8000f121844 */
[----:B---3--:R-:W3:Y:S01]  /*17a00*/  LDL.LU.64 R6, [R1+0xd8] ;  /* 0x0000d80001067983 */ /* 0x008ee20000300a00 */
[----:B------:R-:W-:-:S03]  /*17a10*/  IADD3 R3, R37, -0x44, RZ ;  /* 0xffffffbc25037810 */ /* 0x000fc60007ffe0ff */
[----:B------:R5:W-:Y:S04]  /*17a20*/  STL.64 [R1+0x988], R8 ;  /* 0x0009880801007387 */ /* 0x000be80000100a00 */
[----:B------:R-:W3:Y:S01]  /*17a30*/  LDL.LU.64 R44, [R1+0xb8] ;  /* 0x0000b800012c7983 */ /* 0x000ee20000300a00 */
[----:B------:R-:W-:Y:S01]  /*17a40*/  ISETP.GE.U32.AND P6, PT, R3, 0x7fffff7d, PT ;  /* 0x7fffff7d0300780c */ /* 0x000fe20003fc6070 */
[----:B-----5:R-:W-:-:S05]  /*17a50*/  IMAD.WIDE R8, R0, 0x4, R40 ;  /* 0x0000000400087825 */ /* 0x020fca00078e0228 */
[----:B------:R5:W-:Y:S04]  /*17a60*/  STL.64 [R1+0x978], R8 ;  /* 0x0009780801007387 */ /* 0x000be80000100a00 */
[----:B------:R-:W3:Y:S01]  /*17a70*/  LDL.LU.64 R28, [R1+0x98] ;  /* 0x00009800011c7983 */ /* 0x000ee20000300a00 */
[----:B------:R-:W-:-:S03]  /*17a80*/  LOP3.LUT R36, R13, 0x60, RZ, 0x3c, !PT ;  /* 0x000000600d247812 */ /* 0x000fc600078e3cff */
[----:B------:R5:W-:Y:S04]  /*17a90*/  LDGSTS.E [R2+-0x50c00], [R8.64], !P5 ;  /* 0xaf40000008027fae */ /* 0x000be8000e921844 */
[----:B------:R-:W3:Y:S01]  /*17aa0*/  LDL.LU.64 R20, [R1+0x78] ;  /* 0x0000780001147983 */ /* 0x000ee20000300a00 */
[----:B-----5:R-:W-:-:S05]  /*17ab0*/  IMAD.WIDE R8, R0, 0x4, R48 ;  /* 0x0000000400087825 */ /* 0x020fca00078e0230 */
[----:B------:R1:W-:Y:S04]  /*17ac0*/  LDGSTS.E [R2+-0x50400], [R8.64], !P3 ;  /* 0xafc0000008027fae */ /* 0x0003e8000d921844 */
[----:B------:R4:W-:Y:S04]  /*17ad0*/  STL.64 [R1+0x970], R8 ;  /* 0x0009700801007387 */ /* 0x0009e80000100a00 */
[----:B------:R-:W5:Y:S01]  /*17ae0*/  LDL.LU.64 R12, [R1+0x58] ;  /* 0x00005800010c7983 */ /* 0x000f620000300a00 */
[----:B-1----:R-:W-:Y:S01]  /*17af0*/  IADD3 R2, R36, 0x100000, RZ ;  /* 0x0010000024027810 */ /* 0x002fe20007ffe0ff */
[----:B--2---:R-:W-:-:S05]  /*17b00*/  IMAD.WIDE R4, R0, 0x4, R4 ;  /* 0x0000000400047825 */ /* 0x004fca00078e0204 */
[----:B------:R1:W-:Y:S01]  /*17b10*/  STL.64 [R1+0x968], R4 ;  /* 0x0009680401007387 */ /* 0x0003e20000100a00 */
[----:B----4-:R-:W-:-:S03]  /*17b20*/  IMAD.WIDE R8, R0, 0x4, R250 ;  /* 0x0000000400087825 */ /* 0x010fc600078e02fa */
[----:B------:R1:W-:Y:S04]  /*17b30*/  LDGSTS.E [R2+-0x57a00], [R4.64], !P6 ;  /* 0xa860000004027fae */ /* 0x0003e8000f121844 */
[----:B-1----:R-:W2:Y:S04]  /*17b40*/  LDL.LU.64 R4, [R1+0x38] ;  /* 0x0000380001047983 */ /* 0x002ea80000300a00 */
[----:B------:R-:W-:Y:S04]  /*17b50*/  STL.64 [R1+0x960], R8 ;  /* 0x0009600801007387 */ /* 0x000fe80000100a00 */
        /* <DEDUP_REMOVED lines=8> */
[----:B------:R-:W-:-:S04]  /*17be0*/  IADD3 R3, R37, -0x54, RZ ;  /* 0xffffffac25037810 */ /* 0x000fc80007ffe0ff */
        /* <DEDUP_REMOVED lines=22> */
[----:B-----5:R-:W-:-:S05]  /*17d50*/  IMAD.WIDE R6, R0, 0x4, R12 ;  /* 0x0000000400067825 */ /* 0x020fca00078e020c */
[----:B------:R3:W-:Y:S01]  /*17d60*/  LDGSTS.E [R2+-0x54a00], [R6.64], !P6 ;  /* 0xab60000006027fae */ /* 0x0007e2000f121844 */
[----:B------:R-:W-:-:S03]  /*17d70*/  ISETP.GE.U32.AND P6, PT, R3, 0x7fffff59, PT ;  /* 0x7fffff590300780c */ /* 0x000fc60003fc6070 */
[----:B------:R3:W-:Y:S01]  /*17d80*/  STL.64 [R1+0x930], R6 ;  /* 0x0009300601007387 */ /* 0x0007e20000100a00 */
[----:B------:R-:W-:Y:S01]  /*17d90*/  IADD3 R3, R37, -0x6c, RZ ;  /* 0xffffff9425037810 */ /* 0x000fe20007ffe0ff */
[----:B---3--:R-:W-:-:S04]  /*17da0*/  IMAD.WIDE R6, R0, 0x4, R26 ;  /* 0x0000000400067825 */ /* 0x008fc800078e021a */
        /* <DEDUP_REMOVED lines=9> */
[----:B------:R2:W-:Y:S02]  /*17e40*/  LDGSTS.E [R2+-0x53200], [R4.64], !P6 ;  /* 0xace0000004027fae */ /* 0x0005e4000f121844 */
[----:B--2---:R-:W-:-:S05]  /*17e50*/  IMAD.WIDE R4, R0, 0x4, R10 ;  /* 0x0000000400047825 */ /* 0x004fca00078e020a */
[----:B------:R2:W-:Y:S04]  /*17e60*/  STL.64 [R1+0x910], R4 ;  /* 0x0009100401007387 */ /* 0x0005e80000100a00 */
[----:B------:R2:W-:Y:S01]  /*17e70*/  LDGSTS.E [R2+-0x52a00], [R4.64], !P5 ;  /* 0xad60000004027fae */ /* 0x0005e2000e921844 */
[----:B------:R-:W-:Y:S01]  /*17e80*/  IADD3 R3, R37, -0x70, RZ ;  /* 0xffffff9025037810 */ /* 0x000fe20007ffe0ff */
[----:B--2---:R-:W-:-:S05]  /*17e90*/  IMAD.WIDE R4, R0, 0x4, R18 ;  /* 0x0000000400047825 */ /* 0x004fca00078e0212 */
[----:B------:R2:W-:Y:S04]  /*17ea0*/  STL.64 [R1+0x908], R4 ;  /* 0x0009080401007387 */ /* 0x0005e80000100a00 */
[----:B------:R-:W3:Y:S01]  /*17eb0*/  LDL.LU.64 R28, [R1+0x1b0] ;  /* 0x0001b000011c7983 */ /* 0x000ee20000300a00 */
[----:B------:R-:W-:Y:S02]  /*17ec0*/  ISETP.GE.U32.AND P3, PT, R3, 0x7fffff51, PT ;  /* 0x7fffff510300780c */ /* 0x000fe40003f66070 */
[----:B------:R-:W-:Y:S01]  /*17ed0*/  IADD3 R3, R37, -0x74, RZ ;  /* 0xffffff8c25037810 */ /* 0x000fe20007ffe0ff */
[----:B------:R-:W4:Y:S03]  /*17ee0*/  LDL.LU.64 R20, [R1+0x190] ;  /* 0x0001900001147983 */ /* 0x000f260000300a00 */
[----:B------:R-:W-:-:S02]  /*17ef0*/  ISETP.GE.U32.AND P6, PT, R3, 0x7fffff4d, PT ;  /* 0x7fffff4d0300780c */ /* 0x000fc40003fc6070 */
[----:B------:R-:W-:-:S05]  /*17f00*/  IADD3 R3, R37, -0x78, RZ ;  /* 0xffffff8825037810 */ /* 0x000fca0007ffe0ff */
[----:B------:R2:W-:Y:S01]  /*17f10*/  LDGSTS.E [R2+-0x52200], [R4.64], !P3 ;  /* 0xade0000004027fae */ /* 0x0005e2000d921844 */
[----:B------:R-:W-:-:S03]  /*17f20*/  ISETP.GE.U32.AND P5, PT, R3, 0x7fffff49, PT ;  /* 0x7fffff490300780c */ /* 0x000fc60003fa6070 */
[----:B------:R-:W-:Y:S01]  /*17f30*/  STL.64 [R1+0x900], R6 ;  /* 0x0009000601007387 */ /* 0x000fe20000100a00 */
[----:B--2---:R-:W-:Y:S01]  /*17f40*/  IMAD.WIDE R4, R0, 0x4, R34 ;  /* 0x0000000400047825 */ /* 0x004fe200078e0222 */
[----:B-1----:R-:W-:-:S04]  /*17f50*/  IADD3 R2, R37, -0x7c, RZ ;  /* 0xffffff8425027810 */ /* 0x002fc80007ffe0ff */
[----:B------:R1:W-:Y:S04]  /*17f60*/  STL.64 [R1+0x8f8], R4 ;  /* 0x0008f80401007387 */ /* 0x0003e80000100a00 */
[----:B------:R-:W2:Y:S01]  /*17f70*/  LDL.LU.64 R12, [R1+0x170] ;  /* 0x00017000010c7983 */ /* 0x000ea20000300a00 */
[----:B------:R-:W-:Y:S02]  /*17f80*/  ISETP.GE.U32.AND P3, PT, R2, 0x7fffff45, PT ;  /* 0x7fffff450200780c */ /* 0x000fe40003f66070 */
[C---:B------:R-:W-:Y:S02]  /*17f90*/  IADD3 R3, R36.reuse, 0x100000, RZ ;  /* 0x0010000024037810 */ /* 0x040fe40007ffe0ff */
[----:B------:R-:W-:-:S03]  /*17fa0*/  IADD3 R2, R36, 0x100000, RZ ;  /* 0x0010000024027810 */ /* 0x000fc60007ffe0ff */
[----:B------:R5:W-:Y:S04]  /*17fb0*/  LDGSTS.E [R3+-0x51a00], [R6.64], !P6 ;  /* 0xae60000006037fae */ /* 0x000be8000f121844 */
[----:B------:R1:W-:Y:S04]  /*17fc0*/  LDGSTS.E [R2+-0x51200], [R4.64], !P5 ;  /* 0xaee0000004027fae */ /* 0x0003e8000e921844 */
[----:B-1----:R-:W2:Y:S04]  /*17fd0*/  LDL.LU.64 R4, [R1+0x150] ;  /* 0x0001500001047983 */ /* 0x002ea80000300a00 */
[----:B------:R-:W1:Y:S01]  /*17fe0*/  S2R R45, SR_TID.X ;  /* 0x00000000002d7919 */ /* 0x000e620000002100 */
[----:B------:R-:W-:Y:S01]  /*17ff0*/  IMAD.MOV.U32 R251, RZ, RZ, 0x3f ;  /* 0x0000003ffffb7424 */ /* 0x000fe200078e00ff */
[----:B------:R-:W-:-:S04]  /*18000*/  SEL R2, RZ, 0x4, P2 ;  /* 0x00000004ff027807 */ /* 0x000fc80001000000 */
[----:B------:R-:W-:-:S04]  /*18010*/  IADD3 R251, R251, c[0x0][0x180], RZ ;  /* 0x00006000fbfb7a10 */ /* 0x000fc80007ffe0ff */
[----:B------:R-:W-:Y:S02]  /*18020*/  ISETP.GT.AND P5, PT, R251, 0x7f, PT ;  /* 0x0000007ffb00780c */ /* 0x000fe40003fa4270 */
[----:B-----5:R-:W-:Y:S01]  /*18030*/  IADD3 R3, R37, -0xc0, RZ ;  /* 0xffffff4025037810 */ /* 0x020fe20007ffe0ff */
[----:B------:R-:W-:Y:S01]  /*18040*/  IMAD.WIDE R6, R0, 0x4, R42 ;  /* 0x0000000400067825 */ /* 0x000fe200078e022a */
[----:B------:R-:W-:Y:S01]  /*18050*/  SEL R2, R2, RZ, P5 ;  /* 0x000000ff02027207 */ /* 0x000fe20002800000 */
[----:B------:R-:W5:Y:S01]  /*18060*/  LDL.LU.64 R250, [R1+0x130] ;  /* 0x0001300001fa7983 */ /* 0x000f620000300a00 */
[----:B------:R-:W-:Y:S02]  /*18070*/  ISETP.GE.U32.AND P5, PT, R3, 0x7fffff01, PT ;  /* 0x7fffff010300780c */ /* 0x000fe40003fa6070 */
[----:B------:R-:W-:Y:S02]  /*18080*/  ISETP.NE.U32.AND P6, PT, R2, RZ, PT ;  /* 0x000000ff0200720c */ /* 0x000fe40003fc5070 */
[----:B------:R-:W-:-:S02]  /*18090*/  IADD3 R2, R36, 0x100000, RZ ;  /* 0x0010000024027810 */ /* 0x000fc40007ffe0ff */
[----:B-1----:R-:W-:-:S03]  /*180a0*/  LOP3.LUT R45, R45, 0x3f, RZ, 0xc0, !PT ;  /* 0x0000003f2d2d7812 */ /* 0x002fc600078ec0ff */
[----:B------:R1:W-:Y:S01]  /*180b0*/  LDGSTS.E [R2+-0x50a00], [R6.64], !P3 ;  /* 0xaf60000006027fae */ /* 0x0003e2000d921844 */
[----:B------:R-:W-:Y:S02]  /*180c0*/  ISETP.GE.AND P2, PT, R45, R3, PT ;  /* 0x000000032d00720c */ /* 0x000fe40003f46270 */
[----:B------:R-:W-:Y:S01]  /*180d0*/  IADD3 R3, R37, -0x81, RZ ;  /* 0xffffff7f25037810 */ /* 0x000fe20007ffe0ff */
[----:B------:R1:W-:Y:S03]  /*180e0*/  STL.64 [R1+0x8f0], R6 ;  /* 0x0008f00601007387 */ /* 0x0003e60000100a00 */
[----:B------:R-:W-:Y:S01]  /*180f0*/  ISETP.GE.U32.AND P3, PT, R3, 0x7fffff40, PT ;  /* 0x7fffff400300780c */ /* 0x000fe20003f66070 */
[----:B------:R-:W-:-:S04]  /*18100*/  IMAD.MOV.U32 R3, RZ, RZ, c[0x0][0x18c] ;  /* 0x00006300ff037624 */ /* 0x000fc800078e00ff */
[----:B------:R-:W-:Y:S02]  /*18110*/  IMAD.SHL.U32 R3, R3, 0x40, RZ ;  /* 0x0000004003037824 */ /* 0x000fe400078e00ff */
[----:B-1----:R-:W-:-:S05]  /*18120*/  IMAD.WIDE R6, R0, 0x4, R50 ;  /* 0x0000000400067825 */ /* 0x002fca00078e0232 */
[----:B------:R3:W-:Y:S04]  /*18130*/  STL.64 [R1+0x8e8], R6 ;  /* 0x0008e80601007387 */ /* 0x0007e80000100a00 */
[----:B------:R3:W-:Y:S01]  /*18140*/  LDGSTS.E [R2+-0x50200], [R6.64], !P1 ;  /* 0xafe0000006027fae */ /* 0x0007e2000c921844 */
[----:B------:R-:W-:-:S03]  /*18150*/  IMAD.WIDE R8, R3, 0x4, R146 ;  /* 0x0000000403087825 */ /* 0x000fc600078e0292 */
[----:B------:R-:W5:Y:S01]  /*18160*/  LDL.LU.64 R146, [R1+0x1c98] ;  /* 0x001c980001927983 */ /* 0x000f620000300a00 */
[----:B------:R-:W-:-:S03]  /*18170*/  IMAD.WIDE R10, R3, 0x4, R130 ;  /* 0x00000004030a7825 */ /* 0x000fc600078e0282 */
[----:B------:R-:W0:Y:S01]  /*18180*/  LDGDEPBAR ;  /* 0x00000000000079af */ /* 0x000e220000000000 */
[----:B---3--:R-:W-:-:S05]  /*18190*/  IMAD.WIDE R6, R3, 0x4, R28 ;  /* 0x0000000403067825 */ /* 0x008fca00078e021c */
[----:B------:R1:W-:Y:S02]  /*181a0*/  STL.64 [R1+0x8e0], R6 ;  /* 0x0008e00601007387 */ /* 0x0003e40000100a00 */
[C---:B-1----:R-:W-:Y:S02]  /*181b0*/  IMAD.WIDE R6, R3.reuse, 0x4, R138 ;  /* 0x0000000403067825 */ /* 0x042fe400078e028a */
[----:B------:R-:W3:Y:S04]  /*181c0*/  LDL.LU.64 R138, [R1+0x1c90] ;  /* 0x001c9000018a7983 */ /* 0x000ee80000300a00 */
[----:B------:R1:W-:Y:S04]  /*181d0*/  STL.64 [R1+0x8d8], R8 ;  /* 0x0008d80801007387 */ /* 0x0003e80000100a00 */
[----:B------:R-:W3:Y:S04]  /*181e0*/  LDL.LU.64 R130, [R1+0x1c88] ;  /* 0x001c880001827983 */ /* 0x000ee80000300a00 */
[----:B------:R4:W-:Y:S01]  /*181f0*/  STL.64 [R1+0x8d0], R6 ;  /* 0x0008d00601007387 */ /* 0x0009e20000100a00 */
[----:B-1----:R-:W-:-:S03]  /*18200*/  IMAD.WIDE R8, R3, 0x4, R122 ;  /* 0x0000000403087825 */ /* 0x002fc600078e027a */
[----:B------:R1:W-:Y:S04]  /*18210*/  STL.64 [R1+0x8c8], R10 ;  /* 0x0008c80a01007387 */ /* 0x0003e80000100a00 */
[----:B------:R-:W3:Y:S01]  /*18220*/  LDL.LU.64 R122, [R1+0x1c80] ;  /* 0x001c8000017a7983 */ /* 0x000ee20000300a00 */
[----:B----4-:R-:W-:-:S05]  /*18230*/  IMAD.WIDE R6, R3, 0x4, R20 ;  /* 0x0000000403067825 */ /* 0x010fca00078e0214 */
[----:B------:R4:W-:Y:S01]  /*18240*/  STL.64 [R1+0x8c0], R6 ;  /* 0x0008c00601007387 */ /* 0x0009e20000100a00 */
[----:B-1----:R-:W-:-:S04]  /*18250*/  IMAD.WIDE R10, R3, 0x4, R106 ;  /* 0x00000004030a7825 */ /* 0x002fc800078e026a */
[C---:B----4-:R-:W-:Y:S02]  /*18260*/  IMAD.WIDE R6, R3.reuse, 0x4, R114 ;  /* 0x0000000403067825 */ /* 0x050fe400078e0272 */
[----:B------:R-:W4:Y:S04]  /*18270*/  LDL.LU.64 R114, [R1+0x1c78] ;  /* 0x001c780001727983 */ /* 0x000f280000300a00 */
[----:B------:R1:W-:Y:S04]  /*18280*/  STL.64 [R1+0x8b8], R8 ;  /* 0x0008b80801007387 */ /* 0x0003e80000100a00 */
[----:B------:R-:W3:Y:S04]  /*18290*/  LDL.LU.64 R106, [R1+0x1c70] ;  /* 0x001c7000016a7983 */ /* 0x000ee80000300a00 */
[----:B------:R2:W-:Y:S01]  /*182a0*/  STL.64 [R1+0x8b0], R6 ;  /* 0x0008b00601007387 */ /* 0x0005e20000100a00 */
[----:B-1----:R-:W-:-:S03]  /*182b0*/  IMAD.WIDE R8, R3, 0x4, R98 ;  /* 0x0000000403087825 */ /* 0x002fc600078e0262 */
[----:B------:R-:W-:Y:S04]  /*182c0*/  STL.64 [R1+0x8a8], R10 ;  /* 0x0008a80a01007387 */ /* 0x000fe80000100a00 */
[----:B------:R-:W3:Y:S01]  /*182d0*/  LDL.LU.64 R98, [R1+0x1c68] ;  /* 0x001c680001627983 */ /* 0x000ee20000300a00 */
[----:B--2---:R-:W-:-:S05]  /*182e0*/  IMAD.WIDE R6, R3, 0x4, R12 ;  /* 0x0000000403067825 */ /* 0x004fca00078e020c */
[----:B------:R1:W-:Y:S01]  /*182f0*/  STL.64 [R1+0x8a0], R6 ;  /* 0x0008a00601007387 */ /* 0x0003e20000100a00 */
[----:B------:R-:W-:-:S04]  /*18300*/  IMAD.WIDE R4, R3, 0x4, R4 ;  /* 0x0000000403047825 */ /* 0x000fc800078e0204 */
[C---:B-1----:R-:W-:Y:S02]  /*18310*/  IMAD.WIDE R6, R3.reuse, 0x4, R90 ;  /* 0x0000000403067825 */ /* 0x042fe400078e025a */
[----:B------:R-:W2:Y:S04]  /*18320*/  LDL.LU.64 R90, [R1+0x1c60] ;  /* 0x001c6000015a7983 */ /* 0x000ea80000300a00 */
[----:B------:R1:W-:Y:S02]  /*18330*/  STL.64 [R1+0x898], R8 ;  /* 0x0008980801007387 */ /* 0x0003e40000100a00 */
[C---:B-1----:R-:W-:Y:S02]  /*18340*/  IMAD.WIDE R8, R3.reuse, 0x4, R82 ;  /* 0x0000000403087825 */ /* 0x042fe400078e0252 */
[----:B------:R-:W2:Y:S04]  /*18350*/  LDL.LU.64 R82, [R1+0x1c58] ;  /* 0x001c580001527983 */ /* 0x000ea80000300a00 */
[----:B------:R1:W-:Y:S04]  /*18360*/  STL.64 [R1+0x890], R6 ;  /* 0x0008900601007387 */ /* 0x0003e80000100a00 */
[----:B------:R5:W-:Y:S01]  /*18370*/  STL.64 [R1+0x888], R8 ;  /* 0x0008880801007387 */ /* 0x000be20000100a00 */
[----:B-1----:R-:W-:-:S03]  /*18380*/  IMAD.WIDE R6, R3, 0x4, R74 ;  /* 0x0000000403067825 */ /* 0x002fc600078e024a */
[----:B------:R-:W2:Y:S04]  /*18390*/  LDL.LU.64 R74, [R1+0x1c50] ;  /* 0x001c5000014a7983 */ /* 0x000ea80000300a00 */
[----:B------:R1:W-:Y:S01]  /*183a0*/  STL.64 [R1+0x880], R4 ;  /* 0x0008800401007387 */ /* 0x0003e20000100a00 */
[----:B-----5:R-:W-:-:S04]  /*183b0*/  IMAD.WIDE R8, R3, 0x4, R66 ;  /* 0x0000000403087825 */ /* 0x020fc800078e0242 */
[C---:B-1----:R-:W-:Y:S02]  /*183c0*/  IMAD.WIDE R4, R3.reuse, 0x4, R58 ;  /* 0x0000000403047825 */ /* 0x042fe400078e023a */
[----:B------:R-:W5:Y:S04]  /*183d0*/  LDL.LU.64 R58, [R1+0x1c48] ;  /* 0x001c4800013a7983 */ /* 0x000f680000300a00 */
[----:B------:R1:W-:Y:S04]  /*183e0*/  STL.64 [R1+0x878], R6 ;  /* 0x0008780601007387 */ /* 0x0003e80000100a00 */
[----:B------:R-:W2:Y:S04]  /*183f0*/  LDL.LU.64 R66, [R1+0x1c40] ;  /* 0x001c400001427983 */ /* 0x000ea80000300a00 */
[----:B------:R1:W-:Y:S02]  /*18400*/  STL.64 [R1+0x870], R4 ;  /* 0x0008700401007387 */ /* 0x0003e40000100a00 */
[----:B-1----:R-:W-:-:S02]  /*18410*/  IMAD.WIDE R6, R3, 0x4, R250 ;  /* 0x0000000403067825 */ /* 0x002fc400078e02fa */
[----:B------:R1:W-:Y:S04]  /*18420*/  STL.64 [R1+0x868], R8 ;  /* 0x0008680801007387 */ /* 0x0003e80000100a00 */
[----:B------:R1:W-:Y:S01]  /*18430*/  STL.64 [R1+0x860], R6 ;  /* 0x0008600601007387 */ /* 0x0003e20000100a00 */
[----:B------:R-:W-:-:S04]  /*18440*/  IMAD.WIDE R4, R3, 0x4, R52 ;  /* 0x0000000403047825 */ /* 0x000fc800078e0234 */
[C---:B-1----:R-:W-:Y:S01]  /*18450*/  IMAD.WIDE R8, R3.reuse, 0x4, R54 ;  /* 0x0000000403087825 */ /* 0x042fe200078e0236 */
[----:B------:R-:W-:Y:S03]  /*18460*/  STL.64 [R1+0x858], R4 ;  /* 0x0008580401007387 */ /* 0x000fe60000100a00 */
[C---:B------:R-:W-:Y:S01]  /*18470*/  IMAD.WIDE R6, R3.reuse, 0x4, R56 ;  /* 0x0000000403067825 */ /* 0x040fe200078e0238 */
[----:B------:R1:W-:Y:S04]  /*18480*/  STL.64 [R1+0x850], R8 ;  /* 0x0008500801007387 */ /* 0x0003e80000100a00 */
[----:B------:R1:W-:Y:S02]  /*18490*/  STL.64 [R1+0x848], R6 ;  /* 0x0008480601007387 */ /* 0x0003e40000100a00 */
[----:B-1----:R-:W-:-:S04]  /*184a0*/  IMAD.WIDE R8, R3, 0x4, R60 ;  /* 0x0000000403087825 */ /* 0x002fc800078e023c */
[----:B------:R-:W-:-:S04]  /*184b0*/  IMAD.WIDE R6, R3, 0x4, R62 ;  /* 0x0000000403067825 */ /* 0x000fc800078e023e */
[----:B-----5:R-:W-:-:S05]  /*184c0*/  IMAD.WIDE R4, R3, 0x4, R58 ;  /* 0x0000000403047825 */ /* 0x020fca00078e023a */
[----:B------:R1:W-:Y:S04]  /*184d0*/  STL.64 [R1+0x840], R4 ;  /* 0x0008400401007387 */ /* 0x0003e80000100a00 */
[----:B------:R2:W-:Y:S04]  /*184e0*/  STL.64 [R1+0x838], R8 ;  /* 0x0008380801007387 */ /* 0x0005e80000100a00 */
[----:B------:R5:W-:Y:S01]  /*184f0*/  STL.64 [R1+0x830], R6 ;  /* 0x0008300601007387 */ /* 0x000be20000100a00 */
[----:B-1----:R-:W-:-:S04]  /*18500*/  IMAD.WIDE R4, R3, 0x4, R64 ;  /* 0x0000000403047825 */ /* 0x002fc800078e0240 */
[C---:B--2---:R-:W-:Y:S01]  /*18510*/  IMAD.WIDE R8, R3.reuse, 0x4, R66 ;  /* 0x0000000403087825 */ /* 0x044fe200078e0242 */
[----:B------:R1:W-:Y:S03]  /*18520*/  STL.64 [R1+0x828], R4 ;  /* 0x0008280401007387 */ /* 0x0003e60000100a00 */
[C---:B-----5:R-:W-:Y:S01]  /*18530*/  IMAD.WIDE R6, R3.reuse, 0x4, R68 ;  /* 0x0000000403067825 */ /* 0x060fe200078e0244 */
        /* <DEDUP_REMOVED lines=29> */
[C---:B---3--:R-:W-:Y:S01]  /*18710*/  IMAD.WIDE R6, R3.reuse, 0x4, R98 ;  /* 0x0000000403067825 */ /* 0x048fe200078e0262 */
        /* <DEDUP_REMOVED lines=15> */
[C---:B----4-:R-:W-:Y:S01]  /*18810*/  IMAD.WIDE R8, R3.reuse, 0x4, R114 ;  /* 0x0000000403087825 */ /* 0x050fe200078e0272 */
[----:B------:R1:W-:Y:S03]  /*18820*/  STL.64 [R1+0x768], R4 ;  /* 0x0007680401007387 */ /* 0x0003e60000100a00 */
[C---:B--2---:R-:W-:Y:S01]  /*18830*/  IMAD.WIDE R6, R3.reuse, 0x4, R116 ;  /* 0x0000000403067825 */ /* 0x044fe200078e0274 */
        /* <DEDUP_REMOVED lines=96> */
[----:B------:R-:W-:Y:S04]  /*18e40*/  STL.64 [R1+0x148], R8 ;  /* 0x0001480801007387 */ /* 0x000fe80000100a00 */
[----:B------:R-:W2:Y:S01]  /*18e50*/  LDL.LU.64 R16, [R1+0x1b8] ;  /* 0x0001b80001107983 */ /* 0x000ea20000300a00 */
[----:B-1----:R-:W-:-:S03]  /*18e60*/  IMAD.WIDE R4, R3, 0x4, R214 ;  /* 0x0000000403047825 */ /* 0x002fc600078e02d6 */
[----:B------:R1:W-:Y:S04]  /*18e70*/  STL.64 [R1+0x138], R6 ;  /* 0x0001380601007387 */ /* 0x0003e80000100a00 */
[----:B------:R-:W3:Y:S04]  /*18e80*/  LDL.LU.64 R12, [R1+0x1c0] ;  /* 0x0001c000010c7983 */ /* 0x000ee80000300a00 */
[----:B------:R4:W-:Y:S04]  /*18e90*/  STL.64 [R1+0x128], R4 ;  /* 0x0001280401007387 */ /* 0x0009e80000100a00 */
[----:B------:R-:W5:Y:S01]  /*18ea0*/  LDL.LU.64 R46, [R1+0x1c8] ;  /* 0x0001c800012e7983 */ /* 0x000f620000300a00 */
[----:B-1----:R-:W-:-:S03]  /*18eb0*/  IMAD.WIDE R6, R3, 0x4, R218 ;  /* 0x0000000403067825 */ /* 0x002fc600078e02da */
[----:B------:R-:W5:Y:S01]  /*18ec0*/  LDL.LU.64 R14, [R1+0x1d0] ;  /* 0x0001d000010e7983 */ /* 0x000f620000300a00 */
[----:B----4-:R-:W-:-:S05]  /*18ed0*/  IMAD.WIDE R4, R3, 0x4, R216 ;  /* 0x0000000403047825 */ /* 0x010fca00078e02d8 */
[----:B------:R1:W-:Y:S04]  /*18ee0*/  STL.64 [R1+0x118], R4 ;  /* 0x0001180401007387 */ /* 0x0003e80000100a00 */
[----:B------:R-:W4:Y:S04]  /*18ef0*/  LDL.LU.64 R38, [R1+0x1d8] ;  /* 0x0001d80001267983 */ /* 0x000f280000300a00 */
[----:B------:R-:W-:Y:S01]  /*18f00*/  STL.64 [R1+0x108], R6 ;  /* 0x0001080601007387 */ /* 0x000fe20000100a00 */
[----:B-1----:R-:W-:-:S03]  /*18f10*/  IMAD.WIDE R4, R3, 0x4, R220 ;  /* 0x0000000403047825 */ /* 0x002fc600078e02dc */
[----:B------:R-:W4:Y:S04]  /*18f20*/  LDL.LU.64 R30, [R1+0x1e0] ;  /* 0x0001e000011e7983 */ /* 0x000f280000300a00 */
[----:B------:R-:W4:Y:S04]  /*18f30*/  LDL.LU.64 R22, [R1+0x1e8] ;  /* 0x0001e80001167983 */ /* 0x000f280000300a00 */
[----:B------:R1:W-:Y:S04]  /*18f40*/  STL.64 [R1+0x100], R4 ;  /* 0x0001000401007387 */ /* 0x0003e80000100a00 */
[----:B------:R-:W4:Y:S04]  /*18f50*/  LDL.LU.64 R44, [R1+0x1f0] ;  /* 0x0001f000012c7983 */ /* 0x000f280000300a00 */
[----:B------:R-:W4:Y:S01]  /*18f60*/  LDL.LU.64 R20, [R1+0x1f8] ;  /* 0x0001f80001147983 */ /* 0x000f220000300a00 */
[----:B-1----:R-:W-:-:S05]  /*18f70*/  IMAD.WIDE R4, R3, 0x4, R222 ;  /* 0x0000000403047825 */ /* 0x002fca00078e02de */
[----:B------:R1:W-:Y:S01]  /*18f80*/  STL.64 [R1+0xf0], R4 ;  /* 0x0000f00401007387 */ /* 0x0003e20000100a00 */
[----:B------:R-:W-:-:S03]  /*18f90*/  IMAD.WIDE R6, R3, 0x4, R226 ;  /* 0x0000000403067825 */ /* 0x000fc600078e02e2 */
[----:B------:R-:W4:Y:S01]  /*18fa0*/  LDL.LU.64 R250, [R1+0x200] ;  /* 0x0002000001fa7983 */ /* 0x000f220000300a00 */
[----:B-1----:R-:W-:-:S05]  /*18fb0*/  IMAD.WIDE R4, R3, 0x4, R224 ;  /* 0x0000000403047825 */ /* 0x002fca00078e02e0 */
[----:B------:R1:W-:Y:S04]  /*18fc0*/  STL.64 [R1+0xe0], R4 ;  /* 0x0000e00401007387 */ /* 0x0003e80000100a00 */
[----:B------:R-:W4:Y:S04]  /*18fd0*/  LDL.LU.64 R28, [R1+0x208] ;  /* 0x00020800011c7983 */ /* 0x000f280000300a00 */
[----:B------:R1:W-:Y:S02]  /*18fe0*/  STL.64 [R1+0xd8], R6 ;  /* 0x0000d80601007387 */ /* 0x0003e40000100a00 */
[----:B-1----:R-:W-:-:S05]  /*18ff0*/  IMAD.WIDE R4, R3, 0x4, R228 ;  /* 0x0000000403047825 */ /* 0x002fca00078e02e4 */
[----:B------:R1:W-:Y:S01]  /*19000*/  STL.64 [R1+0xd0], R4 ;  /* 0x0000d00401007387 */ /* 0x0003e20000100a00 */
[----:B------:R-:W-:-:S04]  /*19010*/  IMAD.WIDE R6, R3, 0x4, R230 ;  /* 0x0000000403067825 */ /* 0x000fc800078e02e6 */
[C---:B------:R-:W-:Y:S01]  /*19020*/  IMAD.WIDE R8, R3.reuse, 0x4, R232 ;  /* 0x0000000403087825 */ /* 0x040fe200078e02e8 */
[----:B-1----:R-:W4:Y:S03]  /*19030*/  LDL.LU.64 R4, [R1+0x210] ;  /* 0x0002100001047983 */ /* 0x002f260000300a00 */
[C---:B------:R-:W-:Y:S01]  /*19040*/  IMAD.WIDE R10, R3.reuse, 0x4, R236 ;  /* 0x00000004030a7825 */ /* 0x040fe200078e02ec */
[----:B------:R1:W-:Y:S04]  /*19050*/  STL.64 [R1+0xc0], R6 ;  /* 0x0000c00601007387 */ /* 0x0003e80000100a00 */
[----:B------:R1:W-:Y:S02]  /*19060*/  STL.64 [R1+0xb0], R8 ;  /* 0x0000b00801007387 */ /* 0x0003e40000100a00 */
[----:B-1----:R-:W-:-:S04]  /*19070*/  IMAD.WIDE R6, R3, 0x4, R234 ;  /* 0x0000000403067825 */ /* 0x002fc800078e02ea */
[C---:B------:R-:W-:Y:S01]  /*19080*/  IMAD.WIDE R8, R3.reuse, 0x4, R238 ;  /* 0x0000000403087825 */ /* 0x040fe200078e02ee */
[----:B------:R1:W-:Y:S03]  /*19090*/  STL.64 [R1+0xa0], R6 ;  /* 0x0000a00601007387 */ /* 0x0003e60000100a00 */
[C---:B------:R-:W-:Y:S01]  /*190a0*/  IMAD.WIDE R18, R3.reuse, 0x4, R242 ;  /* 0x0000000403127825 */ /* 0x040fe200078e02f2 */
[----:B-1----:R-:W4:Y:S04]  /*190b0*/  LDL.LU.64 R6, [R1+0x218] ;  /* 0x0002180001067983 */ /* 0x002f280000300a00 */
[----:B------:R1:W-:Y:S04]  /*190c0*/  STL.64 [R1+0x90], R10 ;  /* 0x0000900a01007387 */ /* 0x0003e80000100a00 */
[----:B------:R1:W-:Y:S02]  /*190d0*/  STL.64 [R1+0x88], R8 ;  /* 0x0000880801007387 */ /* 0x0003e40000100a00 */
[----:B-1----:R-:W-:-:S02]  /*190e0*/  IMAD.WIDE R10, R3, 0x4, R240 ;  /* 0x00000004030a7825 */ /* 0x002fc400078e02f0 */
[----:B------:R-:W4:Y:S04]  /*190f0*/  LDL.LU.64 R8, [R1+0x220] ;  /* 0x0002200001087983 */ /* 0x000f280000300a00 */
[----:B------:R1:W-:Y:S01]  /*19100*/  STL.64 [R1+0x78], R10 ;  /* 0x0000780a01007387 */ /* 0x0003e20000100a00 */
[----:B------:R-:W-:-:S03]  /*19110*/  IADD3 R2, R37, -0x85, RZ ;  /* 0xffffff7b25027810 */ /* 0x000fc60007ffe0ff */
[----:B------:R1:W-:Y:S04]  /*19120*/  STL.64 [R1+0x68], R18 ;  /* 0x0000681201007387 */ /* 0x0003e80000100a00 */
[----:B------:R-:W4:Y:S01]  /*19130*/  LDL.LU.64 R36, [R1+0x228] ;  /* 0x0002280001247983 */ /* 0x000f220000300a00 */
[----:B-1----:R-:W-:-:S04]  /*19140*/  IMAD.WIDE R10, R3, 0x4, R244 ;  /* 0x00000004030a7825 */ /* 0x002fc800078e02f4 */
[C---:B------:R-:W-:Y:S01]  /*19150*/  IMAD.WIDE R18, R3.reuse, 0x4, R246 ;  /* 0x0000000403127825 */ /* 0x040fe200078e02f6 */
[----:B------:R2:W-:Y:S04]  /*19160*/  STL.64 [R1+0x58], R10 ;  /* 0x0000580a01007387 */ /* 0x0005e80000100a00 */
[----:B------:R-:W-:Y:S01]  /*19170*/  STL.64 [R1+0x48], R18 ;  /* 0x0000481201007387 */ /* 0x000fe20000100a00 */
[----:B--2---:R-:W-:-:S04]  /*19180*/  IMAD.WIDE R10, R3, 0x4, R16 ;  /* 0x00000004030a7825 */ /* 0x004fc800078e0210 */
[C---:B---3--:R-:W-:Y:S02]  /*19190*/  IMAD.WIDE R16, R3.reuse, 0x4, R12 ;  /* 0x0000000403107825 */ /* 0x048fe400078e020c */
[----:B------:R-:W2:Y:S04]  /*191a0*/  LDL.LU.64 R12, [R1+0x230] ;  /* 0x00023000010c7983 */ /* 0x000ea80000300a00 */
[----:B------:R5:W-:Y:S04]  /*191b0*/  STL.64 [R1+0x40], R10 ;  /* 0x0000400a01007387 */ /* 0x000be80000100a00 */
[----:B------:R1:W-:Y:S01]  /*191c0*/  STL.64 [R1+0x38], R16 ;  /* 0x0000381001007387 */ /* 0x0003e20000100a00 */
[----:B-----5:R-:W-:-:S04]  /*191d0*/  IMAD.WIDE R10, R3, 0x4, R46 ;  /* 0x00000004030a7825 */ /* 0x020fc800078e022e */
[C---:B-1----:R-:W-:Y:S02]  /*191e0*/  IMAD.WIDE R16, R3.reuse, 0x4, R14 ;  /* 0x0000000403107825 */ /* 0x042fe400078e020e */
[----:B------:R-:W3:Y:S04]  /*191f0*/  LDL.LU.64 R14, [R1+0x238] ;  /* 0x00023800010e7983 */ /* 0x000ee80000300a00 */
[----:B------:R4:W-:Y:S04]  /*19200*/  STL.64 [R1+0x30], R10 ;  /* 0x0000300a01007387 */ /* 0x0009e80000100a00 */
[----:B------:R1:W-:Y:S01]  /*19210*/  STL.64 [R1+0x28], R16 ;  /* 0x0000281001007387 */ /* 0x0003e20000100a00 */
[----:B----4-:R-:W-:-:S03]  /*19220*/  IMAD.WIDE R10, R3, 0x4, R38 ;  /* 0x00000004030a7825 */ /* 0x010fc600078e0226 */
[----:B------:R-:W4:Y:S01]  /*19230*/  LDL.LU.64 R38, [R1+0x240] ;  /* 0x0002400001267983 */ /* 0x000f220000300a00 */
[----:B-1----:R-:W-:-:S03]  /*19240*/  IMAD.WIDE R16, R3, 0x4, R30 ;  /* 0x0000000403107825 */ /* 0x002fc600078e021e */
[----:B------:R1:W-:Y:S04]  /*19250*/  STL.64 [R1+0x20], R10 ;  /* 0x0000200a01007387 */ /* 0x0003e80000100a00 */
[----:B------:R-:W5:Y:S04]  /*19260*/  LDL.LU.64 R24, [R1+0x248] ;  /* 0x0002480001187983 */ /* 0x000f680000300a00 */
[----:B------:R-:W-:Y:S01]  /*19270*/  STL.64 [R1+0x18], R16 ;  /* 0x0000181001007387 */ /* 0x000fe20000100a00 */
[----:B-1----:R-:W-:-:S05]  /*19280*/  IMAD.WIDE R10, R3, 0x4, R22 ;  /* 0x00000004030a7825 */ /* 0x002fca00078e0216 */
[----:B------:R1:W-:Y:S02]  /*19290*/  STL.64 [R1+0x10], R10 ;  /* 0x0000100a01007387 */ /* 0x0003e40000100a00 */
[C---:B-1----:R-:W-:Y:S02]  /*192a0*/  IMAD.WIDE R10, R3.reuse, 0x4, R20 ;  /* 0x00000004030a7825 */ /* 0x042fe400078e0214 */
[----:B------:R-:W5:Y:S02]  /*192b0*/  LDL.LU.64 R20, [R1+0x250] ;  /* 0x0002500001147983 */ /* 0x000f640000300a00 */
[----:B------:R-:W-:-:S04]  /*192c0*/  IMAD.WIDE R16, R3, 0x4, R44 ;  /* 0x0000000403107825 */ /* 0x000fc800078e022c */
[C---:B------:R-:W-:Y:S01]  /*192d0*/  IMAD.WIDE R250, R3.reuse, 0x4, R250 ;  /* 0x0000000403fa7825 */ /* 0x040fe200078e02fa */
[----:B------:R-:W-:Y:S03]  /*192e0*/  STL.64 [R1+0x8], R16 ;  /* 0x0000081001007387 */ /* 0x000fe60000100a00 */
[C---:B------:R-:W-:Y:S01]  /*192f0*/  IMAD.WIDE R246, R3.reuse, 0x4, R28 ;  /* 0x0000000403f67825 */ /* 0x040fe200078e021c */
[----:B------:R1:W-:Y:S04]  /*19300*/  STL.64 [R1], R10 ;  /* 0x0000000a01007387 */ /* 0x0003e80000100a00 */
[----:B------:R-:W5:Y:S04]  /*19310*/  LDL.LU.64 R22, [R1+0x258] ;  /* 0x0002580001167983 */ /* 0x000f680000300a00 */
[----:B------:R-:W-:Y:S04]  /*19320*/  STL.64 [R1+0x1b58], R250 ;  /* 0x001b58fa01007387 */ /* 0x000fe80000100a00 */
[----:B------:R-:W5:Y:S01]  /*19330*/  LDL.LU.64 R44, [R1+0x260] ;  /* 0x00026000012c7983 */ /* 0x000f620000300a00 */
[----:B------:R-:W-:-:S03]  /*19340*/  IMAD.WIDE R4, R3, 0x4, R4 ;  /* 0x0000000403047825 */ /* 0x000fc600078e0204 */
[----:B------:R-:W-:Y:S04]  /*19350*/  STL.64 [R1+0x1b48], R246 ;  /* 0x001b48f601007387 */ /* 0x000fe80000100a00 */
[----:B------:R-:W5:Y:S04]  /*19360*/  LDL.LU.64 R46, [R1+0x268] ;  /* 0x00026800012e7983 */ /* 0x000f680000300a00 */
[----:B------:R-:W5:Y:S04]  /*19370*/  LDL.LU.64 R28, [R1+0x270] ;  /* 0x00027000011c7983 */ /* 0x000f680000300a00 */
[----:B------:R-:W-:Y:S04]  /*19380*/  STL.64 [R1+0x1b38], R4 ;  /* 0x001b380401007387 */ /* 0x000fe80000100a00 */
[----:B------:R-:W5:Y:S01]  /*19390*/  LDL.LU.64 R30, [R1+0x278] ;  /* 0x00027800011e7983 */ /* 0x000f620000300a00 */
[----:B------:R-:W-:-:S05]  /*193a0*/  IMAD.WIDE R6, R3, 0x4, R6 ;  /* 0x0000000403067825 */ /* 0x000fca00078e0206 */
[----:B------:R-:W-:Y:S04]  /*193b0*/  STL.64 [R1+0x1b28], R6 ;  /* 0x001b280601007387 */ /* 0x000fe80000100a00 */
[----:B------:R-:W5:Y:S01]  /*193c0*/  LDL.LU.64 R32, [R1+0x280] ;  /* 0x0002800001207983 */ /* 0x000f620000300a00 */
[----:B------:R-:W-:-:S05]  /*193d0*/  IMAD.WIDE R8, R3, 0x4, R8 ;  /* 0x0000000403087825 */ /* 0x000fca00078e0208 */
[----:B------:R-:W-:Y:S04]  /*193e0*/  STL.64 [R1+0x1b60], R8 ;  /* 0x001b600801007387 */ /* 0x000fe80000100a00 */
[----:B------:R-:W5:Y:S01]  /*193f0*/  LDL.LU.64 R34, [R1+0x288] ;  /* 0x0002880001227983 */ /* 0x000f620000300a00 */
[----:B-1----:R-:W-:-:S05]  /*19400*/  IMAD.WIDE R10, R3, 0x4, R36 ;  /* 0x00000004030a7825 */ /* 0x002fca00078e0224 */
[----:B------:R-:W-:Y:S04]  /*19410*/  STL.64 [R1+0x1b50], R10 ;  /* 0x001b500a01007387 */ /* 0x000fe80000100a00 */
[----:B------:R-:W5:Y:S01]  /*19420*/  LDL.LU.64 R36, [R1+0x290] ;  /* 0x0002900001247983 */ /* 0x000f620000300a00 */
[----:B--2---:R-:W-:-:S05]  /*19430*/  IMAD.WIDE R12, R3, 0x4, R12 ;  /* 0x00000004030c7825 */ /* 0x004fca00078e020c */
[----:B------:R-:W-:Y:S01]  /*19440*/  STL.64 [R1+0x1b40], R12 ;  /* 0x001b400c01007387 */ /* 0x000fe20000100a00 */
[----:B---3--:R-:W-:-:S05]  /*19450*/  IMAD.WIDE R14, R3, 0x4, R14 ;  /* 0x00000004030e7825 */ /* 0x008fca00078e020e */
[----:B------:R-:W-:Y:S01]  /*19460*/  STL.64 [R1+0x1b30], R14 ;  /* 0x001b300e01007387 */ /* 0x000fe20000100a00 */
[----:B----4-:R-:W-:-:S03]  /*19470*/  IMAD.WIDE R16, R3, 0x4, R38 ;  /* 0x0000000403107825 */ /* 0x010fc600078e0226 */
[----:B------:R-:W2:Y:S04]  /*19480*/  LDL.LU.64 R38, [R1+0x298] ;  /* 0x0002980001267983 */ /* 0x000ea80000300a00 */
[----:B------:R1:W-:Y:S01]  /*19490*/  STL.64 [R1+0x1b68], R16 ;  /* 0x001b681001007387 */ /* 0x0003e20000100a00 */
[----:B-----5:R-:W-:-:S03]  /*194a0*/  IMAD.WIDE R18, R3, 0x4, R24 ;  /* 0x0000000403127825 */ /* 0x020fc600078e0218 */
[----:B------:R-:W3:Y:S04]  /*194b0*/  LDL.LU.64 R40, [R1+0x2a0] ;  /* 0x0002a00001287983 */ /* 0x000ee80000300a00 */
[----:B------:R-:W-:Y:S01]  /*194c0*/  STL.64 [R1+0x1b70], R18 ;  /* 0x001b701201007387 */ /* 0x000fe20000100a00 */
[----:B------:R-:W-:-:S05]  /*194d0*/  IMAD.WIDE R20, R3, 0x4, R20 ;  /* 0x0000000403147825 */ /* 0x000fca00078e0214 */
[----:B------:R-:W-:Y:S04]  /*194e0*/  STL.64 [R1+0x1b78], R20 ;  /* 0x001b781401007387 */ /* 0x000fe80000100a00 */
[----:B------:R-:W4:Y:S01]  /*194f0*/  LDL.LU.64 R248, [R1+0x2a8] ;  /* 0x0002a80001f87983 */ /* 0x000f220000300a00 */
[----:B------:R-:W-:-:S05]  /*19500*/  IMAD.WIDE R22, R3, 0x4, R22 ;  /* 0x0000000403167825 */ /* 0x000fca00078e0216 */
[----:B------:R-:W-:Y:S01]  /*19510*/  STL.64 [R1+0x1b80], R22 ;  /* 0x001b801601007387 */ /* 0x000fe20000100a00 */
[----:B------:R-:W-:-:S03]  /*19520*/  IMAD.WIDE R24, R3, 0x4, R44 ;  /* 0x0000000403187825 */ /* 0x000fc600078e022c */
[----:B------:R-:W5:Y:S04]  /*19530*/  LDL.LU.64 R44, [R1+0x2b0] ;  /* 0x0002b000012c7983 */ /* 0x000f680000300a00 */
[----:B------:R-:W-:Y:S01]  /*19540*/  STL.64 [R1+0x1b88], R24 ;  /* 0x001b881801007387 */ /* 0x000fe20000100a00 */
[----:B------:R-:W-:-:S04]  /*19550*/  IMAD.WIDE R26, R3, 0x4, R46 ;  /* 0x00000004031a7825 */ /* 0x000fc800078e022e */
[C---:B------:R-:W-:Y:S01]  /*19560*/  IMAD.WIDE R28, R3.reuse, 0x4, R28 ;  /* 0x00000004031c7825 */ /* 0x040fe200078e021c */
[----:B------:R-:W-:Y:S04]  /*19570*/  STL.64 [R1+0x1b90], R26 ;  /* 0x001b901a01007387 */ /* 0x000fe80000100a00 */
[----:B------:R-:W5:Y:S01]  /*19580*/  LDL.LU.64 R46, [R1+0x2b8] ;  /* 0x0002b800012e7983 */ /* 0x000f620000300a00 */
[----:B------:R-:W-:-:S03]  /*19590*/  IMAD.WIDE R30, R3, 0x4, R30 ;  /* 0x00000004031e7825 */ /* 0x000fc600078e021e */
[----:B------:R-:W-:Y:S04]  /*195a0*/  STL.64 [R1+0x1b98], R28 ;  /* 0x001b981c01007387 */ /* 0x000fe80000100a00 */
[----:B------:R-:W-:Y:S04]  /*195b0*/  STL.64 [R1+0x1ba0], R30 ;  /* 0x001ba01e01007387 */ /* 0x000fe80000100a00 */
[----:B------:R-:W5:Y:S01]  /*195c0*/  LDL.LU.64 R48, [R1+0x2c0] ;  /* 0x0002c00001307983 */ /* 0x000f620000300a00 */
[----:B------:R-:W-:-:S05]  /*195d0*/  IMAD.WIDE R32, R3, 0x4, R32 ;  /* 0x0000000403207825 */ /* 0x000fca00078e0220 */
[----:B------:R-:W-:Y:S04]  /*195e0*/  STL.64 [R1+0x1ba8], R32 ;  /* 0x001ba82001007387 */ /* 0x000fe80000100a00 */
[----:B------:R-:W5:Y:S04]  /*195f0*/  LDL.LU.64 R50, [R1+0x2c8] ;  /* 0x0002c80001327983 */ /* 0x000f680000300a00 */
[----:B------:R-:W5:Y:S01]  /*19600*/  LDL.LU.64 R52, [R1+0x2d0] ;  /* 0x0002d00001347983 */ /* 0x000f620000300a00 */
[----:B------:R-:W-:-:S05]  /*19610*/  IMAD.WIDE R34, R3, 0x4, R34 ;  /* 0x0000000403227825 */ /* 0x000fca00078e0222 */
[----:B------:R-:W-:Y:S04]  /*19620*/  STL.64 [R1+0x1bb0], R34 ;  /* 0x001bb02201007387 */ /* 0x000fe80000100a00 */
[----:B------:R-:W5:Y:S01]  /*19630*/  LDL.LU.64 R54, [R1+0x2d8] ;  /* 0x0002d80001367983 */ /* 0x000f620000300a00 */
[----:B------:R-:W-:-:S03]  /*19640*/  IMAD.WIDE R36, R3, 0x4, R36 ;  /* 0x0000000403247825 */ /* 0x000fc600078e0224 */
[----:B------:R-:W5:Y:S04]  /*19650*/  LDL.LU.64 R56, [R1+0x2e0] ;  /* 0x0002e00001387983 */ /* 0x000f680000300a00 */
[----:B------:R-:W-:Y:S04]  /*19660*/  STL.64 [R1+0x1bb8], R36 ;  /* 0x001bb82401007387 */ /* 0x000fe80000100a00 */
[----:B------:R-:W5:Y:S04]  /*19670*/  LDL.LU.64 R58, [R1+0x2e8] ;  /* 0x0002e800013a7983 */ /* 0x000f680000300a00 */
[----:B------:R-:W5:Y:S01]  /*19680*/  LDL.LU.64 R60, [R1+0x2f0] ;  /* 0x0002f000013c7983 */ /* 0x000f620000300a00 */
[----:B--2---:R-:W-:-:S05]  /*19690*/  IMAD.WIDE R38, R3, 0x4, R38 ;  /* 0x0000000403267825 */ /* 0x004fca00078e0226 */
[----:B------:R-:W-:Y:S01]  /*196a0*/  STL.64 [R1+0x1bc0], R38 ;  /* 0x001bc02601007387 */ /* 0x000fe20000100a00 */
[----:B---3--:R-:W-:-:S03]  /*196b0*/  IMAD.WIDE R40, R3, 0x4, R40 ;  /* 0x0000000403287825 */ /* 0x008fc600078e0228 */
[----:B------:R-:W2:Y:S04]  /*196c0*/  LDL.LU.64 R62, [R1+0x2f8] ;  /* 0x0002f800013e7983 */ /* 0x000ea80000300a00 */
[----:B------:R-:W3:Y:S04]  /*196d0*/  LDL.LU.64 R64, [R1+0x300] ;  /* 0x0003000001407983 */ /* 0x000ee80000300a00 */
[----:B------:R-:W-:Y:S04]  /*196e0*/  STL.64 [R1+0x1bc8], R40 ;  /* 0x001bc82801007387 */ /* 0x000fe80000100a00 */
[----:B------:R-:W3:Y:S04]  /*196f0*/  LDL.LU.64 R66, [R1+0x308] ;  /* 0x0003080001427983 */ /* 0x000ee80000300a00 */
[----:B------:R-:W3:Y:S01]  /*19700*/  LDL.LU.64 R68, [R1+0x310] ;  /* 0x0003100001447983 */ /* 0x000ee20000300a00 */
[----:B----4-:R-:W-:-:S05]  /*19710*/  IMAD.WIDE R42, R3, 0x4, R248 ;  /* 0x00000004032a7825 */ /* 0x010fca00078e02f8 */
[----:B------:R-:W-:Y:S04]  /*19720*/  STL.64 [R1+0x1bd0], R42 ;  /* 0x001bd02a01007387 */ /* 0x000fe80000100a00 */
[----:B------:R-:W4:Y:S04]  /*19730*/  LDL.LU.64 R70, [R1+0x318] ;  /* 0x0003180001467983 */ /* 0x000f280000300a00 */
[----:B------:R-:W4:Y:S01]  /*19740*/  LDL.LU.64 R248, [R1+0x320] ;  /* 0x0003200001f87983 */ /* 0x000f220000300a00 */
[----:B-----5:R-:W-:-:S05]  /*19750*/  IMAD.WIDE R44, R3, 0x4, R44 ;  /* 0x00000004032c7825 */ /* 0x020fca00078e022c */
[----:B------:R-:W-:Y:S04]  /*19760*/  STL.64 [R1+0x1bd8], R44 ;  /* 0x001bd82c01007387 */ /* 0x000fe80000100a00 */
[----:B------:R-:W5:Y:S04]  /*19770*/  LDL.LU.64 R74, [R1+0x328] ;  /* 0x00032800014a7983 */ /* 0x000f680000300a00 */
[----:B------:R-:W5:Y:S01]  /*19780*/  LDL.LU.64 R76, [R1+0x330] ;  /* 0x00033000014c7983 */ /* 0x000f620000300a00 */
[----:B------:R-:W-:-:S03]  /*19790*/  IMAD.WIDE R46, R3, 0x4, R46 ;  /* 0x00000004032e7825 */ /* 0x000fc600078e022e */
[----:B------:R-:W5:Y:S04]  /*197a0*/  LDL.LU.64 R78, [R1+0x338] ;  /* 0x00033800014e7983 */ /* 0x000f680000300a00 */
[----:B------:R-:W-:Y:S04]  /*197b0*/  STL.64 [R1+0x1be0], R46 ;  /* 0x001be02e01007387 */ /* 0x000fe80000100a00 */
[----:B------:R-:W5:Y:S01]  /*197c0*/  LDL.LU.64 R80, [R1+0x340] ;  /* 0x0003400001507983 */ /* 0x000f620000300a00 */
[----:B------:R-:W-:-:S05]  /*197d0*/  IMAD.WIDE R48, R3, 0x4, R48 ;  /* 0x0000000403307825 */ /* 0x000fca00078e0230 */
[----:B------:R-:W-:Y:S01]  /*197e0*/  STL.64 [R1+0x1be8], R48 ;  /* 0x001be83001007387 */ /* 0x000fe20000100a00 */
[----:B------:R-:W-:-:S04]  /*197f0*/  IMAD.WIDE R50, R3, 0x4, R50 ;  /* 0x0000000403327825 */ /* 0x000fc800078e0232 */
[C---:B------:R-:W-:Y:S01]  /*19800*/  IMAD.WIDE R52, R3.reuse, 0x4, R52 ;  /* 0x0000000403347825 */ /* 0x040fe200078e0234 */
[----:B------:R-:W-:Y:S04]  /*19810*/  STL.64 [R1+0x1bf0], R50 ;  /* 0x001bf03201007387 */ /* 0x000fe80000100a00 */
[----:B------:R-:W-:Y:S01]  /*19820*/  STL.64 [R1+0x1bf8], R52 ;  /* 0x001bf83401007387 */ /* 0x000fe20000100a00 */
[----:B------:R-:W-:-:S04]  /*19830*/  IMAD.WIDE R54, R3, 0x4, R54 ;  /* 0x0000000403367825 */ /* 0x000fc800078e0236 */
[C---:B------:R-:W-:Y:S01]  /*19840*/  IMAD.WIDE R56, R3.reuse, 0x4, R56 ;  /* 0x0000000403387825 */ /* 0x040fe200078e0238 */
[----:B------:R-:W-:Y:S03]  /*19850*/  STL.64 [R1+0x1c00], R54 ;  /* 0x001c003601007387 */ /* 0x000fe60000100a00 */
[C---:B------:R-:W-:Y:S01]  /*19860*/  IMAD.WIDE R58, R3.reuse, 0x4, R58 ;  /* 0x00000004033a7825 */ /* 0x040fe200078e023a */
[----:B------:R-:W-:Y:S03]  /*19870*/  STL.64 [R1+0x1c08], R56 ;  /* 0x001c083801007387 */ /* 0x000fe60000100a00 */
[C---:B------:R-:W-:Y:S01]  /*19880*/  IMAD.WIDE R60, R3.reuse, 0x4, R60 ;  /* 0x00000004033c7825 */ /* 0x040fe200078e023c */
[----:B------:R-:W-:Y:S04]  /*19890*/  STL.64 [R1+0x1c10], R58 ;  /* 0x001c103a01007387 */ /* 0x000fe80000100a00 */
[----:B------:R-:W-:Y:S01]  /*198a0*/  STL.64 [R1+0x1c18], R60 ;  /* 0x001c183c01007387 */ /* 0x000fe20000100a00 */
[----:B--2---:R-:W-:-:S04]  /*198b0*/  IMAD.WIDE R62, R3, 0x4, R62 ;  /* 0x00000004033e7825 */ /* 0x004fc800078e023e */
[C---:B---3--:R-:W-:Y:S01]  /*198c0*/  IMAD.WIDE R64, R3.reuse, 0x4, R64 ;  /* 0x0000000403407825 */ /* 0x048fe200078e0240 */
[----:B------:R-:W-:Y:S03]  /*198d0*/  STL.64 [R1+0x1c20], R62 ;  /* 0x001c203e01007387 */ /* 0x000fe60000100a00 */
[C---:B------:R-:W-:Y:S01]  /*198e0*/  IMAD.WIDE R66, R3.reuse, 0x4, R66 ;  /* 0x0000000403427825 */ /* 0x040fe200078e0242 */
[----:B------:R-:W-:Y:S03]  /*198f0*/  STL.64 [R1+0x1c28], R64 ;  /* 0x001c284001007387 */ /* 0x000fe60000100a00 */
[C---:B------:R-:W-:Y:S01]  /*19900*/  IMAD.WIDE R68, R3.reuse, 0x4, R68 ;  /* 0x0000000403447825 */ /* 0x040fe200078e0244 */
[----:B------:R-:W-:Y:S04]  /*19910*/  STL.64 [R1+0x1c30], R66 ;  /* 0x001c304201007387 */ /* 0x000fe80000100a00 */
[----:B------:R-:W-:Y:S04]  /*19920*/  STL.64 [R1+0x1c38], R68 ;  /* 0x001c384401007387 */ /* 0x000fe80000100a00 */
[----:B------:R-:W2:Y:S04]  /*19930*/  LDL.LU.64 R82, [R1+0x348] ;  /* 0x0003480001527983 */ /* 0x000ea80000300a00 */
[----:B------:R-:W3:Y:S01]  /*19940*/  LDL.LU.64 R84, [R1+0x350] ;  /* 0x0003500001547983 */ /* 0x000ee20000300a00 */
[----:B----4-:R-:W-:-:S03]  /*19950*/  IMAD.WIDE R72, R3, 0x4, R248 ;  /* 0x0000000403487825 */ /* 0x010fc600078e02f8 */
[----:B------:R-:W4:Y:S04]  /*19960*/  LDL.LU.64 R248, [R1+0x358] ;  /* 0x0003580001f87983 */ /* 0x000f280000300a00 */
[----:B------:R-:W2:Y:S04]  /*19970*/  LDL.LU.64 R88, [R1+0x360] ;  /* 0x0003600001587983 */ /* 0x000ea80000300a00 */
        /* <DEDUP_REMOVED lines=24> */
[----:B------:R-:W2:Y:S01]  /*19b00*/  LDL.LU.64 R138, [R1+0x428] ;  /* 0x00042800018a7983 */ /* 0x000ea20000300a00 */
[----:B----4-:R-:W-:-:S03]  /*19b10*/  IMAD.WIDE R86, R3, 0x4, R248 ;  /* 0x0000000403567825 */ /* 0x010fc600078e02f8 */
[----:B------:R-:W4:Y:S04]  /*19b20*/  LDL.LU.64 R248, [R1+0x430] ;  /* 0x0004300001f87983 */ /* 0x000f280000300a00 */
        /* <DEDUP_REMOVED lines=54> */
[----:B------:R-:W-:Y:S01]  /*19e90*/  ISETP.GE.U32.AND P1, PT, R2, 0x7fffff3c, PT ;  /* 0x7fffff3c0200780c */ /* 0x000fe20003f26070 */
[----:B----4-:R-:W-:-:S02]  /*19ea0*/  IMAD.WIDE R204, R3, 0x4, R248 ;  /* 0x0000000403cc7825 */ /* 0x010fc400078e02f8 */
[----:B------:R-:W4:Y:S04]  /*19eb0*/  LDL.LU.64 R248, [R1+0x628] ;  /* 0x0006280001f87983 */ /* 0x000f280000300a00 */
[----:B-1----:R-:W2:Y:S04]  /*19ec0*/  LDL.LU.64 R16, [R1+0x638] ;  /* 0x0006380001107983 */ /* 0x002ea80000300a00 */
[----:B------:R-:W3:Y:S04]  /*19ed0*/  LDL.LU.64 R12, [R1+0x640] ;  /* 0x00064000010c7983 */ /* 0x000ee80000300a00 */
[----:B------:R-:W4:Y:S04]  /*19ee0*/  LDL.LU.64 R14, [R1+0x648] ;  /* 0x00064800010e7983 */ /* 0x000f280000300a00 */
[----:B------:R-:W5:Y:S04]  /*19ef0*/  LDL.LU.64 R10, [R1+0x658] ;  /* 0x00065800010a7983 */ /* 0x000f680000300a00 */
[----:B------:R-:W5:Y:S04]  /*19f00*/  LDL.LU.64 R8, [R1+0x660] ;  /* 0x0006600001087983 */ /* 0x000f680000300a00 */
[----:B------:R-:W5:Y:S04]  /*19f10*/  LDL.LU.64 R4, [R1+0x670] ;  /* 0x0006700001047983 */ /* 0x000f680000300a00 */
[----:B------:R-:W5:Y:S04]  /*19f20*/  LDL.LU.64 R6, [R1+0x668] ;  /* 0x0006680001067983 */ /* 0x000f680000300a00 */
[----:B------:R-:W5:Y:S04]  /*19f30*/  LDL.LU.64 R246, [R1+0x680] ;  /* 0x0006800001f67983 */ /* 0x000f680000300a00 */
[----:B------:R-:W5:Y:S04]  /*19f40*/  LDL R2, [R1+0x940] ;  /* 0x0009400001027983 */ /* 0x000f680000100800 */
[----:B------:R-:W5:Y:S01]  /*19f50*/  LDL.64 R250, [R1+0x8e0] ;  /* 0x0008e00001fa7983 */ /* 0x000f620000100a00 */
[----:B--2---:R-:W-:-:S04]  /*19f60*/  IMAD.WIDE R16, R3, 0x4, R16 ;  /* 0x0000000403107825 */ /* 0x004fc800078e0210 */
[C---:B---3--:R-:W-:Y:S01]  /*19f70*/  IMAD.WIDE R12, R3.reuse, 0x4, R12 ;  /* 0x00000004030c7825 */ /* 0x048fe200078e020c */
[----:B------:R5:W-:Y:S03]  /*19f80*/  STL.64 [R1+0x50], R16 ;  /* 0x0000501001007387 */ /* 0x000be60000100a00 */
[C---:B----4-:R-:W-:Y:S01]  /*19f90*/  IMAD.WIDE R14, R3.reuse, 0x4, R14 ;  /* 0x00000004030e7825 */ /* 0x050fe200078e020e */
[----:B------:R-:W-:Y:S03]  /*19fa0*/  STL.64 [R1+0x60], R12 ;  /* 0x0000600c01007387 */ /* 0x000fe60000100a00 */
[----:B-----5:R-:W-:-:S04]  /*19fb0*/  IMAD.WIDE R16, R3, 0x4, R10 ;  /* 0x0000000403107825 */ /* 0x020fc800078e020a */
[C---:B------:R-:W-:Y:S01]  /*19fc0*/  IMAD.WIDE R10, R3.reuse, 0x4, R8 ;  /* 0x00000004030a7825 */ /* 0x040fe200078e0208 */
[----:B------:R1:W-:Y:S03]  /*19fd0*/  STL.64 [R1+0x80], R16 ;  /* 0x0000801001007387 */ /* 0x0003e60000100a00 */
[C---:B------:R-:W-:Y:S01]  /*19fe0*/  IMAD.WIDE R4, R3.reuse, 0x4, R4 ;  /* 0x0000000403047825 */ /* 0x040fe200078e0204 */
[----:B------:R-:W-:Y:S03]  /*19ff0*/  STL.64 [R1+0x70], R14 ;  /* 0x0000700e01007387 */ /* 0x000fe60000100a00 */
[C---:B------:R-:W-:Y:S01]  /*1a000*/  IMAD.WIDE R8, R3.reuse, 0x4, R246 ;  /* 0x0000000403087825 */ /* 0x040fe200078e02f6 */
[----:B------:R-:W-:Y:S04]  /*1a010*/  STL.64 [R1+0x98], R10 ;  /* 0x0000980a01007387 */ /* 0x000fe80000100a00 */
[----:B------:R-:W-:Y:S04]  /*1a020*/  STL.64 [R1+0xa8], R4 ;  /* 0x0000a80401007387 */ /* 0x000fe80000100a00 */
[----:B------:R2:W-:Y:S04]  /*1a030*/  STL.64 [R1+0xc8], R8 ;  /* 0x0000c80801007387 */ /* 0x0005e80000100a00 */
[----:B------:R-:W3:Y:S04]  /*1a040*/  LDL.64 R68, [R1+0x8c0] ;  /* 0x0008c00001447983 */ /* 0x000ee80000100a00 */
[----:B------:R-:W4:Y:S04]  /*1a050*/  LDL.64 R66, [R1+0x8a0] ;  /* 0x0008a00001427983 */ /* 0x000f280000100a00 */
[----:B------:R-:W5:Y:S04]  /*1a060*/  LDL.64 R64, [R1+0x880] ;  /* 0x0008800001407983 */ /* 0x000f680000100a00 */
        /* <DEDUP_REMOVED lines=23> */
[----:B-1----:R-:W5:Y:S04]  /*1a1e0*/  LDL.64 R16, [R1+0xa0] ;  /* 0x0000a00001107983 */ /* 0x002f680000100a00 */
[----:B------:R1:W-:Y:S04]  /*1a1f0*/  LDGSTS.E [R2+0x20000], [R250.64], P6 ;  /* 0x20000000fa027fae */ /* 0x0003e8000b121844 */
[----:B--2---:R-:W2:Y:S01]  /*1a200*/  LDL.64 R8, [R1+0x68] ;  /* 0x0000680001087983 */ /* 0x004ea20000100a00 */
[----:B------:R-:W-:-:S03]  /*1a210*/  IMAD.WIDE R6, R3, 0x4, R6 ;  /* 0x0000000403067825 */ /* 0x000fc600078e0206 */
[----:B------:R-:W2:Y:S04]  /*1a220*/  LDL.64 R246, [R1+0x18] ;  /* 0x0000180001f67983 */ /* 0x000ea80000100a00 */
[----:B-1----:R-:W2:Y:S04]  /*1a230*/  LDL.64 R250, [R1+0x38] ;  /* 0x0000380001fa7983 */ /* 0x002ea80000100a00 */
[----:B------:R-:W-:Y:S04]  /*1a240*/  STL.64 [R1+0xb8], R6 ;  /* 0x0000b80601007387 */ /* 0x000fe80000100a00 */
[----:B---3--:R1:W-:Y:S04]  /*1a250*/  LDGSTS.E [R2+0x20800], [R68.64], P6 ;  /* 0x2080000044027fae */ /* 0x0083e8000b121844 */
[----:B----4-:R3:W-:Y:S04]  /*1a260*/  LDGSTS.E [R2+0x21000], [R66.64], P6 ;  /* 0x2100000042027fae */ /* 0x0107e8000b121844 */
[----:B-----5:R4:W-:Y:S04]  /*1a270*/  LDGSTS.E [R2+0x21800], [R64.64], P6 ;  /* 0x2180000040027fae */ /* 0x0209e8000b121844 */
[----:B-1----:R-:W5:Y:S04]  /*1a280*/  LDL.LU.64 R68, [R1+0x1c38] ;  /* 0x001c380001447983 */ /* 0x002f680000300a00 */
[----:B---3--:R-:W3:Y:S04]  /*1a290*/  LDL.LU.64 R66, [R1+0x1c30] ;  /* 0x001c300001427983 */ /* 0x008ee80000300a00 */
[----:B----4-:R-:W4:Y:S04]  /*1a2a0*/  LDL.LU.64 R64, [R1+0x1c28] ;  /* 0x001c280001407983 */ /* 0x010f280000300a00 */
[----:B------:R1:W-:Y:S04]  /*1a2b0*/  LDGSTS.E [R2+0x22000], [R62.64], P6 ;  /* 0x220000003e027fae */ /* 0x0003e8000b121844 */
[----:B------:R1:W-:Y:S04]  /*1a2c0*/  LDGSTS.E [R2+0x22800], [R60.64], P6 ;  /* 0x228000003c027fae */ /* 0x0003e8000b121844 */
[----:B------:R1:W-:Y:S04]  /*1a2d0*/  LDGSTS.E [R2+0x23000], [R58.64], P6 ;  /* 0x230000003a027fae */ /* 0x0003e8000b121844 */
[----:B-1----:R-:W3:Y:S04]  /*1a2e0*/  LDL.LU.64 R62, [R1+0x1c20] ;  /* 0x001c2000013e7983 */ /* 0x002ee80000300a00 */
[----:B------:R-:W3:Y:S04]  /*1a2f0*/  LDL.LU.64 R60, [R1+0x1c18] ;  /* 0x001c1800013c7983 */ /* 0x000ee80000300a00 */
        /* <DEDUP_REMOVED lines=23> */
[----:B--2---:R-:W2:Y:S04]  /*1a470*/  LDL.LU.64 R36, [R1+0x1bb8] ;  /* 0x001bb80001247983 */ /* 0x004ea80000300a00 */
[----:B------:R-:W2:Y:S04]  /*1a480*/  LDL.LU.64 R34, [R1+0x1bb0] ;  /* 0x001bb00001227983 */ /* 0x000ea80000300a00 */
[----:B------:R1:W-:Y:S04]  /*1a490*/  LDGSTS.E [R2+0x29800], [R32.64], P6 ;  /* 0x2980000020027fae */ /* 0x0003e8000b121844 */
[----:B------:R1:W-:Y:S04]  /*1a4a0*/  LDGSTS.E [R2+0x2a000], [R30.64], P6 ;  /* 0x2a0000001e027fae */ /* 0x0003e8000b121844 */
[----:B------:R1:W-:Y:S04]  /*1a4b0*/  LDGSTS.E [R2+0x2a800], [R28.64], P6 ;  /* 0x2a8000001c027fae */ /* 0x0003e8000b121844 */
[----:B-1----:R-:W2:Y:S04]  /*1a4c0*/  LDL.LU.64 R32, [R1+0x1ba8] ;  /* 0x001ba80001207983 */ /* 0x002ea80000300a00 */
[----:B------:R-:W2:Y:S04]  /*1a4d0*/  LDL.LU.64 R30, [R1+0x1ba0] ;  /* 0x001ba000011e7983 */ /* 0x000ea80000300a00 */
        /* <DEDUP_REMOVED lines=18> */
[----:B------:R-:W3:Y:S01]  /*1a600*/  LDL.64 R246, [R1+0x8d8] ;  /* 0x0008d80001f67983 */ /* 0x000ee20000100a00 */
[----:B------:R-:W-:-:S04]  /*1a610*/  IMAD.WIDE R80, R3, 0x4, R80 ;  /* 0x0000000403507825 */ /* 0x000fc800078e0250 */
[----:B------:R-:W-:-:S04]  /*1a620*/  IMAD.WIDE R88, R3, 0x4, R88 ;  /* 0x0000000403587825 */ /* 0x000fc800078e0258 */
[----:B------:R-:W-:-:S04]  /*1a630*/  IMAD.WIDE R96, R3, 0x4, R96 ;  /* 0x0000000403607825 */ /* 0x000fc800078e0260 */
[----:B------:R-:W-:-:S04]  /*1a640*/  IMAD.WIDE R104, R3, 0x4, R104 ;  /* 0x0000000403687825 */ /* 0x000fc800078e0268 */
[----:B------:R-:W-:-:S04]  /*1a650*/  IMAD.WIDE R112, R3, 0x4, R112 ;  /* 0x0000000403707825 */ /* 0x000fc800078e0270 */
[----:B------:R-:W-:-:S04]  /*1a660*/  IMAD.WIDE R120, R3, 0x4, R120 ;  /* 0x0000000403787825 */ /* 0x000fc800078e0278 */
[----:B------:R-:W-:-:S04]  /*1a670*/  IMAD.WIDE R128, R3, 0x4, R128 ;  /* 0x0000000403807825 */ /* 0x000fc800078e0280 */
[C---:B------:R-:W-:Y:S01]  /*1a680*/  IMAD.WIDE R136, R3.reuse, 0x4, R136 ;  /* 0x0000000403887825 */ /* 0x040fe200078e0288 */
[----:B--2---:R1:W-:Y:S04]  /*1a690*/  LDGSTS.E [R2+0x2f800], [R250.64], P6 ;  /* 0x2f800000fa027fae */ /* 0x0043e8000b121844 */
[----:B------:R1:W-:Y:S04]  /*1a6a0*/  STL.64 [R1+0x1880], R250 ;  /* 0x001880fa01007387 */ /* 0x0003e80000100a00 */
[----:B------:R2:W-:Y:S04]  /*1a6b0*/  LDGSTS.E [R2+0x30000], [R8.64], P6 ;  /* 0x3000000008027fae */ /* 0x0005e8000b121844 */
[----:B------:R2:W-:Y:S04]  /*1a6c0*/  LDGSTS.E [R2+0x30800], [R16.64], P6 ;  /* 0x3080000010027fae */ /* 0x0005e8000b121844 */
[----:B-1----:R-:W5:Y:S04]  /*1a6d0*/  LDL R251, [R1+0x13b8] ;  /* 0x0013b80001fb7983 */ /* 0x002f680000100800 */
[----:B------:R2:W-:Y:S04]  /*1a6e0*/  STL.64 [R1+0x1888], R8 ;  /* 0x0018880801007387 */ /* 0x0005e80000100a00 */
[----:B------:R1:W-:Y:S04]  /*1a6f0*/  LDGSTS.E [R2+0x31000], [R24.64], P6 ;  /* 0x3100000018027fae */ /* 0x0003e8000b121844 */
[----:B------:R1:W-:Y:S04]  /*1a700*/  LDGSTS.E [R2+0x31800], [R32.64], P6 ;  /* 0x3180000020027fae */ /* 0x0003e8000b121844 */
[----:B--2---:R-:W2:Y:S04]  /*1a710*/  LDL.64 R8, [R1+0x50] ;  /* 0x0000500001087983 */ /* 0x004ea80000100a00 */
[----:B------:R-:W-:Y:S04]  /*1a720*/  STL.64 [R1+0x1890], R16 ;  /* 0x0018901001007387 */ /* 0x000fe80000100a00 */
[----:B------:R-:W-:Y:S04]  /*1a730*/  STL.64 [R1+0x1898], R24 ;  /* 0x0018981801007387 */ /* 0x000fe80000100a00 */
[----:B------:R-:W-:Y:S04]  /*1a740*/  STL.64 [R1+0x18a0], R32 ;  /* 0x0018a02001007387 */ /* 0x000fe80000100a00 */
[----:B---3--:R3:W-:Y:S04]  /*1a750*/  LDGSTS.E [R2+0x32000], [R40.64], P6 ;  /* 0x3200000028027fae */ /* 0x0087e8000b121844 */
[----:B------:R-:W-:Y:S04]  /*1a760*/  STL.64 [R1+0x18a8], R40 ;  /* 0x0018a82801007387 */ /* 0x000fe80000100a00 */
[----:B------:R1:W-:Y:S04]  /*1a770*/  LDGSTS.E [R2+0x32800], [R48.64], P6 ;  /* 0x3280000030027fae */ /* 0x0003e8000b121844 */
[----:B------:R-:W-:Y:S04]  /*1a780*/  STL.64 [R1+0x18b0], R48 ;  /* 0x0018b03001007387 */ /* 0x000fe80000100a00 */
[----:B------:R1:W-:Y:S04]  /*1a790*/  LDGSTS.E [R2+0x33000], [R56.64], P6 ;  /* 0x3300000038027fae */ /* 0x0003e8000b121844 */
[----:B------:R-:W-:Y:S04]  /*1a7a0*/  STL.64 [R1+0x18b8], R56 ;  /* 0x0018b83801007387 */ /* 0x000fe80000100a00 */
[----:B----4-:R4:W-:Y:S04]  /*1a7b0*/  LDGSTS.E [R2+0x33800], [R64.64], P6 ;  /* 0x3380000040027fae */ /* 0x0109e8000b121844 */
[----:B------:R-:W-:Y:S04]  /*1a7c0*/  STL.64 [R1+0x18c0], R64 ;  /* 0x0018c04001007387 */ /* 0x000fe80000100a00 */
[----:B------:R1:W-:Y:S04]  /*1a7d0*/  LDGSTS.E [R2+0x34000], [R72.64], P6 ;  /* 0x3400000048027fae */ /* 0x0003e8000b121844 */
[----:B------:R-:W-:Y:S04]  /*1a7e0*/  STL.64 [R1+0x18c8], R72 ;  /* 0x0018c84801007387 */ /* 0x000fe80000100a00 */
[----:B------:R1:W-:Y:S04]  /*1a7f0*/  LDGSTS.E [R2+0x34800], [R80.64], P6 ;  /* 0x3480000050027fae */ /* 0x0003e8000b121844 */
[----:B------:R-:W-:Y:S04]  /*1a800*/  STL.64 [R1+0x18d0], R80 ;  /* 0x0018d05001007387 */ /* 0x000fe80000100a00 */
[----:B------:R1:W-:Y:S04]  /*1a810*/  LDGSTS.E [R2+0x35000], [R88.64], P6 ;  /* 0x3500000058027fae */ /* 0x0003e8000b121844 */
[----:B------:R1:W-:Y:S04]  /*1a820*/  STL.64 [R1+0x18d8], R88 ;  /* 0x0018d85801007387 */ /* 0x0003e80000100a00 */
[----:B------:R3:W-:Y:S04]  /*1a830*/  LDGSTS.E [R2+0x35800], [R96.64], P6 ;  /* 0x3580000060027fae */ /* 0x0007e8000b121844 */
[----:B------:R3:W-:Y:S04]  /*1a840*/  LDGSTS.E [R2+0x36000], [R104.64], P6 ;  /* 0x3600000068027fae */ /* 0x0007e8000b121844 */
[----:B-1----:R-:W4:Y:S04]  /*1a850*/  LDL.64 R88, [R1+0x738] ;  /* 0x0007380001587983 */ /* 0x002f280000100a00 */
[----:B------:R3:W-:Y:S01]  /*1a860*/  STL.64 [R1+0x18e0], R96 ;  /* 0x0018e06001007387 */ /* 0x0007e20000100a00 */
[----:B------:R-:W-:-:S03]  /*1a870*/  IMAD.WIDE R144, R3, 0x4, R144 ;  /* 0x0000000403907825 */ /* 0x000fc600078e0290 */
[----:B------:R1:W-:Y:S01]  /*1a880*/  LDGSTS.E [R2+0x36800], [R112.64], P6 ;  /* 0x3680000070027fae */ /* 0x0003e2000b121844 */
[----:B------:R-:W-:-:S03]  /*1a890*/  IMAD.WIDE R152, R3, 0x4, R152 ;  /* 0x0000000403987825 */ /* 0x000fc600078e0298 */
[----:B------:R1:W-:Y:S04]  /*1a8a0*/  LDGSTS.E [R2+0x37000], [R120.64], P6 ;  /* 0x3700000078027fae */ /* 0x0003e8000b121844 */
[----:B---3--:R-:W3:Y:S04]  /*1a8b0*/  LDL.64 R96, [R1+0x758] ;  /* 0x0007580001607983 */ /* 0x008ee80000100a00 */
[----:B------:R1:W-:Y:S01]  /*1a8c0*/  STL.64 [R1+0x18e8], R104 ;  /* 0x0018e86801007387 */ /* 0x0003e20000100a00 */
[----:B------:R-:W-:-:S03]  /*1a8d0*/  IMAD.WIDE R160, R3, 0x4, R160 ;  /* 0x0000000403a07825 */ /* 0x000fc600078e02a0 */
[----:B------:R1:W-:Y:S01]  /*1a8e0*/  LDGSTS.E [R2+0x37800], [R128.64], P6 ;  /* 0x3780000080027fae */ /* 0x0003e2000b121844 */
[----:B------:R-:W-:-:S03]  /*1a8f0*/  IMAD.WIDE R168, R3, 0x4, R168 ;  /* 0x0000000403a87825 */ /* 0x000fc600078e02a8 */
[----:B------:R1:W-:Y:S04]  /*1a900*/  LDGSTS.E [R2+0x38000], [R136.64], P6 ;  /* 0x3800000088027fae */ /* 0x0003e8000b121844 */
[----:B-1----:R-:W3:Y:S04]  /*1a910*/  LDL.64 R104, [R1+0x778] ;  /* 0x0007780001687983 */ /* 0x002ee80000100a00 */
[----:B------:R-:W-:Y:S04]  /*1a920*/  STL.64 [R1+0x18f0], R112 ;  /* 0x0018f07001007387 */ /* 0x000fe80000100a00 */
[----:B------:R1:W-:Y:S01]  /*1a930*/  STL.64 [R1+0x18f8], R120 ;  /* 0x0018f87801007387 */ /* 0x0003e20000100a00 */
[----:B------:R-:W-:-:S03]  /*1a940*/  IMAD.WIDE R176, R3, 0x4, R176 ;  /* 0x0000000403b07825 */ /* 0x000fc600078e02b0 */
[----:B------:R2:W-:Y:S01]  /*1a950*/  LDGSTS.E [R2+0x38800], [R144.64], P6 ;  /* 0x3880000090027fae */ /* 0x0005e2000b121844 */
[----:B------:R-:W-:-:S03]  /*1a960*/  IMAD.WIDE R184, R3, 0x4, R184 ;  /* 0x0000000403b87825 */ /* 0x000fc600078e02b8 */
[----:B------:R1:W-:Y:S04]  /*1a970*/  LDGSTS.E [R2+0x39000], [R152.64], P6 ;  /* 0x3900000098027fae */ /* 0x0003e8000b121844 */
[----:B-1----:R-:W3:Y:S04]  /*1a980*/  LDL.LU.64 R120, [R1+0x718] ;  /* 0x0007180001787983 */ /* 0x002ee80000300a00 */
[----:B------:R1:W-:Y:S01]  /*1a990*/  STL.64 [R1+0x1900], R128 ;  /* 0x0019008001007387 */ /* 0x0003e20000100a00 */
[----:B------:R-:W-:-:S03]  /*1a9a0*/  IMAD.WIDE R192, R3, 0x4, R192 ;  /* 0x0000000403c07825 */ /* 0x000fc600078e02c0 */
[----:B------:R1:W-:Y:S01]  /*1a9b0*/  LDGSTS.E [R2+0x39800], [R160.64], P6 ;  /* 0x39800000a0027fae */ /* 0x0003e2000b121844 */
[----:B------:R-:W-:-:S03]  /*1a9c0*/  IMAD.WIDE R200, R3, 0x4, R200 ;  /* 0x0000000403c87825 */ /* 0x000fc600078e02c8 */
[----:B------:R1:W-:Y:S04]  /*1a9d0*/  LDGSTS.E [R2+0x3a000], [R168.64], P6 ;  /* 0x3a000000a8027fae */ /* 0x0003e8000b121844 */
[----:B-1----:R-:W3:Y:S04]  /*1a9e0*/  LDL.64 R128, [R1+0x798] ;  /* 0x0007980001807983 */ /* 0x002ee80000100a00 */
        /* <DEDUP_REMOVED lines=13> */
[----:B------:R1:W-:Y:S04]  /*1aac0*/  STL.64 [R1+0x1920], R160 ;  /* 0x001920a001007387 */ /* 0x0003e80000100a00 */
[----:B------:R2:W-:Y:S04]  /*1aad0*/  LDGSTS.E [R2+0x3c800], [R208.64], P6 ;  /* 0x3c800000d0027fae */ /* 0x0005e8000b121844 */
[----:B------:R5:W-:Y:S04]  /*1aae0*/  LDGSTS.E [R2+0x3d000], [R216.64], P6 ;  /* 0x3d000000d8027fae */ /* 0x000be8000b121844 */
[----:B-1----:R-:W3:Y:S04]  /*1aaf0*/  LDL.64 R160, [R1+0x7d8] ;  /* 0x0007d80001a07983 */ /* 0x002ee80000100a00 */
[----:B------:R1:W-:Y:S04]  /*1ab00*/  STL.64 [R1+0x1928], R168 ;  /* 0x001928a801007387 */ /* 0x0003e80000100a00 */
[----:B------:R2:W-:Y:S04]  /*1ab10*/  LDGSTS.E [R2+0x3d800], [R224.64], P6 ;  /* 0x3d800000e0027fae */ /* 0x0005e8000b121844 */
[----:B------:R2:W-:Y:S04]  /*1ab20*/  LDGSTS.E [R2+0x3e000], [R232.64], P6 ;  /* 0x3e000000e8027fae */ /* 0x0005e8000b121844 */
[----:B-1----:R-:W3:Y:S04]  /*1ab30*/  LDL.64 R168, [R1+0x7f8] ;  /* 0x0007f80001a87983 */ /* 0x002ee80000100a00 */
[----:B------:R-:W-:Y:S04]  /*1ab40*/  STL.64 [R1+0x1930], R176 ;  /* 0x001930b001007387 */ /* 0x000fe80000100a00 */
[----:B------:R1:W-:Y:S04]  /*1ab50*/  STL.64 [R1+0x1938], R184 ;  /* 0x001938b801007387 */ /* 0x0003e80000100a00 */
[----:B-1----:R-:W3:Y:S04]  /*1ab60*/  LDL.64 R184, [R1+0x818] ;  /* 0x0008180001b87983 */ /* 0x002ee80000100a00 */
[----:B------:R1:W-:Y:S04]  /*1ab70*/  STL.64 [R1+0x1940], R192 ;  /* 0x001940c001007387 */ /* 0x0003e80000100a00 */
[----:B-1----:R-:W3:Y:S04]  /*1ab80*/  LDL.64 R192, [R1+0x838] ;  /* 0x0008380001c07983 */ /* 0x002ee80000100a00 */
[----:B------:R1:W-:Y:S04]  /*1ab90*/  STL.64 [R1+0x1948], R200 ;  /* 0x001948c801007387 */ /* 0x0003e80000100a00 */
[----:B-1----:R-:W3:Y:S04]  /*1aba0*/  LDL.64 R200, [R1+0x858] ;  /* 0x0008580001c87983 */ /* 0x002ee80000100a00 */
[----:B------:R-:W-:Y:S04]  /*1abb0*/  STL.64 [R1+0x1950], R208 ;  /* 0x001950d001007387 */ /* 0x000fe80000100a00 */
[----:B------:R5:W-:Y:S01]  /*1abc0*/  STL.64 [R1+0x1958], R216 ;  /* 0x001958d801007387 */ /* 0x000be20000100a00 */
[----:B------:R-:W-:-:S05]  /*1abd0*/  IMAD.WIDE R240, R3, 0x4, R240 ;  /* 0x0000000403f07825 */ /* 0x000fca00078e02f0 */
[----:B------:R1:W-:Y:S04]  /*1abe0*/  LDGSTS.E [R2+0x3e800], [R240.64], P6 ;  /* 0x3e800000f0027fae */ /* 0x0003e8000b121844 */
[----:B-----5:R-:W5:Y:S04]  /*1abf0*/  LDL.64 R216, [R1+0x878] ;  /* 0x0008780001d87983 */ /* 0x020f680000100a00 */
[----:B------:R1:W-:Y:S04]  /*1ac00*/  STL.64 [R1+0x1960], R224 ;  /* 0x001960e001007387 */ /* 0x0003e80000100a00 */
[----:B--2---:R2:W-:Y:S04]  /*1ac10*/  LDGSTS.E [R2+0x3f000], [R8.64], P6 ;  /* 0x3f00000008027fae */ /* 0x0045e8000b121844 */
[----:B-1----:R-:W5:Y:S04]  /*1ac20*/  LDL.64 R224, [R1+0x898] ;  /* 0x0008980001e07983 */ /* 0x002f680000100a00 */
[----:B------:R1:W-:Y:S04]  /*1ac30*/  STL.64 [R1+0x1968], R232 ;  /* 0x001968e801007387 */ /* 0x0003e80000100a00 */
[----:B------:R2:W-:Y:S04]  /*1ac40*/  LDGSTS.E [R2+0x3f800], [R10.64], P6 ;  /* 0x3f8000000a027fae */ /* 0x0005e8000b121844 */
[----:B------:R2:W-:Y:S04]  /*1ac50*/  LDGSTS.E [R251+0x20200], [R246.64], P6 ;  /* 0x20200000f6fb7fae */ /* 0x0005e8000b121844 */
[----:B-1----:R-:W5:Y:S04]  /*1ac60*/  LDL.64 R232, [R1+0x8b8] ;  /* 0x0008b80001e87983 */ /* 0x002f680000100a00 */
[----:B------:R1:W-:Y:S04]  /*1ac70*/  STL.64 [R1+0x1970], R240 ;  /* 0x001970f001007387 */ /* 0x0003e80000100a00 */
[----:B--2---:R-:W2:Y:S04]  /*1ac80*/  LDL.LU.64 R10, [R1+0x1b50] ;  /* 0x001b5000010a7983 */ /* 0x004ea80000300a00 */
[----:B------:R-:W2:Y:S04]  /*1ac90*/  LDL.64 R72, [R1+0x6f8] ;  /* 0x0006f80001487983 */ /* 0x000ea80000100a00 */
[----:B----4-:R-:W4:Y:S04]  /*1aca0*/  LDL.64 R64, [R1+0x6d8] ;  /* 0x0006d80001407983 */ /* 0x010f280000100a00 */
[----:B------:R-:W2:Y:S04]  /*1acb0*/  LDL.64 R56, [R1+0x6b8] ;  /* 0x0006b80001387983 */ /* 0x000ea80000100a00 */
[----:B------:R-:W2:Y:S04]  /*1acc0*/  LDL.64 R40, [R1+0x698] ;  /* 0x0006980001287983 */ /* 0x000ea80000100a00 */
[----:B------:R-:W2:Y:S04]  /*1acd0*/  LDL.64 R32, [R1+0x5e0] ;  /* 0x0005e00001207983 */ /* 0x000ea80000100a00 */
[----:B------:R-:W2:Y:S04]  /*1ace0*/  LDL.64 R8, [R1+0x570] ;  /* 0x0005700001087983 */ /* 0x000ea80000100a00 */
[----:B------:R-:W2:Y:S04]  /*1acf0*/  LDL.LU.64 R24, [R1+0x1b0] ;  /* 0x0001b00001187983 */ /* 0x000ea80000300a00 */
[----:B-1----:R-:W2:Y:S04]  /*1ad00*/  LDL.LU.64 R240, [R1+0x170] ;  /* 0x0001700001f07983 */ /* 0x002ea80000300a00 */
[----:B------:R-:W2:Y:S04]  /*1ad10*/  LDL.LU.64 R208, [R1+0x138] ;  /* 0x0001380001d07983 */ /* 0x000ea80000300a00 */
[----:B------:R-:W2:Y:S04]  /*1ad20*/  LDL.LU.64 R176, [R1+0x100] ;  /* 0x0001000001b07983 */ /* 0x000ea80000300a00 */
[----:B------:R-:W2:Y:S04]  /*1ad30*/  LDL.LU.64 R144, [R1+0xd0] ;  /* 0x0000d00001907983 */ /* 0x000ea80000300a00 */
[----:B------:R-:W2:Y:S04]  /*1ad40*/  LDL.LU.64 R112, [R1+0x90] ;  /* 0x0000900001707983 */ /* 0x000ea80000300a00 */
[----:B------:R-:W4:Y:S04]  /*1ad50*/  LDL.LU.64 R80, [R1+0x58] ;  /* 0x0000580001507983 */ /* 0x000f280000300a00 */
[----:B------:R-:W4:Y:S04]  /*1ad60*/  LDL.LU.64 R48, [R1+0x30] ;  /* 0x0000300001307983 */ /* 0x000f280000300a00 */
[----:B------:R-:W4:Y:S04]  /*1ad70*/  LDL.LU.64 R16, [R1+0x10] ;  /* 0x0000100001107983 */ /* 0x000f280000300a00 */
[----:B------:R-:W4:Y:S01]  /*1ad80*/  LDL.LU.64 R246, [R1+0x1b48] ;  /* 0x001b480001f67983 */ /* 0x000f220000300a00 */
[----:B------:R-:W-:-:S04]  /*1ad90*/  IMAD.WIDE R74, R3, 0x4, R74 ;  /* 0x00000004034a7825 */ /* 0x000fc800078e024a */
[----:B------:R-:W-:-:S04]  /*1ada0*/  IMAD.WIDE R82, R3, 0x4, R82 ;  /* 0x0000000403527825 */ /* 0x000fc800078e0252 */
[----:B------:R-:W-:-:S04]  /*1adb0*/  IMAD.WIDE R90, R3, 0x4, R90 ;  /* 0x00000004035a7825 */ /* 0x000fc800078e025a */
[----:B------:R-:W-:-:S04]  /*1adc0*/  IMAD.WIDE R98, R3, 0x4, R98 ;  /* 0x0000000403627825 */ /* 0x000fc800078e0262 */
[C---:B------:R-:W-:Y:S01]  /*1add0*/  IMAD.WIDE R106, R3.reuse, 0x4, R106 ;  /* 0x00000004036a7825 */ /* 0x040fe200078e026a */
[----:B---3--:R-:W-:Y:S03]  /*1ade0*/  STL.64 [R1+0x1a30], R120 ;  /* 0x001a307801007387 */ /* 0x008fe60000100a00 */
[----:B------:R-:W-:-:S04]  /*1adf0*/  IMAD.WIDE R114, R3, 0x4, R114 ;  /* 0x0000000403727825 */ /* 0x000fc800078e0272 */
[----:B------:R-:W-:-:S04]  /*1ae00*/  IMAD.WIDE R122, R3, 0x4, R122 ;  /* 0x00000004037a7825 */ /* 0x000fc800078e027a */
[----:B------:R-:W-:-:S04]  /*1ae10*/  IMAD.WIDE R130, R3, 0x4, R130 ;  /* 0x0000000403827825 */ /* 0x000fc800078e0282 */
[----:B------:R-:W-:-:S04]  /*1ae20*/  IMAD.WIDE R138, R3, 0x4, R138 ;  /* 0x00000004038a7825 */ /* 0x000fc800078e028a */
[----:B------:R-:W-:-:S04]  /*1ae30*/  IMAD.WIDE R146, R3, 0x4, R146 ;  /* 0x0000000403927825 */ /* 0x000fc800078e0292 */
[----:B------:R-:W-:-:S04]  /*1ae40*/  IMAD.WIDE R154, R3, 0x4, R154 ;  /* 0x00000004039a7825 */ /* 0x000fc800078e029a */
[C---:B------:R-:W-:Y:S01]  /*1ae50*/  IMAD.WIDE R162, R3.reuse, 0x4, R162 ;  /* 0x0000000403a27825 */ /* 0x040fe200078e02a2 */
[----:B------:R-:W-:Y:S04]  /*1ae60*/  STL.64 [R1+0x19d0], R152 ;  /* 0x0019d09801007387 */ /* 0x000fe80000100a00 */
[----:B------:R-:W3:Y:S01]  /*1ae70*/  LDL R2, [R1+0x13b4] ;  /* 0x0013b40001027983 */ /* 0x000ee20000100800 */
[----:B------:R-:W-:-:S04]  /*1ae80*/  IMAD.WIDE R170, R3, 0x4, R170 ;  /* 0x0000000403aa7825 */ /* 0x000fc800078e02aa */
        /* <DEDUP_REMOVED lines=9> */
[----:B-----5:R1:W-:Y:S04]  /*1af20*/  LDGSTS.E [R251+0x20a00], [R232.64], P6 ;  /* 0x20a00000e8fb7fae */ /* 0x0203e8000b121844 */
        /* <DEDUP_REMOVED lines=14> */
[----:B----4-:R2:W-:Y:S04]  /*1b010*/  LDGSTS.E [R251+0x28200], [R64.64], P6 ;  /* 0x2820000040fb7fae */ /* 0x0105e8000b121844 */
        /* <DEDUP_REMOVED lines=86> */
[----:B------:R2:W-:Y:S04]  /*1b580*/  LDGSTS.E [R251+0x3fa00], [R4.64], P6 ;  /* 0x3fa0000004fb7fae */ /* 0x0005e8000b121844 */
[----:B-1----:R-:W3:Y:S04]  /*1b590*/  LDL.LU.64 R12, [R1+0x1b40] ;  /* 0x001b4000010c7983 */ /* 0x002ee80000300a00 */
[----:B--2---:R-:W2:Y:S04]  /*1b5a0*/  LDL.LU.64 R4, [R1+0x1b38] ;  /* 0x001b380001047983 */ /* 0x004ea80000300a00 */
[----:B------:R-:W3:Y:S04]  /*1b5b0*/  LDL.64 R64, [R1+0x8d0] ;  /* 0x0008d00001407983 */ /* 0x000ee80000100a00 */
[----:B----4-:R-:W4:Y:S04]  /*1b5c0*/  LDL.64 R32, [R1+0x8b0] ;  /* 0x0008b00001207983 */ /* 0x010f280000100a00 */
[----:B------:R-:W2:Y:S04]  /*1b5d0*/  LDL.64 R250, [R1+0x890] ;  /* 0x0008900001fa7983 */ /* 0x000ea80000100a00 */
[----:B-----5:R-:W5:Y:S04]  /*1b5e0*/  LDL.LU.64 R186, [R1+0x870] ;  /* 0x0008700001ba7983 */ /* 0x020f680000300a00 */
[----:B------:R-:W5:Y:S04]  /*1b5f0*/  LDL.LU.64 R170, [R1+0x850] ;  /* 0x0008500001aa7983 */ /* 0x000f680000300a00 */
        /* <DEDUP_REMOVED lines=25> */
[----:B------:R-:W5:Y:S01]  /*1b790*/  LDL.LU.64 R8, [R1+0x8] ;  /* 0x0000080001087983 */ /* 0x000f620000300a00 */
        /* <DEDUP_REMOVED lines=20> */
[----:B---3--:R1:W-:Y:S04]  /*1b8e0*/  LDGSTS.E [R2+0x20400], [R64.64], P6 ;  /* 0x2040000040027fae */ /* 0x0083e8000b121844 */
[----:B----4-:R3:W-:Y:S04]  /*1b8f0*/  LDGSTS.E [R2+0x20c00], [R32.64], P6 ;  /* 0x20c0000020027fae */ /* 0x0107e8000b121844 */
[----:B--2---:R2:W-:Y:S04]  /*1b900*/  LDGSTS.E [R2+0x21400], [R250.64], P6 ;  /* 0x21400000fa027fae */ /* 0x0045e8000b121844 */
        /* <DEDUP_REMOVED lines=73> */
[----:B-1----:R-:W5:Y:S04]  /*1bda0*/  LDL.LU.64 R14, [R1+0x1b30] ;  /* 0x001b3000010e7983 */ /* 0x002f680000300a00 */
[----:B--2---:R-:W2:Y:S04]  /*1bdb0*/  LDL.LU.64 R6, [R1+0x1b28] ;  /* 0x001b280001067983 */ /* 0x004ea80000300a00 */
[----:B------:R-:W2:Y:S04]  /*1bdc0*/  LDL.64 R80, [R1+0x80] ;  /* 0x0000800001507983 */ /* 0x000ea80000100a00 */
[----:B------:R-:W2:Y:S04]  /*1bdd0*/  LDL.64 R234, [R1+0xc8] ;  /* 0x0000c80001ea7983 */ /* 0x000ea80000100a00 */
        /* <DEDUP_REMOVED lines=34> */
[----:B---3--:R-:W3:Y:S04]  /*1c000*/  LDL.LU.64 R32, [R1+0x20] ;  /* 0x0000200001207983 */ /* 0x008ee80000300a00 */
[----:B------:R-:W3:Y:S01]  /*1c010*/  LDL.LU.64 R250, [R1] ;  /* 0x0000000001fa7983 */ /* 0x000ee20000300a00 */
        /* <DEDUP_REMOVED lines=11> */
[----:B----4-:R-:W5:Y:S03]  /*1c0d0*/  S2R R187, SR_TID.X ;  /* 0x0000000000bb7919 */ /* 0x010f660000002100 */
        /* <DEDUP_REMOVED lines=9> */
[----:B------:R-:W-:Y:S01]  /*1c170*/  IMAD.WIDE R248, R3, 0x4, R248 ;  /* 0x0000000403f87825 */ /* 0x000fe200078e02f8 */
[----:B-----5:R-:W-:-:S03]  /*1c180*/  LOP3.LUT R170, R187, 0x7f, RZ, 0xc0, !PT ;  /* 0x0000007fbbaa7812 */ /* 0x020fc600078ec0ff */
[----:B------:R-:W-:Y:S02]  /*1c190*/  IMAD.MOV.U32 R139, RZ, RZ, c[0x0][0x180] ;  /* 0x00006000ff8b7624 */ /* 0x000fe400078e00ff */
[----:B------:R-:W-:-:S03]  /*1c1a0*/  IMAD.SHL.U32 R171, R170, 0x4, RZ ;  /* 0x00000004aaab7824 */ /* 0x000fc600078e00ff */
[----:B------:R-:W-:Y:S01]  /*1c1b0*/  IADD3 R2, R139, -0x89, RZ ;  /* 0xffffff778b027810 */ /* 0x000fe20007ffe0ff */
        /* <DEDUP_REMOVED lines=64> */
[----:B------:R-:W0:Y:S01]  /*1c5c0*/  LDGDEPBAR ;  /* 0x00000000000079af */ /* 0x000e220000000000 */
[----:B------:R-:W-:Y:S01]  /*1c5d0*/  ISETP.GE.U32.AND P6, PT, R2, 0x7fffff38, PT ;  /* 0x7fffff380200780c */ /* 0x000fe20003fc6070 */
[C---:B------:R-:W-:Y:S01]  /*1c5e0*/  IMAD.WIDE R16, R0.reuse, 0x4, R218 ;  /* 0x0000000400107825 */ /* 0x040fe200078e02da */
[----:B------:R-:W-:Y:S01]  /*1c5f0*/  IADD3 R2, R171, 0x100000, RZ ;  /* 0x00100000ab027810 */ /* 0x000fe20007ffe0ff */
[----:B------:R-:W-:Y:S06]  /*1c600*/  BAR.SYNC.DEFER_BLOCKING 0x0 ;  /* 0x0000000000007b1d */ /* 0x000fec0000010000 */
[----:B--2---:R-:W2:Y:S04]  /*1c610*/  LDL.LU.64 R234, [R1+0xac0] ;  /* 0x000ac00001ea7983 */ /* 0x004ea80000300a00 */
[----:B------:R3:W-:Y:S04]  /*1c620*/  STL.64 [R1+0xae8], R16 ;  /* 0x000ae81001007387 */ /* 0x0007e80000100a00 */
[----:B------:R-:W4:Y:S04]  /*1c630*/  LDL.LU.64 R218, [R1+0xab8] ;  /* 0x000ab80001da7983 */ /* 0x000f280000300a00 */
[----:B------:R-:W-:Y:S01]  /*1c640*/  @!PT LDS RZ, [RZ] ;  /* 0x00000000fffff984 */ /* 0x000fe20000000800 */
[----:B------:R-:W-:Y:S01]  /*1c650*/  @!PT LDS RZ, [RZ] ;  /* 0x00000000fffff984 */ /* 0x000fe20000000800 */
[----:B------:R-:W-:Y:S01]  /*1c660*/  @!PT LDS RZ, [RZ] ;  /* 0x00000000fffff984 */ /* 0x000fe20000000800 */
[----:B------:R3:W-:Y:S02]  /*1c670*/  LDGSTS.E [R2+-0x50000], [R16.64], !P3 ;  /* 0xb000000010027fae */ /* 0x0007e4000d921844 */
[----:B---3--:R-:W-:-:S05]  /*1c680*/  IMAD.WIDE R16, R0, 0x4, R202 ;  /* 0x0000000400107825 */ /* 0x008fca00078e02ca */
[----:B------:R3:W-:Y:S04]  /*1c690*/  STL.64 [R1+0xe8], R16 ;  /* 0x0000e81001007387 */ /* 0x0007e80000100a00 */
[----:B------:R-:W5:Y:S01]  /*1c6a0*/  LDL.LU.64 R202, [R1+0xab0] ;  /* 0x000ab00001ca7983 */ /* 0x000f620000300a00 */
[----:B-1----:R-:W-:-:S03]  /*1c6b0*/  IADD3 R252, R139, -0x8d, RZ ;  /* 0xffffff738bfc7810 */ /* 0x002fc60007ffe0ff */
[----:B------:R3:W-:Y:S01]  /*1c6c0*/  LDGSTS.E [R2+-0x4f800], [R16.64], !P1 ;  /* 0xb080000010027fae */ /* 0x0007e2000c921844 */
[----:B------:R-:W-:Y:S01]  /*1c6d0*/  ISETP.GE.U32.AND P3, PT, R252, 0x7fffff34, PT ;  /* 0x7fffff34fc00780c */ /* 0x000fe20003f66070 */
[----:B---3--:R-:W-:-:S05]  /*1c6e0*/  IMAD.WIDE R16, R0, 0x4, R74 ;  /* 0x0000000400107825 */ /* 0x008fca00078e024a */
[----:B------:R1:W-:Y:S04]  /*1c6f0*/  STL.64 [R1+0xf8], R16 ;  /* 0x0000f81001007387 */ /* 0x0003e80000100a00 */
[----:B------:R1:W-:Y:S04]  /*1c700*/  LDGSTS.E [R2+-0x4f000], [R16.64], !P6 ;  /* 0xb100000010027fae */ /* 0x0003e8000f121844 */
[----:B------:R-:W3:Y:S01]  /*1c710*/  LDL.LU.64 R74, [R1+0xaa8] ;  /* 0x000aa800014a7983 */ /* 0x000ee20000300a00 */
[----:B------:R-:W-:Y:S01]  /*1c720*/  IADD3 R252, R139, -0x91, RZ ;  /* 0xffffff6f8bfc7810 */ /* 0x000fe20007ffe0ff */
[----:B-1----:R-:W-:-:S05]  /*1c730*/  IMAD.WIDE R16, R0, 0x4, R122 ;  /* 0x0000000400107825 */ /* 0x002fca00078e027a */
[----:B------:R1:W-:Y:S04]  /*1c740*/  STL.64 [R1+0x110], R16 ;  /* 0x0001101001007387 */ /* 0x0003e80000100a00 */
[----:B------:R-:W3:Y:S01]  /*1c750*/  LDL.LU.64 R122, [R1+0xaa0] ;  /* 0x000aa000017a7983 */ /* 0x000ee20000300a00 */
[----:B------:R-:W-:Y:S02]  /*1c760*/  ISETP.GE.U32.AND P1, PT, R252, 0x7fffff30, PT ;  /* 0x7fffff30fc00780c */ /* 0x000fe40003f26070 */
[----:B------:R-:W-:Y:S01]  /*1c770*/  IADD3 R252, R139, -0x95, RZ ;  /* 0xffffff6b8bfc7810 */ /* 0x000fe20007ffe0ff */
[----:B------:R1:W-:Y:S03]  /*1c780*/  LDGSTS.E [R2+-0x4e800], [R16.64], !P3 ;  /* 0xb180000010027fae */ /* 0x0003e6000d921844 */
[----:B------:R-:W-:-:S02]  /*1c790*/  ISETP.GE.U32.AND P6, PT, R252, 0x7fffff2c, PT ;  /* 0x7fffff2cfc00780c */ /* 0x000fc40003fc6070 */
[----:B------:R-:W-:Y:S01]  /*1c7a0*/  IADD3 R252, R139, -0x99, RZ ;  /* 0xffffff678bfc7810 */ /* 0x000fe20007ffe0ff */
[----:B-1----:R-:W-:-:S03]  /*1c7b0*/  IMAD.WIDE R16, R0, 0x4, R120 ;  /* 0x0000000400107825 */ /* 0x002fc600078e0278 */
[----:B------:R-:W-:Y:S02]  /*1c7c0*/  ISETP.GE.U32.AND P3, PT, R252, 0x7fffff28, PT ;  /* 0x7fffff28fc00780c */ /* 0x000fe40003f66070 */
[----:B------:R2:W-:Y:S04]  /*1c7d0*/  STL.64 [R1+0x120], R16 ;  /* 0x0001201001007387 */ /* 0x0005e80000100a00 */
[----:B------:R-:W3:Y:S04]  /*1c7e0*/  LDL.LU.64 R120, [R1+0xa98] ;  /* 0x000a980001787983 */ /* 0x000ee80000300a00 */
[----:B------:R2:W-:Y:S02]  /*1c7f0*/  LDGSTS.E [R2+-0x4e000], [R16.64], !P1 ;  /* 0xb200000010027fae */ /* 0x0005e4000c921844 */
[----:B--2---:R-:W-:-:S02]  /*1c800*/  IMAD.WIDE R16, R0, 0x4, R234 ;  /* 0x0000000400107825 */ /* 0x004fc400078e02ea */
[----:B------:R-:W2:Y:S04]  /*1c810*/  LDL.LU.64 R234, [R1+0xa90] ;  /* 0x000a900001ea7983 */ /* 0x000ea80000300a00 */
[----:B------:R4:W-:Y:S04]  /*1c820*/  STL.64 [R1+0x130], R16 ;  /* 0x0001301001007387 */ /* 0x0009e80000100a00 */
[----:B------:R4:W-:Y:S02]  /*1c830*/  LDGSTS.E [R2+-0x4d800], [R16.64], !P6 ;  /* 0xb280000010027fae */ /* 0x0009e4000f121844 */
[----:B----4-:R-:W-:-:S02]  /*1c840*/  IMAD.WIDE R16, R0, 0x4, R218 ;  /* 0x0000000400107825 */ /* 0x010fc400078e02da */
[----:B------:R-:W4:Y:S04]  /*1c850*/  LDL.LU.64 R218, [R1+0xa88] ;  /* 0x000a880001da7983 */ /* 0x000f280000300a00 */
[----:B------:R5:W-:Y:S04]  /*1c860*/  STL.64 [R1+0x140], R16 ;  /* 0x0001401001007387 */ /* 0x000be80000100a00 */
[----:B------:R5:W-:Y:S02]  /*1c870*/  LDGSTS.E [R2+-0x4d000], [R16.64], !P3 ;  /* 0xb300000010027fae */ /* 0x000be4000d921844 */
[----:B-----5:R-:W-:-:S02]  /*1c880*/  IMAD.WIDE R16, R0, 0x4, R202 ;  /* 0x0000000400107825 */ /* 0x020fc400078e02ca */
[----:B------:R-:W5:Y:S01]  /*1c890*/  LDL.LU.64 R202, [R1+0xa80] ;  /* 0x000a800001ca7983 */ /* 0x000f620000300a00 */
[----:B------:R-:W-:-:S04]  /*1c8a0*/  IADD3 R252, R139, -0x9d, RZ ;  /* 0xffffff638bfc7810 */ /* 0x000fc80007ffe0ff */
[----:B------:R-:W-:Y:S02]  /*1c8b0*/  ISETP.GE.U32.AND P1, PT, R252, 0x7fffff24, PT ;  /* 0x7fffff24fc00780c */ /* 0x000fe40003f26070 */
[----:B------:R-:W-:-:S04]  /*1c8c0*/  IADD3 R252, R139, -0xa1, RZ ;  /* 0xffffff5f8bfc7810 */ /* 0x000fc80007ffe0ff */
[----:B------:R-:W-:Y:S01]  /*1c8d0*/  ISETP.GE.U32.AND P6, PT, R252, 0x7fffff20, PT ;  /* 0x7fffff20fc00780c */ /* 0x000fe20003fc6070 */
[----:B------:R3:W-:Y:S01]  /*1c8e0*/  STL.64 [R1+0x150], R16 ;  /* 0x0001501001007387 */ /* 0x0007e20000100a00 */
[----:B------:R-:W-:-:S05]  /*1c8f0*/  IADD3 R252, R139, -0xa5, RZ ;  /* 0xffffff5b8bfc7810 */ /* 0x000fca0007ffe0ff */
[----:B------:R3:W-:Y:S01]  /*1c900*/  LDGSTS.E [R2+-0x4c800], [R16.64], !P1 ;  /* 0xb380000010027fae */ /* 0x0007e2000c921844 */
[----:B------:R-:W-:Y:S02]  /*1c910*/  ISETP.GE.U32.AND P3, PT, R252, 0x7fffff1c, PT ;  /* 0x7fffff1cfc00780c */ /* 0x000fe40003f66070 */
[----:B------:R-:W-:Y:S01]  /*1c920*/  IADD3 R252, R139, -0xa9, RZ ;  /* 0xffffff578bfc7810 */ /* 0x000fe20007ffe0ff */
[----:B---3--:R-:W-:Y:S02]  /*1c930*/  IMAD.WIDE R16, R0, 0x4, R74 ;  /* 0x0000000400107825 */ /* 0x008fe400078e024a */
[----:B------:R-:W3:Y:S04]  /*1c940*/  LDL.LU.64 R74, [R1+0xa78] ;  /* 0x000a7800014a7983 */ /* 0x000ee80000300a00 */
[----:B------:R1:W-:Y:S04]  /*1c950*/  STL.64 [R1+0x168], R16 ;  /* 0x0001681001007387 */ /* 0x0003e80000100a00 */
[----:B------:R1:W-:Y:S01]  /*1c960*/  LDGSTS.E [R2+-0x4c000], [R16.64], !P6 ;  /* 0xb400000010027fae */ /* 0x0003e2000f121844 */
[----:B------:R-:W-:-:S02]  /*1c970*/  ISETP.GE.U32.AND P1, PT, R252, 0x7fffff18, PT ;  /* 0x7fffff18fc00780c */ /* 0x000fc40003f26070 */
[----:B------:R-:W-:Y:S01]  /*1c980*/  IADD3 R252, R139, -0xad, RZ ;  /* 0xffffff538bfc7810 */ /* 0x000fe20007ffe0ff */
[----:B-1----:R-:W-:-:S05]  /*1c990*/  IMAD.WIDE R16, R0, 0x4, R122 ;  /* 0x0000000400107825 */ /* 0x002fca00078e027a */
[----:B------:R1:W-:Y:S04]  /*1c9a0*/  STL.64 [R1+0x178], R16 ;  /* 0x0001781001007387 */ /* 0x0003e80000100a00 */
[----:B------:R-:W3:Y:S01]  /*1c9b0*/  LDL.LU.64 R122, [R1+0xa70] ;  /* 0x000a7000017a7983 */ /* 0x000ee20000300a00 */
[----:B------:R-:W-:Y:S02]  /*1c9c0*/  ISETP.GE.U32.AND P6, PT, R252, 0x7fffff14, PT ;  /* 0x7fffff14fc00780c */ /* 0x000fe40003fc6070 */
[----:B------:R-:W-:Y:S01]  /*1c9d0*/  IADD3 R252, R139, -0xb1, RZ ;  /* 0xffffff4f8bfc7810 */ /* 0x000fe20007ffe0ff */
[----:B------:R1:W-:Y:S03]  /*1c9e0*/  LDGSTS.E [R2+-0x4b800], [R16.64], !P3 ;  /* 0xb480000010027fae */ /* 0x0003e6000d921844 */
[----:B------:R-:W-:Y:S01]  /*1c9f0*/  ISETP.GE.U32.AND P3, PT, R252, 0x7fffff10, PT ;  /* 0x7fffff10fc00780c */ /* 0x000fe20003f66070 */
[----:B-1----:R-:W-:-:S05]  /*1ca00*/  IMAD.WIDE R16, R0, 0x4, R120 ;  /* 0x0000000400107825 */ /* 0x002fca00078e0278 */
[----:B------:R2:W-:Y:S04]  /*1ca10*/  STL.64 [R1+0x188], R16 ;  /* 0x0001881001007387 */ /* 0x0005e80000100a00 */
[----:B------:R2:W-:Y:S02]  /*1ca20*/  LDGSTS.E [R2+-0x4b000], [R16.64], !P1 ;  /* 0xb500000010027fae */ /* 0x0005e4000c921844 */
[C---:B--2---:R-:W-:Y:S02]  /*1ca30*/  IMAD.WIDE R16, R0.reuse, 0x4, R234 ;  /* 0x0000000400107825 */ /* 0x044fe400078e02ea */
        /* <DEDUP_REMOVED lines=11> */
[----:B------:R-:W-:Y:S01]  /*1caf0*/  IADD3 R252, R139, -0xb9, RZ ;  /* 0xffffff478bfc7810 */ /* 0x000fe20007ffe0ff */
[----:B------:R3:W-:Y:S03]  /*1cb00*/  STL.64 [R1+0x1b8], R16 ;  /* 0x0001b81001007387 */ /* 0x0007e60000100a00 */
[----:B------:R-:W-:-:S07]  /*1cb10*/  ISETP.GE.U32.AND P6, PT, R252, 0x7fffff08, PT ;  /* 0x7fffff08fc00780c */ /* 0x000fce0003fc6070 */
[----:B------:R3:W-:Y:S01]  /*1cb20*/  LDGSTS.E [R2+-0x49800], [R16.64], !P1 ;  /* 0xb680000010027fae */ /* 0x0007e2000c921844 */
[----:B------:R-:W-:Y:S01]  /*1cb30*/  IADD3 R252, R139, -0xbd, RZ ;  /* 0xffffff438bfc7810 */ /* 0x000fe20007ffe0ff */
[----:B---3--:R-:W-:Y:S02]  /*1cb40*/  IMAD.WIDE R16, R0, 0x4, R74 ;  /* 0x0000000400107825 */ /* 0x008fe400078e024a */
[----:B------:R-:W3:Y:S01]  /*1cb50*/  LDL.LU.64 R74, [R1+0xa58] ;  /* 0x000a5800014a7983 */ /* 0x000ee20000300a00 */
[----:B------:R-:W-:Y:S02]  /*1cb60*/  ISETP.GE.U32.AND P3, PT, R252, 0x7fffff04, PT ;  /* 0x7fffff04fc00780c */ /* 0x000fe40003f66070 */
[----:B------:R-:W-:Y:S01]  /*1cb70*/  LOP3.LUT R187, R187, 0x7f, RZ, 0xc0, !PT ;  /* 0x0000007fbbbb7812 */ /* 0x000fe200078ec0ff */
[----:B------:R1:W-:Y:S01]  /*1cb80*/  STL.64 [R1+0x1c8], R16 ;  /* 0x0001c81001007387 */ /* 0x0003e20000100a00 */
[----:B------:R-:W-:-:S03]  /*1cb90*/  IADD3 R252, R139, -0x82, RZ ;  /* 0xffffff7e8bfc7810 */ /* 0x000fc60007ffe0ff */
[----:B------:R1:W-:Y:S01]  /*1cba0*/  LDGSTS.E [R2+-0x49000], [R16.64], !P6 ;  /* 0xb700000010027fae */ /* 0x0003e2000f121844 */
[----:B------:R-:W-:Y:S01]  /*1cbb0*/  IMAD.SHL.U32 R187, R187, 0x4, RZ ;  /* 0x00000004bbbb7824 */ /* 0x000fe200078e00ff */
[----:B------:R-:W-:Y:S02]  /*1cbc0*/  ISETP.GE.U32.AND P1, PT, R252, 0x7fffff3f, PT ;  /* 0x7fffff3ffc00780c */ /* 0x000fe40003f26070 */
[----:B------:R-:W-:Y:S02]  /*1cbd0*/  IADD3 R252, R139, -0x86, RZ ;  /* 0xffffff7a8bfc7810 */ /* 0x000fe40007ffe0ff */
[----:B------:R-:W-:Y:S01]  /*1cbe0*/  LOP3.LUT R138, R187, 0x20, RZ, 0x3c, !PT ;  /* 0x00000020bb8a7812 */ /* 0x000fe200078e3cff */
[----:B-1----:R-:W-:Y:S02]  /*1cbf0*/  IMAD.WIDE R16, R0, 0x4, R122 ;  /* 0x0000000400107825 */ /* 0x002fe400078e027a */
[----:B------:R-:W3:Y:S01]  /*1cc00*/  LDL.LU.64 R122, [R1+0xa50] ;  /* 0x000a5000017a7983 */ /* 0x000ee20000300a00 */
[----:B------:R-:W-:-:S03]  /*1cc10*/  ISETP.GE.U32.AND P6, PT, R252, 0x7fffff3b, PT ;  /* 0x7fffff3bfc00780c */ /* 0x000fc60003fc6070 */
[----:B------:R2:W-:Y:S04]  /*1cc20*/  STL.64 [R1+0x1d8], R16 ;  /* 0x0001d81001007387 */ /* 0x0005e80000100a00 */
[----:B------:R-:W3:Y:S04]  /*1cc30*/  LDL.LU.64 R186, [R1+0xa48] ;  /* 0x000a480001ba7983 */ /* 0x000ee80000300a00 */
[----:B------:R1:W-:Y:S02]  /*1cc40*/  LDGSTS.E [R2+-0x48800], [R16.64], !P3 ;  /* 0xb780000010027fae */ /* 0x0003e4000d921844 */
[----:B-1----:R-:W-:Y:S01]  /*1cc50*/  IADD3 R2, R138, 0x100000, RZ ;  /* 0x001000008a027810 */ /* 0x002fe20007ffe0ff */
[----:B--2---:R-:W-:-:S05]  /*1cc60*/  IMAD.WIDE R16, R0, 0x4, R234 ;  /* 0x0000000400107825 */ /* 0x004fca00078e02ea */
[----:B------:R4:W-:Y:S04]  /*1cc70*/  STL.64 [R1+0xa70], R16 ;  /* 0x000a701001007387 */ /* 0x0009e80000100a00 */
[----:B------:R4:W-:Y:S04]  /*1cc80*/  LDGSTS.E [R2+-0x4fe00], [R16.64], !P1 ;  /* 0xb020000010027fae */ /* 0x0009e8000c921844 */
[----:B------:R-:W2:Y:S01]  /*1cc90*/  LDL.LU.64 R234, [R1+0xa40] ;  /* 0x000a400001ea7983 */ /* 0x000ea20000300a00 */
[----:B----4-:R-:W-:-:S05]  /*1cca0*/  IMAD.WIDE R16, R0, 0x4, R218 ;  /* 0x0000000400107825 */ /* 0x010fca00078e02da */
[----:B------:R5:W-:Y:S04]  /*1ccb0*/  STL.64 [R1+0xa68], R16 ;  /* 0x000a681001007387 */ /* 0x000be80000100a00 */
[----:B------:R5:W-:Y:S04]  /*1ccc0*/  LDGSTS.E [R2+-0x4f600], [R16.64], !P6 ;  /* 0xb0a0000010027fae */ /* 0x000be8000f121844 */
[----:B------:R-:W4:Y:S01]  /*1ccd0*/  LDL.LU.64 R218, [R1+0xa38] ;  /* 0x000a380001da7983 */ /* 0x000f220000300a00 */
[----:B-----5:R-:W-:-:S05]  /*1cce0*/  IMAD.WIDE R16, R0, 0x4, R202 ;  /* 0x0000000400107825 */ /* 0x020fca00078e02ca */
[----:B------:R3:W-:Y:S04]  /*1ccf0*/  STL.64 [R1+0xa60], R16 ;  /* 0x000a601001007387 */ /* 0x0007e80000100a00 */
[----:B------:R-:W5:Y:S01]  /*1cd00*/  LDL.LU.64 R202, [R1+0xa30] ;  /* 0x000a300001ca7983 */ /* 0x000f620000300a00 */
[----:B------:R-:W-:-:S04]  /*1cd10*/  IADD3 R252, R139, -0x8a, RZ ;  /* 0xffffff768bfc7810 */ /* 0x000fc80007ffe0ff */
[----:B------:R-:W-:Y:S02]  /*1cd20*/  ISETP.GE.U32.AND P3, PT, R252, 0x7fffff37, PT ;  /* 0x7fffff37fc00780c */ /* 0x000fe40003f66070 */
[----:B------:R-:W-:-:S04]  /*1cd30*/  IADD3 R252, R139, -0x8e, RZ ;  /* 0xffffff728bfc7810 */ /* 0x000fc80007ffe0ff */
[----:B------:R-:W-:Y:S02]  /*1cd40*/  ISETP.GE.U32.AND P1, PT, R252, 0x7fffff33, PT ;  /* 0x7fffff33fc00780c */ /* 0x000fe40003f26070 */
[----:B------:R-:W-:-:S05]  /*1cd50*/  IADD3 R252, R139, -0x92, RZ ;  /* 0xffffff6e8bfc7810 */ /* 0x000fca0007ffe0ff */
[----:B------:R3:W-:Y:S01]  /*1cd60*/  LDGSTS.E [R2+-0x4ee00], [R16.64], !P3 ;  /* 0xb120000010027fae */ /* 0x0007e2000d921844 */
[----:B------:R-:W-:Y:S01]  /*1cd70*/  ISETP.GE.U32.AND P6, PT, R252, 0x7fffff2f, PT ;  /* 0x7fffff2ffc00780c */ /* 0x000fe20003fc6070 */
[----:B---3--:R-:W-:-:S05]  /*1cd80*/  IMAD.WIDE R16, R0, 0x4, R74 ;  /* 0x0000000400107825 */ /* 0x008fca00078e024a */
[----:B------:R1:W-:Y:S04]  /*1cd90*/  STL.64 [R1+0xa58], R16 ;  /* 0x000a581001007387 */ /* 0x0003e80000100a00 */
[----:B------:R-:W3:Y:S01]  /*1cda0*/  LDL.LU.64 R74, [R1+0xa28] ;  /* 0x000a2800014a7983 */ /* 0x000ee20000300a00 */
[----:B------:R-:W-:-:S03]  /*1cdb0*/  IADD3 R252, R139, -0x96, RZ ;  /* 0xffffff6a8bfc7810 */ /* 0x000fc60007ffe0ff */
[----:B------:R1:W-:Y:S01]  /*1cdc0*/  LDGSTS.E [R2+-0x4e600], [R16.64], !P1 ;  /* 0xb1a0000010027fae */ /* 0x0003e2000c921844 */
[----:B------:R-:W-:Y:S02]  /*1cdd0*/  ISETP.GE.U32.AND P3, PT, R252, 0x7fffff2b, PT ;  /* 0x7fffff2bfc00780c */ /* 0x000fe40003f66070 */
[----:B------:R-:W-:Y:S01]  /*1cde0*/  IADD3 R252, R139, -0x9a, RZ ;  /* 0xffffff668bfc7810 */ /* 0x000fe20007ffe0ff */
[----:B-1----:R-:W-:-:S05]  /*1cdf0*/  IMAD.WIDE R16, R0, 0x4, R122 ;  /* 0x0000000400107825 */ /* 0x002fca00078e027a */
[----:B------:R1:W-:Y:S04]  /*1ce00*/  STL.64 [R1+0xa50], R16 ;  /* 0x000a501001007387 */ /* 0x0003e80000100a00 */
[----:B------:R-:W3:Y:S01]  /*1ce10*/  LDL.LU.64 R122, [R1+0xa20] ;  /* 0x000a2000017a7983 */ /* 0x000ee20000300a00 */
[----:B------:R-:W-:-:S03]  /*1ce20*/  ISETP.GE.U32.AND P1, PT, R252, 0x7fffff27, PT ;  /* 0x7fffff27fc00780c */ /* 0x000fc60003f26070 */
[----:B------:R1:W-:Y:S01]  /*1ce30*/  LDGSTS.E [R2+-0x4de00], [R16.64], !P6 ;  /* 0xb220000010027fae */ /* 0x0003e2000f121844 */
[----:B------:R-:W-:-:S04]  /*1ce40*/  IADD3 R252, R139, -0x9e, RZ ;  /* 0xffffff628bfc7810 */ /* 0x000fc80007ffe0ff */
[----:B------:R-:W-:Y:S01]  /*1ce50*/  ISETP.GE.U32.AND P6, PT, R252, 0x7fffff23, PT ;  /* 0x7fffff23fc00780c */ /* 0x000fe20003fc6070 */
[C---:B-1----:R-:W-:Y:S02]  /*1ce60*/  IMAD.WIDE R16, R0.reuse, 0x4, R186 ;  /* 0x0000000400107825 */ /* 0x042fe400078e02ba */
[----:B------:R-:W3:Y:S04]  /*1ce70*/  LDL.LU.64 R186, [R1+0xa18] ;  /* 0x000a180001ba7983 */ /* 0x000ee80000300a00 */
[----:B------:R2:W-:Y:S04]  /*1ce80*/  STL.64 [R1+0xa48], R16 ;  /* 0x000a481001007387 */ /* 0x0005e80000100a00 */
        /* <DEDUP_REMOVED lines=13> */
[C---:B------:R-:W-:Y:S01]  /*1cf60*/  IADD3 R252, R139.reuse, -0xa6, RZ ;  /* 0xffffff5a8bfc7810 */ /* 0x040fe20007ffe0ff */
[----:B------:R3:W-:Y:S03]  /*1cf70*/  STL.64 [R1+0xa30], R16 ;  /* 0x000a301001007387 */ /* 0x0007e60000100a00 */
[----:B------:R-:W-:Y:S02]  /*1cf80*/  ISETP.GE.U32.AND P1, PT, R252, 0x7fffff1b, PT ;  /* 0x7fffff1bfc00780c */ /* 0x000fe40003f26070 */
[----:B------:R-:W-:-:S05]  /*1cf90*/  IADD3 R252, R139, -0xaa, RZ ;  /* 0xffffff568bfc7810 */ /* 0x000fca0007ffe0ff */
[----:B------:R3:W-:Y:S01]  /*1cfa0*/  LDGSTS.E [R2+-0x4be00], [R16.64], !P3 ;  /* 0xb420000010027fae */ /* 0x0007e2000d921844 */
[----:B------:R-:W-:Y:S02]  /*1cfb0*/  ISETP.GE.U32.AND P6, PT, R252, 0x7fffff17, PT ;  /* 0x7fffff17fc00780c */ /* 0x000fe40003fc6070 */
[----:B------:R-:W-:Y:S01]  /*1cfc0*/  IADD3 R252, R139, -0xae, RZ ;  /* 0xffffff528bfc7810 */ /* 0x000fe20007ffe0ff */
[----:B---3--:R-:W-:Y:S02]  /*1cfd0*/  IMAD.WIDE R16, R0, 0x4, R74 ;  /* 0x0000000400107825 */ /* 0x008fe400078e024a */
[----:B------:R-:W3:Y:S01]  /*1cfe0*/  LDL.LU.64 R74, [R1+0x9f8] ;  /* 0x0009f800014a7983 */ /* 0x000ee20000300a00 */
[----:B------:R-:W-:-:S03]  /*1cff0*/  ISETP.GE.U32.AND P3, PT, R252, 0x7fffff13, PT ;  /* 0x7fffff13fc00780c */ /* 0x000fc60003f66070 */
[----:B------:R1:W-:Y:S01]  /*1d000*/  STL.64 [R1+0xa28], R16 ;  /* 0x000a281001007387 */ /* 0x0003e20000100a00 */
[----:B------:R-:W-:-:S03]  /*1d010*/  IADD3 R252, R139, -0xb2, RZ ;  /* 0xffffff4e8bfc7810 */ /* 0x000fc60007ffe0ff */
[----:B------:R1:W-:Y:S01]  /*1d020*/  LDGSTS.E [R2+-0x4b600], [R16.64], !P1 ;  /* 0xb4a0000010027fae */ /* 0x0003e2000c921844 */
[----:B------:R-:W-:Y:S02]  /*1d030*/  ISETP.GE.U32.AND P1, PT, R252, 0x7fffff0f, PT ;  /* 0x7fffff0ffc00780c */ /* 0x000fe40003f26070 */
[----:B------:R-:W-:Y:S01]  /*1d040*/  IADD3 R252, R139, -0xb6, RZ ;  /* 0xffffff4a8bfc7810 */ /* 0x000fe20007ffe0ff */
[----:B-1----:R-:W-:-:S05]  /*1d050*/  IMAD.WIDE R16, R0, 0x4, R122 ;  /* 0x0000000400107825 */ /* 0x002fca00078e027a */
[----:B------:R1:W-:Y:S04]  /*1d060*/  STL.64 [R1+0xa20], R16 ;  /* 0x000a201001007387 */ /* 0x0003e80000100a00 */
[----:B------:R1:W-:Y:S01]  /*1d070*/  LDGSTS.E [R2+-0x4ae00], [R16.64], !P6 ;  /* 0xb520000010027fae */ /* 0x0003e2000f121844 */
        /* <DEDUP_REMOVED lines=16> */
[----:B------:R-:W-:Y:S01]  /*1d180*/  ISETP.GE.U32.AND P3, PT, R252, 0x7fffff07, PT ;  /* 0x7fffff07fc00780c */ /* 0x000fe20003f66070 */
[----:B------:R3:W-:Y:S01]  /*1d190*/  STL.64 [R1+0xa00], R16 ;  /* 0x000a001001007387 */ /* 0x0007e20000100a00 */
[----:B------:R-:W-:-:S04]  /*1d1a0*/  IADD3 R252, R139, -0xbe, RZ ;  /* 0xffffff428bfc7810 */ /* 0x000fc80007ffe0ff */
[----:B------:R-:W-:-:S07]  /*1d1b0*/  ISETP.GE.U32.AND P1, PT, R252, 0x7fffff03, PT ;  /* 0x7fffff03fc00780c */ /* 0x000fce0003f26070 */
[----:B------:R3:W-:Y:S01]  /*1d1c0*/  LDGSTS.E [R2+-0x48e00], [R16.64], !P3 ;  /* 0xb720000010027fae */ /* 0x0007e2000d921844 */
[----:B------:R-:W-:Y:S01]  /*1d1d0*/  IADD3 R252, R139, -0x83, RZ ;  /* 0xffffff7d8bfc7810 */ /* 0x000fe20007ffe0ff */
[----:B------:R-:W-:-:S03]  /*1d1e0*/  IMAD.SHL.U32 R170, R170, 0x4, RZ ;  /* 0x00000004aaaa7824 */ /* 0x000fc600078e00ff */
[----:B------:R-:W-:Y:S01]  /*1d1f0*/  ISETP.GE.U32.AND P6, PT, R252, 0x7fffff3e, PT ;  /* 0x7fffff3efc00780c */ /* 0x000fe20003fc6070 */
[----:B---3--:R-:W-:Y:S02]  /*1d200*/  IMAD.WIDE R16, R0, 0x4, R74 ;  /* 0x0000000400107825 */ /* 0x008fe400078e024a */
[----:B------:R-:W3:Y:S01]  /*1d210*/  LDL.LU.64 R74, [R1+0x9d0] ;  /* 0x0009d000014a7983 */ /* 0x000ee20000300a00 */
[----:B------:R-:W-:-:S03]  /*1d220*/  IADD3 R252, R139, -0x87, RZ ;  /* 0xffffff798bfc7810 */ /* 0x000fc60007ffe0ff */
[----:B------:R1:W-:Y:S01]  /*1d230*/  STL.64 [R1+0x9f8], R16 ;  /* 0x0009f81001007387 */ /* 0x0003e20000100a00 */
[----:B------:R-:W-:-:S03]  /*1d240*/  LOP3.LUT R170, R170, 0x40, RZ, 0x3c, !PT ;  /* 0x00000040aaaa7812 */ /* 0x000fc600078e3cff */
[----:B------:R-:W3:Y:S01]  /*1d250*/  LDL.LU.64 R122, [R1+0x9c8] ;  /* 0x0009c800017a7983 */ /* 0x000ee20000300a00 */
[----:B------:R-:W-:-:S03]  /*1d260*/  ISETP.GE.U32.AND P3, PT, R252, 0x7fffff3a, PT ;  /* 0x7fffff3afc00780c */ /* 0x000fc60003f66070 */
[----:B------:R1:W-:Y:S01]  /*1d270*/  LDGSTS.E [R2+-0x48600], [R16.64], !P1 ;  /* 0xb7a0000010027fae */ /* 0x0003e2000c921844 */
[----:B------:R-:W-:-:S04]  /*1d280*/  IADD3 R252, R139, -0x8b, RZ ;  /* 0xffffff758bfc7810 */ /* 0x000fc80007ffe0ff */
[----:B------:R-:W-:Y:S02]  /*1d290*/  ISETP.GE.U32.AND P1, PT, R252, 0x7fffff36, PT ;  /* 0x7fffff36fc00780c */ /* 0x000fe40003f26070 */
[----:B-1----:R-:W-:Y:S01]  /*1d2a0*/  IADD3 R2, R170, 0x100000, RZ ;  /* 0x00100000aa027810 */ /* 0x002fe20007ffe0ff */
[----:B------:R-:W-:-:S05]  /*1d2b0*/  IMAD.WIDE R16, R0, 0x4, R186 ;  /* 0x0000000400107825 */ /* 0x000fca00078e02ba */
[----:B------:R2:W-:Y:S04]  /*1d2c0*/  STL.64 [R1+0x9f0], R16 ;  /* 0x0009f01001007387 */ /* 0x0005e80000100a00 */
[----:B------:R-:W3:Y:S04]  /*1d2d0*/  LDL.LU.64 R186, [R1+0x9c0] ;  /* 0x0009c00001ba7983 */ /* 0x000ee80000300a00 */
[----:B------:R2:W-:Y:S02]  /*1d2e0*/  LDGSTS.E [R2+-0x4fc00], [R16.64], !P6 ;  /* 0xb040000010027fae */ /* 0x0005e4000f121844 */
        /* <DEDUP_REMOVED lines=55> */
[----:B---3--:R-:W-:-:S05]  /*1d660*/  IMAD.WIDE R16, R0, 0x4, R74 ;  /* 0x0000000400107825 */ /* 0x008fca00078e024a */
[----:B------:R1:W-:Y:S04]  /*1d670*/  STL.64 [R1+0x9a0], R16 ;  /* 0x0009a01001007387 */ /* 0x0003e80000100a00 */
[----:B------:R-:W3:Y:S01]  /*1d680*/  LDL.LU.64 R74, [R1+0x968] ;  /* 0x00096800014a7983 */ /* 0x000ee20000300a00 */
[----:B------:R-:W-:-:S03]  /*1d690*/  ISETP.GE.U32.AND P6, PT, R252, 0x7fffff0e, PT ;  /* 0x7fffff0efc00780c */ /* 0x000fc60003fc6070 */
[----:B------:R1:W-:Y:S01]  /*1d6a0*/  LDGSTS.E [R2+-0x4ac00], [R16.64], !P3 ;  /* 0xb540000010027fae */ /* 0x0003e2000d921844 */
[----:B------:R-:W-:-:S04]  /*1d6b0*/  IADD3 R252, R139, -0xb7, RZ ;  /* 0xffffff498bfc7810 */ /* 0x000fc80007ffe0ff */
[----:B------:R-:W-:Y:S01]  /*1d6c0*/  ISETP.GE.U32.AND P3, PT, R252, 0x7fffff0a, PT ;  /* 0x7fffff0afc00780c */ /* 0x000fe20003f66070 */
[----:B-1----:R-:W-:Y:S01]  /*1d6d0*/  IMAD.WIDE R16, R0, 0x4, R122 ;  /* 0x0000000400107825 */ /* 0x002fe200078e027a */
[----:B------:R-:W-:-:S04]  /*1d6e0*/  IADD3 R252, R139, -0xbb, RZ ;  /* 0xffffff458bfc7810 */ /* 0x000fc80007ffe0ff */
        /* <DEDUP_REMOVED lines=21> */
[----:B------:R-:W-:Y:S01]  /*1d840*/  ISETP.GE.U32.AND P3, PT, R252, 0x7fffff3d, PT ;  /* 0x7fffff3dfc00780c */ /* 0x000fe20003f66070 */
[----:B------:R-:W5:Y:S01]  /*1d850*/  LDL.LU.64 R120, [R1+0x938] ;  /* 0x0009380001787983 */ /* 0x000f620000300a00 */
[----:B------:R-:W-:Y:S02]  /*1d860*/  IADD3 R252, R139, -0x88, RZ ;  /* 0xffffff788bfc7810 */ /* 0x000fe40007ffe0ff */
[----:B------:R-:W-:-:S03]  /*1d870*/  LOP3.LUT R171, R171, 0x60, RZ, 0x3c, !PT ;  /* 0x00000060abab7812 */ /* 0x000fc600078e3cff */
[----:B------:R1:W-:Y:S01]  /*1d880*/  LDGSTS.E [R2+-0x48400], [R16.64], !P6 ;  /* 0xb7c0000010027fae */ /* 0x0003e2000f121844 */
[----:B------:R-:W-:Y:S02]  /*1d890*/  ISETP.GE.U32.AND P1, PT, R252, 0x7fffff39, PT ;  /* 0x7fffff39fc00780c */ /* 0x000fe40003f26070 */
[----:B------:R-:W-:Y:S02]  /*1d8a0*/  IADD3 R252, R139, -0x8c, RZ ;  /* 0xffffff748bfc7810 */ /* 0x000fe40007ffe0ff */
[----:B-1----:R-:W-:Y:S01]  /*1d8b0*/  IADD3 R2, R171, 0x100000, RZ ;  /* 0x00100000ab027810 */ /* 0x002fe20007ffe0ff */
[----:B---3--:R-:W-:-:S05]  /*1d8c0*/  IMAD.WIDE R16, R0, 0x4, R74 ;  /* 0x0000000400107825 */ /* 0x008fca00078e024a */
        /* <DEDUP_REMOVED lines=9> */
[----:B------:R2:W-:Y:S04]  /*1d960*/  LDGSTS.E [R2+-0x4f200], [R16.64], !P1 ;  /* 0xb0e0000010027fae */ /* 0x0005e8000c921844 */
[----:B------:R-:W3:Y:S01]  /*1d970*/  LDL.LU.64 R74, [R1+0x920] ;  /* 0x00092000014a7983 */ /* 0x000ee20000300a00 */
[----:B--2---:R-:W-:-:S05]  /*1d980*/  IMAD.WIDE R16, R0, 0x4, R234 ;  /* 0x0000000400107825 */ /* 0x004fca00078e02ea */
[----:B------:R4:W-:Y:S04]  /*1d990*/  STL.64 [R1+0x958], R16 ;  /* 0x0009581001007387 */ /* 0x0009e80000100a00 */
[----:B------:R4:W-:Y:S02]  /*1d9a0*/  LDGSTS.E [R2+-0x4ea00], [R16.64], !P6 ;  /* 0xb160000010027fae */ /* 0x0009e4000f121844 */
[C---:B----4-:R-:W-:Y:S02]  /*1d9b0*/  IMAD.WIDE R16, R0.reuse, 0x4, R218 ;  /* 0x0000000400107825 */ /* 0x050fe400078e02da */
[----:B------:R-:W2:Y:S04]  /*1d9c0*/  LDL.LU.64 R218, [R1+0x918] ;  /* 0x0009180001da7983 */ /* 0x000ea80000300a00 */
[----:B------:R5:W-:Y:S04]  /*1d9d0*/  STL.64 [R1+0x950], R16 ;  /* 0x0009501001007387 */ /* 0x000be80000100a00 */
[----:B------:R5:W-:Y:S02]  /*1d9e0*/  LDGSTS.E [R2+-0x4e200], [R16.64], !P3 ;  /* 0xb1e0000010027fae */ /* 0x000be4000d921844 */
[----:B-----5:R-:W-:-:S05]  /*1d9f0*/  IMAD.WIDE R16, R0, 0x4, R202 ;  /* 0x0000000400107825 */ /* 0x020fca00078e02ca */
[----:B------:R1:W-:Y:S04]  /*1da00*/  STL.64 [R1+0x948], R16 ;  /* 0x0009481001007387 */ /* 0x0003e80000100a00 */
[----:B------:R-:W4:Y:S04]  /*1da10*/  LDL.LU.64 R234, [R1+0x910] ;  /* 0x0009100001ea7983 */ /* 0x000f280000300a00 */
        /* <DEDUP_REMOVED lines=13> */
[----:B------:R-:W-:Y:S01]  /*1daf0*/  IADD3 R252, R139, -0xa4, RZ ;  /* 0xffffff5c8bfc7810 */ /* 0x000fe20007ffe0ff */
[----:B---3--:R-:W-:-:S03]  /*1db00*/  IMAD.WIDE R16, R0, 0x4, R122 ;  /* 0x0000000400107825 */ /* 0x008fc600078e027a */
[----:B------:R-:W-:Y:S02]  /*1db10*/  ISETP.GE.U32.AND P6, PT, R252, 0x7fffff1d, PT ;  /* 0x7fffff1dfc00780c */ /* 0x000fe40003fc6070 */
[----:B------:R1:W-:Y:S04]  /*1db20*/  STL.64 [R1+0x930], R16 ;  /* 0x0009301001007387 */ /* 0x0003e80000100a00 */
[----:B------:R1:W-:Y:S01]  /*1db30*/  LDGSTS.E [R2+-0x4ca00], [R16.64], !P3 ;  /* 0xb360000010027fae */ /* 0x0003e2000d921844 */
[----:B------:R-:W-:Y:S01]  /*1db40*/  IADD3 R252, R139, -0xa8, RZ ;  /* 0xffffff588bfc7810 */ /* 0x000fe20007ffe0ff */
[----:B-1----:R-:W-:Y:S02]  /*1db50*/  IMAD.WIDE R16, R0, 0x4, R186 ;  /* 0x0000000400107825 */ /* 0x002fe400078e02ba */
[----:B------:R-:W3:Y:S01]  /*1db60*/  LDL.LU.64 R186, [R1+0x900] ;  /* 0x0009000001ba7983 */ /* 0x000ee20000300a00 */
[----:B------:R-:W-:-:S03]  /*1db70*/  ISETP.GE.U32.AND P3, PT, R252, 0x7fffff19, PT ;  /* 0x7fffff19fc00780c */ /* 0x000fc60003f66070 */
[----:B------:R1:W-:Y:S04]  /*1db80*/  STL.64 [R1+0x928], R16 ;  /* 0x0009281001007387 */ /* 0x0003e80000100a00 */
[----:B------:R1:W-:Y:S02]  /*1db90*/  LDGSTS.E [R2+-0x4c200], [R16.64], !P1 ;  /* 0xb3e0000010027fae */ /* 0x0003e4000c921844 */
[----:B-1----:R-:W-:-:S05]  /*1dba0*/  IMAD.WIDE R16, R0, 0x4, R74 ;  /* 0x0000000400107825 */ /* 0x002fca00078e024a */
[----:B------:R2:W-:Y:S04]  /*1dbb0*/  STL.64 [R1+0x920], R16 ;  /* 0x0009201001007387 */ /* 0x0005e80000100a00 */
[----:B------:R2:W-:Y:S02]  /*1dbc0*/  LDGSTS.E [R2+-0x4ba00], [R16.64], !P6 ;  /* 0xb460000010027fae */ /* 0x0005e4000f121844 */
[----:B--2---:R-:W-:-:S05]  /*1dbd0*/  IMAD.WIDE R16, R0, 0x4, R218 ;  /* 0x0000000400107825 */ /* 0x004fca00078e02da */
[----:B------:R5:W-:Y:S04]  /*1dbe0*/  STL.64 [R1+0x918], R16 ;  /* 0x0009181001007387 */ /* 0x000be80000100a00 */
[----:B------:R-:W2:Y:S04]  /*1dbf0*/  LDL.LU.64 R218, [R1+0x8f8] ;  /* 0x0008f80001da7983 */ /* 0x000ea80000300a00 */
[----:B------:R5:W-:Y:S01]  /*1dc00*/  LDGSTS.E [R2+-0x4b200], [R16.64], !P3 ;  /* 0xb4e0000010027fae */ /* 0x000be2000d921844 */
[----:B----4-:R-:W-:-:S04]  /*1dc10*/  IMAD.WIDE R26, R0, 0x4, R234 ;  /* 0x00000004001a7825 */ /* 0x010fc800078e02ea */
[----:B-----5:R-:W-:Y:S01]  /*1dc20*/  IMAD.WIDE R16, R0, 0x4, R202 ;  /* 0x0000000400107825 */ /* 0x020fe200078e02ca */
[----:B------:R-:W-:Y:S04]  /*1dc30*/  STL.64 [R1+0x910], R26 ;  /* 0x0009101a01007387 */ /* 0x000fe80000100a00 */
[----:B------:R3:W-:Y:S04]  /*1dc40*/  STL.64 [R1+0x908], R16 ;  /* 0x0009081001007387 */ /* 0x0007e80000100a00 */
[----:B------:R-:W4:Y:S01]  /*1dc50*/  LDL.LU.64 R202, [R1+0x8f0] ;  /* 0x0008f00001ca7983 */ /* 0x000f220000300a00 */
[----:B------:R-:W-:-:S02]  /*1dc60*/  IADD3 R252, R139, -0xac, RZ ;  /* 0xffffff548bfc7810 */ /* 0x000fc40007ffe0ff */
[C---:B------:R-:W-:Y:S01]  /*1dc70*/  IADD3 R2, R139.reuse, -0xb4, RZ ;  /* 0xffffff4c8b027810 */ /* 0x040fe20007ffe0ff */
[----:B------:R-:W-:Y:S01]  /*1dc80*/  IMAD.MOV.U32 R235, RZ, RZ, 0x3f ;  /* 0x0000003fffeb7424 */ /* 0x000fe200078e00ff */
[----:B------:R-:W-:Y:S01]  /*1dc90*/  ISETP.GE.U32.AND P1, PT, R252, 0x7fffff15, PT ;  /* 0x7fffff15fc00780c */ /* 0x000fe20003f26070 */
[----:B------:R-:W1:Y:S01]  /*1dca0*/  S2R R234, SR_TID.X ;  /* 0x0000000000ea7919 */ /* 0x000e620000002100 */
[----:B------:R-:W-:-:S03]  /*1dcb0*/  IADD3 R252, R139, -0xb0, RZ ;  /* 0xffffff508bfc7810 */ /* 0x000fc60007ffe0ff */
[----:B------:R-:W5:Y:S01]  /*1dcc0*/  LDL.LU.64 R122, [R1+0x8e8] ;  /* 0x0008e800017a7983 */ /* 0x000f620000300a00 */
[----:B------:R-:W-:Y:S02]  /*1dcd0*/  ISETP.GE.U32.AND P6, PT, R252, 0x7fffff11, PT ;  /* 0x7fffff11fc00780c */ /* 0x000fe40003fc6070 */
[----:B------:R-:W-:Y:S02]  /*1dce0*/  ISETP.GE.U32.AND P3, PT, R2, 0x7fffff0d, PT ;  /* 0x7fffff0d0200780c */ /* 0x000fe40003f66070 */
[C---:B------:R-:W-:Y:S02]  /*1dcf0*/  IADD3 R252, R171.reuse, 0x100000, RZ ;  /* 0x00100000abfc7810 */ /* 0x040fe40007ffe0ff */
[----:B------:R-:W-:Y:S02]  /*1dd00*/  IADD3 R2, R171, 0x100000, RZ ;  /* 0x00100000ab027810 */ /* 0x000fe40007ffe0ff */
[----:B------:R-:W-:Y:S01]  /*1dd10*/  IADD3 R235, R235, c[0x0][0x180], RZ ;  /* 0x00006000ebeb7a10 */ /* 0x000fe20007ffe0ff */
[----:B------:R1:W-:Y:S03]  /*1dd20*/  LDGSTS.E [R252+-0x4aa00], [R26.64], !P1 ;  /* 0xb56000001afc7fae */ /* 0x0003e6000c921844 */
[----:B------:R-:W-:Y:S01]  /*1dd30*/  ISETP.GT.AND P1, PT, R235, 0xbf, PT ;  /* 0x000000bfeb00780c */ /* 0x000fe20003f24270 */
[----:B------:R1:W-:Y:S02]  /*1dd40*/  LDGSTS.E [R2+-0x4a200], [R16.64], !P6 ;  /* 0xb5e0000010027fae */ /* 0x0003e4000f121844 */
[----:B-1----:R-:W-:-:S04]  /*1dd50*/  SEL R2, RZ, 0x4, P0 ;  /* 0x00000004ff027807 */ /* 0x002fc80000000000 */
[----:B------:R-:W-:-:S04]  /*1dd60*/  SEL R2, R2, RZ, P1 ;  /* 0x000000ff02027207 */ /* 0x000fc80000800000 */
[----:B------:R-:W-:Y:S02]  /*1dd70*/  ISETP.NE.U32.AND P1, PT, R2, RZ, PT ;  /* 0x000000ff0200720c */ /* 0x000fe40003f25070 */
[----:B------:R-:W-:Y:S02]  /*1dd80*/  IADD3 R2, R171, 0x100000, RZ ;  /* 0x00100000ab027810 */ /* 0x000fe40007ffe0ff */
[----:B------:R-:W-:Y:S02]  /*1dd90*/  LOP3.LUT R234, R234, 0x3f, RZ, 0xc0, !PT ;  /* 0x0000003feaea7812 */ /* 0x000fe400078ec0ff */
[----:B------:R-:W-:Y:S01]  /*1dda0*/  IADD3 R252, R139, -0x100, RZ ;  /* 0xffffff008bfc7810 */ /* 0x000fe20007ffe0ff */
[----:B---3--:R-:W-:-:S05]  /*1ddb0*/  IMAD.WIDE R16, R0, 0x4, R186 ;  /* 0x0000000400107825 */ /* 0x008fca00078e02ba */
[----:B------:R1:W-:Y:S01]  /*1ddc0*/  LDGSTS.E [R2+-0x49a00], [R16.64], !P3 ;  /* 0xb660000010027fae */ /* 0x0003e2000d921844 */
[----:B------:R-:W-:-:S03]  /*1ddd0*/  ISETP.GE.AND P0, PT, R234, R252, PT ;  /* 0x000000fcea00720c */ /* 0x000fc60003f06270 */
[----:B------:R3:W-:Y:S04]  /*1dde0*/  STL.64 [R1+0x900], R16 ;  /* 0x0009001001007387 */ /* 0x0007e80000100a00 */
[----:B------:R-:W5:Y:S01]  /*1ddf0*/  LDL.LU.64 R74, [R1+0x8e0] ;  /* 0x0008e000014a7983 */ /* 0x000f620000300a00 */
[----:B-1----:R-:W-:-:S03]  /*1de00*/  IADD3 R2, R139, -0xb8, RZ ;  /* 0xffffff488b027810 */ /* 0x002fc60007ffe0ff */
[----:B------:R-:W5:Y:S01]  /*1de10*/  LDL.LU.64 R114, [R1+0x8d8] ;  /* 0x0008d80001727983 */ /* 0x000f620000300a00 */
[----:B------:R-:W-:-:S03]  /*1de20*/  ISETP.GE.U32.AND P3, PT, R2, 0x7fffff09, PT ;  /* 0x7fffff090200780c */ /* 0x000fc60003f66070 */
[----:B------:R-:W5:Y:S01]  /*1de30*/  LDL.LU.64 R26, [R1+0x8d0] ;  /* 0x0008d000011a7983 */ /* 0x000f620000300a00 */
[----:B------:R-:W-:Y:S02]  /*1de40*/  SEL R2, RZ, 0x4, P2 ;  /* 0x00000004ff027807 */ /* 0x000fe40001000000 */
[----:B------:R-:W-:Y:S02]  /*1de50*/  ISETP.GT.AND P2, PT, R235, 0xff, PT ;  /* 0x000000ffeb00780c */ /* 0x000fe40003f44270 */
[----:B------:R-:W-:Y:S02]  /*1de60*/  ISETP.GE.U32.AND P6, PT, R252, 0x7ffffec1, PT ;  /* 0x7ffffec1fc00780c */ /* 0x000fe40003fc6070 */
[----:B------:R-:W-:Y:S02]  /*1de70*/  SEL R252, R2, RZ, P2 ;  /* 0x000000ff02fc7207 */ /* 0x000fe40001000000 */
[----:B------:R-:W-:Y:S02]  /*1de80*/  SEL R2, RZ, 0x4, P0 ;  /* 0x00000004ff027807 */ /* 0x000fe40000000000 */
[----:B---3--:R-:W-:-:S02]  /*1de90*/  IADD3 R16, R139, -0xbc, RZ ;  /* 0xffffff448b107810 */ /* 0x008fc40007ffe0ff */
[----:B------:R-:W-:Y:S02]  /*1dea0*/  ISETP.GT.AND P0, PT, R235, 0x13f, PT ;  /* 0x0000013feb00780c */ /* 0x000fe40003f04270 */
[----:B------:R-:W3:Y:S01]  /*1deb0*/  LDL.LU.64 R234, [R1+0x8c0] ;  /* 0x0008c00001ea7983 */ /* 0x000ee20000300a00 */
[----:B------:R-:W-:-:S03]  /*1dec0*/  ISETP.GE.U32.AND P2, PT, R16, 0x7fffff05, PT ;  /* 0x7fffff051000780c */ /* 0x000fc60003f46070 */
[----:B------:R-:W3:Y:S01]  /*1ded0*/  LDL.LU.64 R240, [R1+0x8b8] ;  /* 0x0008b80001f07983 */ /* 0x000ee20000300a00 */
[----:B------:R-:W-:-:S03]  /*1dee0*/  IADD3 R16, R171, 0x100000, RZ ;  /* 0x00100000ab107810 */ /* 0x000fc60007ffe0ff */
[----:B------:R-:W3:Y:S01]  /*1def0*/  LDL.LU.64 R154, [R1+0x8b0] ;  /* 0x0008b000019a7983 */ /* 0x000ee20000300a00 */
[----:B--2---:R-:W-:-:S05]  /*1df00*/  IMAD.WIDE R80, R0, 0x4, R218 ;  /* 0x0000000400507825 */ /* 0x004fca00078e02da */
[----:B------:R1:W-:Y:S04]  /*1df10*/  STL.64 [R1+0x8f8], R80 ;  /* 0x0008f85001007387 */ /* 0x0003e80000100a00 */
[----:B------:R-:W2:Y:S04]  /*1df20*/  LDL.LU.64 R218, [R1+0x8a0] ;  /* 0x0008a00001da7983 */ /* 0x000ea80000300a00 */
[----:B------:R1:W-:Y:S04]  /*1df30*/  LDGSTS.E [R16+-0x49200], [R80.64], !P3 ;  /* 0xb6e0000050107fae */ /* 0x0003e8000d921844 */
[----:B-1----:R-:W2:Y:S04]  /*1df40*/  LDL.LU.64 R80, [R1+0x898] ;  /* 0x0008980001507983 */ /* 0x002ea80000300a00 */
[----:B------:R-:W2:Y:S01]  /*1df50*/  LDL.LU.64 R120, [R1+0x890] ;  /* 0x0008900001787983 */ /* 0x000ea20000300a00 */
[----:B----4-:R-:W-:-:S03]  /*1df60*/  IMAD.WIDE R16, R0, 0x4, R202 ;  /* 0x0000000400107825 */ /* 0x010fc600078e02ca */
[----:B------:R-:W4:Y:S04]  /*1df70*/  LDL.LU.64 R202, [R1+0x880] ;  /* 0x0008800001ca7983 */ /* 0x000f280000300a00 */
[----:B------:R5:W-:Y:S04]  /*1df80*/  STL.64 [R1+0x8f0], R16 ;  /* 0x0008f01001007387 */ /* 0x000be80000100a00 */
[----:B------:R-:W4:Y:S01]  /*1df90*/  LDL.LU.64 R186, [R1+0x878] ;  /* 0x0008780001ba7983 */ /* 0x000f220000300a00 */
[----:B------:R-:W-:-:S04]  /*1dfa0*/  SEL R2, R2, RZ, P0 ;  /* 0x000000ff02027207 */ /* 0x000fc80000000000 */
[----:B------:R-:W-:Y:S02]  /*1dfb0*/  ISETP.NE.U32.AND P0, PT, R2, RZ, PT ;  /* 0x000000ff0200720c */ /* 0x000fe40003f05070 */
[----:B------:R-:W-:-:S05]  /*1dfc0*/  IADD3 R2, R171, 0x100000, RZ ;  /* 0x00100000ab027810 */ /* 0x000fca0007ffe0ff */
[----:B------:R5:W-:Y:S01]  /*1dfd0*/  LDGSTS.E [R2+-0x48a00], [R16.64], !P2 ;  /* 0xb760000010027fae */ /* 0x000be2000d121844 */
[----:B------:R-:W-:Y:S02]  /*1dfe0*/  ISETP.NE.U32.AND P3, PT, R252, RZ, PT ;  /* 0x000000fffc00720c */ /* 0x000fe40003f65070 */
[----:B------:R-:W-:Y:S01]  /*1dff0*/  IADD3 R252, R139, -0xc1, RZ ;  /* 0xffffff3f8bfc7810 */ /* 0x000fe20007ffe0ff */
[----:B-----5:R-:W-:Y:S02]  /*1e000*/  IMAD.WIDE R16, R0, 0x4, R122 ;  /* 0x0000000400107825 */ /* 0x020fe400078e027a */
[----:B------:R-:W5:Y:S04]  /*1e010*/  LDL.LU.64 R122, [R1+0x860] ;  /* 0x00086000017a7983 */ /* 0x000f680000300a00 */
[----:B------:R1:W-:Y:S04]  /*1e020*/  STL.64 [R1+0x8e8], R16 ;  /* 0x0008e81001007387 */ /* 0x0003e80000100a00 */
[----:B------:R-:W5:Y:S04]  /*1e030*/  LDL.LU.64 R170, [R1+0x858] ;  /* 0x0008580001aa7983 */ /* 0x000f680000300a00 */
[----:B------:R1:W-:Y:S01]  /*1e040*/  LDGSTS.E [R2+-0x48200], [R16.64], !P5 ;  /* 0xb7e0000010027fae */ /* 0x0003e2000e921844 */
[----:B------:R-:W-:-:S04]  /*1e050*/  IMAD.WIDE R242, R3, 0x4, R242 ;  /* 0x0000000403f27825 */ /* 0x000fc800078e02f2 */
[----:B------:R-:W-:-:S04]  /*1e060*/  IMAD.WIDE R226, R3, 0x4, R226 ;  /* 0x0000000403e27825 */ /* 0x000fc800078e02e2 */
[----:B------:R-:W-:Y:S01]  /*1e070*/  IMAD.WIDE R74, R3, 0x4, R74 ;  /* 0x00000004034a7825 */ /* 0x000fe200078e024a */
[----:B-1----:R-:W5:Y:S01]  /*1e080*/  LDL.LU.64 R16, [R1+0x1b20] ;  /* 0x001b200001107983 */ /* 0x002f620000300a00 */
[----:B------:R-:W-:Y:S02]  /*1e090*/  IADD3 R2, R139, -0xc5, RZ ;  /* 0xffffff3b8b027810 */ /* 0x000fe40007ffe0ff */
[C---:B------:R-:W-:Y:S01]  /*1e0a0*/  IMAD.WIDE R114, R3.reuse, 0x4, R114 ;  /* 0x0000000403727825 */ /* 0x040fe200078e0272 */
[----:B------:R-:W5:Y:S03]  /*1e0b0*/  LDL.LU.64 R138, [R1+0x840] ;  /* 0x00084000018a7983 */ /* 0x000f660000300a00 */
[C---:B------:R-:W-:Y:S01]  /*1e0c0*/  IMAD.WIDE R26, R3.reuse, 0x4, R26 ;  /* 0x00000004031a7825 */ /* 0x040fe200078e021a */
[----:B------:R1:W-:Y:S03]  /*1e0d0*/  STL.64 [R1+0x8e0], R74 ;  /* 0x0008e04a01007387 */ /* 0x0003e60000100a00 */
[C---:B---3--:R-:W-:Y:S01]  /*1e0e0*/  IMAD.WIDE R234, R3.reuse, 0x4, R234 ;  /* 0x0000000403ea7825 */ /* 0x048fe200078e02ea */
[----:B-1----:R-:W3:Y:S04]  /*1e0f0*/  LDL.LU.64 R74, [R1+0x838] ;  /* 0x00083800014a7983 */ /* 0x002ee80000300a00 */
[----:B------:R1:W-:Y:S01]  /*1e100*/  STL.64 [R1+0x8d8], R114 ;  /* 0x0008d87201007387 */ /* 0x0003e20000100a00 */
[----:B------:R-:W-:-:S04]  /*1e110*/  IMAD.WIDE R240, R3, 0x4, R240 ;  /* 0x0000000403f07825 */ /* 0x000fc800078e02f0 */
[----:B------:R-:W-:-:S04]  /*1e120*/  IMAD.WIDE R154, R3, 0x4, R154 ;  /* 0x00000004039a7825 */ /* 0x000fc800078e029a */
[----:B------:R-:W-:-:S04]  /*1e130*/  IMAD.WIDE R210, R3, 0x4, R210 ;  /* 0x0000000403d27825 */ /* 0x000fc800078e02d2 */
[C---:B--2---:R-:W-:Y:S01]  /*1e140*/  IMAD.WIDE R218, R3.reuse, 0x4, R218 ;  /* 0x0000000403da7825 */ /* 0x044fe200078e02da */
[----:B-1----:R-:W2:Y:S04]  /*1e150*/  LDL.LU.64 R114, [R1+0x1b18] ;  /* 0x001b180001727983 */ /* 0x002ea80000300a00 */
[----:B------:R1:W-:Y:S01]  /*1e160*/  STL.64 [R1+0x8d0], R26 ;  /* 0x0008d01a01007387 */ /* 0x0003e20000100a00 */
[----:B------:R-:W-:-:S03]  /*1e170*/  IMAD.WIDE R80, R3, 0x4, R80 ;  /* 0x0000000403507825 */ /* 0x000fc600078e0250 */
[----:B-1----:R-:W2:Y:S04]  /*1e180*/  LDL.LU.64 R26, [R1+0x1b10] ;  /* 0x001b1000011a7983 */ /* 0x002ea80000300a00 */
[----:B------:R1:W-:Y:S01]  /*1e190*/  STL.64 [R1+0x8c8], R242 ;  /* 0x0008c8f201007387 */ /* 0x0003e20000100a00 */
[----:B------:R-:W-:-:S04]  /*1e1a0*/  IMAD.WIDE R120, R3, 0x4, R120 ;  /* 0x0000000403787825 */ /* 0x000fc800078e0278 */
[----:B----4-:R-:W-:-:S04]  /*1e1b0*/  IMAD.WIDE R202, R3, 0x4, R202 ;  /* 0x0000000403ca7825 */ /* 0x010fc800078e02ca */
[C---:B------:R-:W-:Y:S01]  /*1e1c0*/  IMAD.WIDE R186, R3.reuse, 0x4, R186 ;  /* 0x0000000403ba7825 */ /* 0x040fe200078e02ba */
[----:B-1----:R-:W4:Y:S04]  /*1e1d0*/  LDL.LU.64 R242, [R1+0x820] ;  /* 0x0008200001f27983 */ /* 0x002f280000300a00 */
[----:B------:R1:W-:Y:S01]  /*1e1e0*/  STL.64 [R1+0x8c0], R234 ;  /* 0x0008c0ea01007387 */ /* 0x0003e20000100a00 */
[----:B------:R-:W-:-:S04]  /*1e1f0*/  IMAD.WIDE R178, R3, 0x4, R178 ;  /* 0x0000000403b27825 */ /* 0x000fc800078e02b2 */
[----:B------:R-:W-:-:S04]  /*1e200*/  IMAD.WIDE R162, R3, 0x4, R162 ;  /* 0x0000000403a27825 */ /* 0x000fc800078e02a2 */
[----:B------:R-:W-:-:S04]  /*1e210*/  IMAD.WIDE R146, R3, 0x4, R146 ;  /* 0x0000000403927825 */ /* 0x000fc800078e0292 */
[C---:B------:R-:W-:Y:S01]  /*1e220*/  IMAD.WIDE R34, R3.reuse, 0x4, R34 ;  /* 0x0000000403227825 */ /* 0x040fe200078e0222 */
[----:B-1----:R-:W2:Y:S04]  /*1e230*/  LDL.LU.64 R234, [R1+0x818] ;  /* 0x0008180001ea7983 */ /* 0x002ea80000300a00 */
[----:B------:R1:W-:Y:S01]  /*1e240*/  STL.64 [R1+0x8b8], R240 ;  /* 0x0008b8f001007387 */ /* 0x0003e20000100a00 */
[----:B-----5:R-:W-:-:S04]  /*1e250*/  IMAD.WIDE R122, R3, 0x4, R122 ;  /* 0x00000004037a7825 */ /* 0x020fc800078e027a */
[----:B------:R-:W-:-:S04]  /*1e260*/  IMAD.WIDE R152, R3, 0x4, R152 ;  /* 0x0000000403987825 */ /* 0x000fc800078e0298 */
[C---:B------:R-:W-:Y:S01]  /*1e270*/  IMAD.WIDE R194, R3.reuse, 0x4, R194 ;  /* 0x0000000403c27825 */ /* 0x040fe200078e02c2 */
[----:B-1----:R-:W5:Y:S04]  /*1e280*/  LDL.LU.64 R240, [R1+0x1b08] ;  /* 0x001b080001f07983 */ /* 0x002f680000300a00 */
[----:B------:R1:W-:Y:S01]  /*1e290*/  STL.64 [R1+0x8b0], R154 ;  /* 0x0008b09a01007387 */ /* 0x0003e20000100a00 */
[----:B------:R-:W-:-:S04]  /*1e2a0*/  IMAD.WIDE R170, R3, 0x4, R170 ;  /* 0x0000000403aa7825 */ /* 0x000fc800078e02aa */
[----:B------:R-:W-:-:S04]  /*1e2b0*/  IMAD.WIDE R112, R3, 0x4, R112 ;  /* 0x0000000403707825 */ /* 0x000fc800078e0270 */
[----:B------:R-:W-:-:S04]  /*1e2c0*/  IMAD.WIDE R24, R3, 0x4, R24 ;  /* 0x0000000403187825 */ /* 0x000fc800078e0218 */
[C---:B------:R-:W-:Y:S01]  /*1e2d0*/  IMAD.WIDE R50, R3.reuse, 0x4, R50 ;  /* 0x0000000403327825 */ /* 0x040fe200078e0232 */
[----:B-1----:R-:W2:Y:S04]  /*1e2e0*/  LDL.LU.64 R154, [R1+0x1b00] ;  /* 0x001b0000019a7983 */ /* 0x002ea80000300a00 */
        /* <DEDUP_REMOVED lines=41> */
[----:B-1----:R-:W2:Y:S03]  /*1e580*/  LDL.LU.64 R186, [R1+0x1ae8] ;  /* 0x001ae80001ba7983 */ /* 0x002ea60000300a00 */
        /* <DEDUP_REMOVED lines=28> */
[----:B------:R-:W-:Y:S01]  /*1e750*/  ISETP.GE.U32.AND P2, PT, R252, 0x7fffff00, PT ;  /* 0x7fffff00fc00780c */ /* 0x000fe20003f46070 */
[----:B------:R-:W0:Y:S02]  /*1e760*/  LDGDEPBAR ;  /* 0x00000000000079af */ /* 0x000e240000000000 */
[----:B--2---:R-:W-:-:S05]  /*1e770*/  IMAD.WIDE R186, R3, 0x4, R186 ;  /* 0x0000000403ba7825 */ /* 0x004fca00078e02ba */
[----:B------:R1:W-:Y:S04]  /*1e780*/  STL.64 [R1+0x870], R186 ;  /* 0x000870ba01007387 */ /* 0x0003e80000100a00 */
[----:B-1----:R-:W2:Y:S04]  /*1e790*/  LDL.LU.64 R186, [R1+0x7c0] ;  /* 0x0007c00001ba7983 */ /* 0x002ea80000300a00 */
[----:B------:R1:W-:Y:S04]  /*1e7a0*/  STL.64 [R1+0x868], R178 ;  /* 0x000868b201007387 */ /* 0x0003e80000100a00 */
[----:B-1----:R-:W2:Y:S04]  /*1e7b0*/  LDL.LU.64 R178, [R1+0x7b8] ;  /* 0x0007b80001b27983 */ /* 0x002ea80000300a00 */
[----:B------:R1:W-:Y:S04]  /*1e7c0*/  STL.64 [R1+0x860], R122 ;  /* 0x0008607a01007387 */ /* 0x0003e80000100a00 */
[----:B-1----:R-:W2:Y:S04]  /*1e7d0*/  LDL.LU.64 R122, [R1+0x1ae0] ;  /* 0x001ae000017a7983 */ /* 0x002ea80000300a00 */
[----:B------:R1:W-:Y:S04]  /*1e7e0*/  STL.64 [R1+0x858], R170 ;  /* 0x000858aa01007387 */ /* 0x0003e80000100a00 */
[----:B-1----:R-:W2:Y:S01]  /*1e7f0*/  LDL.LU.64 R170, [R1+0x1ad8] ;  /* 0x001ad80001aa7983 */ /* 0x002ea20000300a00 */
[----:B------:R-:W-:-:S04]  /*1e800*/  IMAD.WIDE R138, R3, 0x4, R138 ;  /* 0x00000004038a7825 */ /* 0x000fc800078e028a */
[----:B---3--:R-:W-:-:S04]  /*1e810*/  IMAD.WIDE R74, R3, 0x4, R74 ;  /* 0x00000004034a7825 */ /* 0x008fc800078e024a */
[----:B--2---:R-:W-:-:S05]  /*1e820*/  IMAD.WIDE R170, R3, 0x4, R170 ;  /* 0x0000000403aa7825 */ /* 0x004fca00078e02aa */
[----:B------:R1:W-:Y:S04]  /*1e830*/  STL.64 [R1+0x850], R170 ;  /* 0x000850aa01007387 */ /* 0x0003e80000100a00 */
[----:B-1----:R-:W2:Y:S04]  /*1e840*/  LDL.LU.64 R170, [R1+0x7a0] ;  /* 0x0007a00001aa7983 */ /* 0x002ea80000300a00 */
[----:B------:R1:W-:Y:S04]  /*1e850*/  STL.64 [R1+0x848], R162 ;  /* 0x000848a201007387 */ /* 0x0003e80000100a00 */
[----:B-1----:R-:W3:Y:S04]  /*1e860*/  LDL.LU.64 R162, [R1+0x798] ;  /* 0x0007980001a27983 */ /* 0x002ee80000300a00 */
[----:B------:R1:W-:Y:S04]  /*1e870*/  STL.64 [R1+0x840], R138 ;  /* 0x0008408a01007387 */ /* 0x0003e80000100a00 */
[----:B-1----:R-:W2:Y:S04]  /*1e880*/  LDL.LU.64 R138, [R1+0x1ad0] ;  /* 0x001ad000018a7983 */ /* 0x002ea80000300a00 */
[----:B------:R1:W-:Y:S04]  /*1e890*/  STL.64 [R1+0x838], R74 ;  /* 0x0008384a01007387 */ /* 0x0003e80000100a00 */
[----:B-1----:R-:W3:Y:S01]  /*1e8a0*/  LDL.LU.64 R74, [R1+0x1ac8] ;  /* 0x001ac800014a7983 */ /* 0x002ee20000300a00 */
[----:B----4-:R-:W-:-:S04]  /*1e8b0*/  IMAD.WIDE R242, R3, 0x4, R242 ;  /* 0x0000000403f27825 */ /* 0x010fc800078e02f2 */
[----:B------:R-:W-:-:S04]  /*1e8c0*/  IMAD.WIDE R234, R3, 0x4, R234 ;  /* 0x0000000403ea7825 */ /* 0x000fc800078e02ea */
[----:B------:R-:W-:-:S04]  /*1e8d0*/  IMAD.WIDE R226, R3, 0x4, R226 ;  /* 0x0000000403e27825 */ /* 0x000fc800078e02e2 */
[----:B------:R-:W-:-:S04]  /*1e8e0*/  IMAD.WIDE R218, R3, 0x4, R218 ;  /* 0x0000000403da7825 */ /* 0x000fc800078e02da */
[----:B------:R-:W-:-:S04]  /*1e8f0*/  IMAD.WIDE R122, R3, 0x4, R122 ;  /* 0x00000004037a7825 */ /* 0x000fc800078e027a */
[----:B------:R-:W-:-:S04]  /*1e900*/  IMAD.WIDE R210, R3, 0x4, R210 ;  /* 0x0000000403d27825 */ /* 0x000fc800078e02d2 */
[----:B------:R-:W-:-:S04]  /*1e910*/  IMAD.WIDE R202, R3, 0x4, R202 ;  /* 0x0000000403ca7825 */ /* 0x000fc800078e02ca */
[----:B------:R-:W-:-:S04]  /*1e920*/  IMAD.WIDE R120, R3, 0x4, R120 ;  /* 0x0000000403787825 */ /* 0x000fc800078e0278 */
[----:B--2---:R-:W-:-:S04]  /*1e930*/  IMAD.WIDE R138, R3, 0x4, R138 ;  /* 0x00000004038a7825 */ /* 0x004fc800078e028a */
[----:B---3--:R-:W-:-:S05]  /*1e940*/  IMAD.WIDE R74, R3, 0x4, R74 ;  /* 0x00000004034a7825 */ /* 0x008fca00078e024a */
[----:B------:R1:W-:Y:S04]  /*1e950*/  STL.64 [R1+0x830], R74 ;  /* 0x0008304a01007387 */ /* 0x0003e80000100a00 */
[----:B-1----:R-:W2:Y:S04]  /*1e960*/  LDL.LU.64 R74, [R1+0x780] ;  /* 0x00078000014a7983 */ /* 0x002ea80000300a00 */
[----:B------:R1:W-:Y:S04]  /*1e970*/  STL.64 [R1+0x828], R146 ;  /* 0x0008289201007387 */ /* 0x0003e80000100a00 */
[----:B-1----:R-:W3:Y:S04]  /*1e980*/  LDL.LU.64 R146, [R1+0x778] ;  /* 0x0007780001927983 */ /* 0x002ee80000300a00 */
[----:B------:R1:W-:Y:S04]  /*1e990*/  STL.64 [R1+0x820], R242 ;  /* 0x000820f201007387 */ /* 0x0003e80000100a00 */
[----:B-1----:R-:W4:Y:S04]  /*1e9a0*/  LDL.LU.64 R242, [R1+0x1ac0] ;  /* 0x001ac00001f27983 */ /* 0x002f280000300a00 */
        /* <DEDUP_REMOVED lines=19> */
[----:B-1----:R-:W4:Y:S01]  /*1eae0*/  LDL.LU.64 R120, [R1+0x720] ;  /* 0x0007200001787983 */ /* 0x002f220000300a00 */
[----:B------:R-:W-:-:S03]  /*1eaf0*/  IMAD.WIDE R186, R3, 0x4, R186 ;  /* 0x0000000403ba7825 */ /* 0x000fc600078e02ba */
[----:B------:R1:W-:Y:S01]  /*1eb00*/  STL.64 [R1+0x7c8], R194 ;  /* 0x0007c8c201007387 */ /* 0x0003e20000100a00 */
[----:B------:R-:W-:-:S04]  /*1eb10*/  IMAD.WIDE R178, R3, 0x4, R178 ;  /* 0x0000000403b27825 */ /* 0x000fc800078e02b2 */
[C---:B------:R-:W-:Y:S01]  /*1eb20*/  IMAD.WIDE R80, R3.reuse, 0x4, R80 ;  /* 0x0000000403507825 */ /* 0x040fe200078e0250 */
[----:B-1----:R-:W4:Y:S03]  /*1eb30*/  LDL.LU.64 R194, [R1+0x1a90] ;  /* 0x001a900001c27983 */ /* 0x002f260000300a00 */
[C---:B------:R-:W-:Y:S01]  /*1eb40*/  IMAD.WIDE R170, R3.reuse, 0x4, R170 ;  /* 0x0000000403aa7825 */ /* 0x040fe200078e02aa */
[----:B------:R1:W-:Y:S03]  /*1eb50*/  STL.64 [R1+0x7c0], R186 ;  /* 0x0007c0ba01007387 */ /* 0x0003e60000100a00 */
[----:B------:R-:W-:-:S04]  /*1eb60*/  IMAD.WIDE R162, R3, 0x4, R162 ;  /* 0x0000000403a27825 */ /* 0x000fc800078e02a2 */
[C---:B------:R-:W-:Y:S01]  /*1eb70*/  IMAD.WIDE R154, R3.reuse, 0x4, R154 ;  /* 0x00000004039a7825 */ /* 0x040fe200078e029a */
[----:B-1----:R-:W4:Y:S04]  /*1eb80*/  LDL.LU.64 R186, [R1+0x1a88] ;  /* 0x001a880001ba7983 */ /* 0x002f280000300a00 */
[----:B------:R1:W-:Y:S04]  /*1eb90*/  STL.64 [R1+0x7b8], R178 ;  /* 0x0007b8b201007387 */ /* 0x0003e80000100a00 */
[----:B-1----:R-:W4:Y:S04]  /*1eba0*/  LDL.LU.64 R178, [R1+0x1a80] ;  /* 0x001a800001b27983 */ /* 0x002f280000300a00 */
[----:B------:R1:W-:Y:S01]  /*1ebb0*/  STL.64 [R1+0x7b0], R80 ;  /* 0x0007b05001007387 */ /* 0x0003e20000100a00 */
[----:B-----5:R-:W-:-:S03]  /*1ebc0*/  IMAD.WIDE R240, R3, 0x4, R240 ;  /* 0x0000000403f07825 */ /* 0x020fc600078e02f0 */
[----:B-1----:R-:W5:Y:S04]  /*1ebd0*/  LDL.LU.64 R80, [R1+0x700] ;  /* 0x0007000001507983 */ /* 0x002f680000300a00 */
[----:B------:R1:W-:Y:S04]  /*1ebe0*/  STL.64 [R1+0x7a8], R112 ;  /* 0x0007a87001007387 */ /* 0x0003e80000100a00 */
[----:B-1----:R-:W5:Y:S04]  /*1ebf0*/  LDL.LU.64 R112, [R1+0x6f8] ;  /* 0x0006f80001707983 */ /* 0x002f680000300a00 */
[----:B------:R1:W-:Y:S04]  /*1ec00*/  STL.64 [R1+0x7a0], R170 ;  /* 0x0007a0aa01007387 */ /* 0x0003e80000100a00 */
[----:B-1----:R-:W5:Y:S04]  /*1ec10*/  LDL.LU.64 R170, [R1+0x1a78] ;  /* 0x001a780001aa7983 */ /* 0x002f680000300a00 */
[----:B------:R1:W-:Y:S01]  /*1ec20*/  STL.64 [R1+0x798], R162 ;  /* 0x000798a201007387 */ /* 0x0003e20000100a00 */
[----:B--2---:R-:W-:-:S03]  /*1ec30*/  IMAD.WIDE R74, R3, 0x4, R74 ;  /* 0x00000004034a7825 */ /* 0x004fc600078e024a */
[----:B-1----:R-:W2:Y:S04]  /*1ec40*/  LDL.LU.64 R162, [R1+0x1a70] ;  /* 0x001a700001a27983 */ /* 0x002ea80000300a00 */
[----:B------:R1:W-:Y:S01]  /*1ec50*/  STL.64 [R1+0x790], R154 ;  /* 0x0007909a01007387 */ /* 0x0003e20000100a00 */
[----:B---3--:R-:W-:-:S03]  /*1ec60*/  IMAD.WIDE R146, R3, 0x4, R146 ;  /* 0x0000000403927825 */ /* 0x008fc600078e0292 */
[----:B-1----:R-:W3:Y:S04]  /*1ec70*/  LDL.LU.64 R154, [R1+0x1a68] ;  /* 0x001a6800019a7983 */ /* 0x002ee80000300a00 */
[----:B------:R1:W-:Y:S01]  /*1ec80*/  STL.64 [R1+0x788], R24 ;  /* 0x0007881801007387 */ /* 0x0003e20000100a00 */
[----:B------:R-:W-:-:S03]  /*1ec90*/  IMAD.WIDE R26, R3, 0x4, R26 ;  /* 0x00000004031a7825 */ /* 0x000fc600078e021a */
[----:B-1----:R-:W2:Y:S04]  /*1eca0*/  LDL.LU.64 R24, [R1+0x6e0] ;  /* 0x0006e00001187983 */ /* 0x002ea80000300a00 */
[----:B------:R1:W-:Y:S04]  /*1ecb0*/  STL.64 [R1+0x780], R74 ;  /* 0x0007804a01007387 */ /* 0x0003e80000100a00 */
[----:B-1----:R-:W3:Y:S04]  /*1ecc0*/  LDL.LU.64 R74, [R1+0x6d8] ;  /* 0x0006d800014a7983 */ /* 0x002ee80000300a00 */
[----:B------:R1:W-:Y:S01]  /*1ecd0*/  STL.64 [R1+0x778], R146 ;  /* 0x0007789201007387 */ /* 0x0003e20000100a00 */
[----:B----4-:R-:W-:-:S03]  /*1ece0*/  IMAD.WIDE R138, R3, 0x4, R138 ;  /* 0x00000004038a7825 */ /* 0x010fc600078e028a */
[----:B-1----:R-:W4:Y:S04]  /*1ecf0*/  LDL.LU.64 R146, [R1+0x1a60] ;  /* 0x001a600001927983 */ /* 0x002f280000300a00 */
[----:B------:R1:W-:Y:S01]  /*1ed00*/  STL.64 [R1+0x770], R240 ;  /* 0x000770f001007387 */ /* 0x0003e20000100a00 */
[----:B------:R-:W-:-:S03]  /*1ed10*/  IMAD.WIDE R34, R3, 0x4, R34 ;  /* 0x0000000403227825 */ /* 0x000fc600078e0222 */
[----:B-1----:R-:W4:Y:S04]  /*1ed20*/  LDL.LU.64 R240, [R1+0x6c0] ;  /* 0x0006c00001f07983 */ /* 0x002f280000300a00 */
[----:B------:R1:W-:Y:S01]  /*1ed30*/  STL.64 [R1+0x768], R50 ;  /* 0x0007683201007387 */ /* 0x0003e20000100a00 */
[----:B------:R-:W-:-:S03]  /*1ed40*/  IMAD.WIDE R114, R3, 0x4, R114 ;  /* 0x0000000403727825 */ /* 0x000fc600078e0272 */
[----:B-1----:R-:W4:Y:S04]  /*1ed50*/  LDL.LU.64 R50, [R1+0x6b8] ;  /* 0x0006b80001327983 */ /* 0x002f280000300a00 */
[----:B------:R1:W-:Y:S04]  /*1ed60*/  STL.64 [R1+0x760], R138 ;  /* 0x0007608a01007387 */ /* 0x0003e80000100a00 */
        /* <DEDUP_REMOVED lines=9> */
[----:B------:R1:W-:Y:S04]  /*1ee00*/  STL.64 [R1+0x740], R122 ;  /* 0x0007407a01007387 */ /* 0x0003e80000100a00 */
        /* <DEDUP_REMOVED lines=8> */
[----:B------:R1:W-:Y:S04]  /*1ee90*/  STL.64 [R1+0x720], R120 ;  /* 0x0007207801007387 */ /* 0x0003e80000100a00 */
[----:B-1----:R-:W4:Y:S01]  /*1eea0*/  LDL.LU.64 R120, [R1+0x1a30] ;  /* 0x001a300001787983 */ /* 0x002f220000300a00 */
[----:B------:R-:W-:-:S04]  /*1eeb0*/  IMAD.WIDE R16, R3, 0x4, R16 ;  /* 0x0000000403107825 */ /* 0x000fc800078e0210 */
[----:B-----5:R-:W-:-:S04]  /*1eec0*/  IMAD.WIDE R80, R3, 0x4, R80 ;  /* 0x0000000403507825 */ /* 0x020fc800078e0250 */
[----:B------:R-:W-:-:S04]  /*1eed0*/  IMAD.WIDE R112, R3, 0x4, R112 ;  /* 0x0000000403707825 */ /* 0x000fc800078e0270 */
[----:B--2---:R-:W-:-:S04]  /*1eee0*/  IMAD.WIDE R24, R3, 0x4, R24 ;  /* 0x0000000403187825 */ /* 0x004fc800078e0218 */
[----:B---3--:R-:W-:-:S04]  /*1eef0*/  IMAD.WIDE R74, R3, 0x4, R74 ;  /* 0x00000004034a7825 */ /* 0x008fc800078e024a */
[----:B----4-:R-:W-:-:S04]  /*1ef00*/  IMAD.WIDE R240, R3, 0x4, R240 ;  /* 0x0000000403f07825 */ /* 0x010fc800078e02f0 */
[----:B------:R-:W-:-:S04]  /*1ef10*/  IMAD.WIDE R50, R3, 0x4, R50 ;  /* 0x0000000403327825 */ /* 0x000fc800078e0232 */
[----:B------:R-:W-:-:S04]  /*1ef20*/  IMAD.WIDE R34, R3, 0x4, R34 ;  /* 0x0000000403227825 */ /* 0x000fc800078e0222 */
[----:B------:R-:W-:-:S04]  /*1ef30*/  IMAD.WIDE R26, R3, 0x4, R26 ;  /* 0x00000004031a7825 */ /* 0x000fc800078e021a */
[----:B------:R-:W-:-:S04]  /*1ef40*/  IMAD.WIDE R152, R3, 0x4, R152 ;  /* 0x0000000403987825 */ /* 0x000fc800078e0298 */
[----:B------:R-:W-:-:S05]  /*1ef50*/  IMAD.WIDE R120, R3, 0x4, R120 ;  /* 0x0000000403787825 */ /* 0x000fca00078e0278 */
[----:B------:R1:W-:Y:S04]  /*1ef60*/  STL.64 [R1+0x718], R120 ;  /* 0x0007187801007387 */ /* 0x0003e80000100a00 */
[----:B-1----:R-:W2:Y:S04]  /*1ef70*/  LDL.LU.64 R120, [R1+0x5f8] ;  /* 0x0005f80001787983 */ /* 0x002ea80000300a00 */
[----:B------:R1:W-:Y:S04]  /*1ef80*/  STL.64 [R1+0x680], R16 ;  /* 0x0006801001007387 */ /* 0x0003e80000100a00 */
[----:B-1----:R-:W3:Y:S04]  /*1ef90*/  LDL.LU.64 R16, [R1+0x5e0] ;  /* 0x0005e00001107983 */ /* 0x002ee80000300a00 */
[----:B------:R1:W-:Y:S04]  /*1efa0*/  STL.64 [R1+0x670], R98 ;  /* 0x0006706201007387 */ /* 0x0003e80000100a00 */
[----:B-1----:R-:W4:Y:S04]  /*1efb0*/  LDL.LU.64 R98, [R1+0x1a28] ;  /* 0x001a280001627983 */ /* 0x002f280000300a00 */
[----:B------:R1:W-:Y:S04]  /*1efc0*/  STL.64 [R1+0x668], R80 ;  /* 0x0006685001007387 */ /* 0x0003e80000100a00 */
[----:B-1----:R-:W5:Y:S04]  /*1efd0*/  LDL.LU.64 R80, [R1+0x588] ;  /* 0x0005880001507983 */ /* 0x002f680000300a00 */
        /* <DEDUP_REMOVED lines=32> */
[----:B--2---:R-:W-:-:S04]  /*1f1e0*/  IMAD.WIDE R120, R3, 0x4, R120 ;  /* 0x0000000403787825 */ /* 0x004fc800078e0278 */
[----:B---3--:R-:W-:-:S04]  /*1f1f0*/  IMAD.WIDE R16, R3, 0x4, R16 ;  /* 0x0000000403107825 */ /* 0x008fc800078e0210 */
[----:B-----5:R-:W-:-:S04]  /*1f200*/  IMAD.WIDE R80, R3, 0x4, R80 ;  /* 0x0000000403507825 */ /* 0x020fc800078e0250 */
[----:B----4-:R-:W-:-:S04]  /*1f210*/  IMAD.WIDE R112, R3, 0x4, R112 ;  /* 0x0000000403707825 */ /* 0x010fc800078e0270 */
        /* <DEDUP_REMOVED lines=11> */
[----:B-1----:R-:W2:Y:S04]  /*1f2d0*/  LDL.LU.64 R16, [R1+0x19b8] ;  /* 0x0019b80001107983 */ /* 0x002ea80000300a00 */
        /* <DEDUP_REMOVED lines=15> */
[----:B--2---:R-:W-:-:S05]  /*1f3d0*/  IMAD.WIDE R24, R3, 0x4, R24 ;  /* 0x0000000403187825 */ /* 0x004fca00078e0218 */
[----:B------:R1:W-:Y:S04]  /*1f3e0*/  STL.64 [R1+0x530], R24 ;  /* 0x0005301801007387 */ /* 0x0003e80000100a00 */
[----:B-1----:R-:W2:Y:S04]  /*1f3f0*/  LDL.LU.64 R24, [R1+0x18] ;  /* 0x0000180001187983 */ /* 0x002ea80000300a00 */
[----:B------:R1:W-:Y:S04]  /*1f400*/  STL.64 [R1+0x528], R176 ;  /* 0x000528b001007387 */ /* 0x0003e80000100a00 */
[----:B-1----:R-:W2:Y:S04]  /*1f410*/  LDL.LU.64 R176, [R1+0x1988] ;  /* 0x0019880001b07983 */ /* 0x002ea80000300a00 */
[----:B------:R1:W-:Y:S04]  /*1f420*/  STL.64 [R1+0x520], R208 ;  /* 0x000520d001007387 */ /* 0x0003e80000100a00 */
[----:B-1----:R-:W3:Y:S04]  /*1f430*/  LDL.LU.64 R208, [R1+0x1980] ;  /* 0x0019800001d07983 */ /* 0x002ee80000300a00 */
[----:B------:R1:W-:Y:S04]  /*1f440*/  STL.64 [R1+0x518], R240 ;  /* 0x000518f001007387 */ /* 0x0003e80000100a00 */
[----:B-1----:R-:W4:Y:S01]  /*1f450*/  LDL.LU.64 R240, [R1+0x1978] ;  /* 0x0019780001f07983 */ /* 0x002f220000300a00 */
[----:B------:R-:W-:-:S04]  /*1f460*/  IMAD.WIDE R216, R3, 0x4, R216 ;  /* 0x0000000403d87825 */ /* 0x000fc800078e02d8 */
[----:B------:R-:W-:-:S04]  /*1f470*/  IMAD.WIDE R184, R3, 0x4, R184 ;  /* 0x0000000403b87825 */ /* 0x000fc800078e02b8 */
[----:B------:R-:W-:-:S04]  /*1f480*/  IMAD.WIDE R152, R3, 0x4, R152 ;  /* 0x0000000403987825 */ /* 0x000fc800078e0298 */
[----:B------:R-:W-:-:S04]  /*1f490*/  IMAD.WIDE R144, R3, 0x4, R144 ;  /* 0x0000000403907825 */ /* 0x000fc800078e0290 */
[----:B-----5:R-:W-:-:S04]  /*1f4a0*/  IMAD.WIDE R120, R3, 0x4, R120 ;  /* 0x0000000403787825 */ /* 0x020fc800078e0278 */
[----:B------:R-:W-:-:S04]  /*1f4b0*/  IMAD.WIDE R112, R3, 0x4, R112 ;  /* 0x0000000403707825 */ /* 0x000fc800078e0270 */
[----:B------:R-:W-:-:S04]  /*1f4c0*/  IMAD.WIDE R88, R3, 0x4, R88 ;  /* 0x0000000403587825 */ /* 0x000fc800078e0258 */
[----:B------:R-:W-:-:S04]  /*1f4d0*/  IMAD.WIDE R80, R3, 0x4, R80 ;  /* 0x0000000403507825 */ /* 0x000fc800078e0250 */
[----:B------:R-:W-:-:S04]  /*1f4e0*/  IMAD.WIDE R56, R3, 0x4, R56 ;  /* 0x0000000403387825 */ /* 0x000fc800078e0238 */
[----:B------:R-:W-:-:S04]  /*1f4f0*/  IMAD.WIDE R48, R3, 0x4, R48 ;  /* 0x0000000403307825 */ /* 0x000fc800078e0230 */
[----:B------:R-:W-:-:S04]  /*1f500*/  IMAD.WIDE R16, R3, 0x4, R16 ;  /* 0x0000000403107825 */ /* 0x000fc800078e0210 */
[----:B--2---:R-:W-:-:S04]  /*1f510*/  IMAD.WIDE R176, R3, 0x4, R176 ;  /* 0x0000000403b07825 */ /* 0x004fc800078e02b0 */
[----:B---3--:R-:W-:-:S04]  /*1f520*/  IMAD.WIDE R208, R3, 0x4, R208 ;  /* 0x0000000403d07825 */ /* 0x008fc800078e02d0 */
[----:B----4-:R-:W-:-:S05]  /*1f530*/  IMAD.WIDE R240, R3, 0x4, R240 ;  /* 0x0000000403f07825 */ /* 0x010fca00078e02f0 */
        /* <DEDUP_REMOVED lines=38> */
[----:B------:R1:W-:Y:S01]  /*1f7a0*/  STL.64 [R1+0x478], R88 ;  /* 0x0004785801007387 */ /* 0x0003e20000100a00 */
[----:B------:R-:W-:-:S03]  /*1f7b0*/  IMAD.WIDE R24, R3, 0x4, R24 ;  /* 0x0000000403187825 */ /* 0x000fc600078e0218 */
        /* <DEDUP_REMOVED lines=22> */
[----:B-1----:R-:W3:Y:S01]  /*1f920*/  LDL.LU.64 R250, [R1+0x1880] ;  /* 0x0018800001fa7983 */ /* 0x002ee20000300a00 */
[----:B------:R-:W-:-:S04]  /*1f930*/  IMAD.WIDE R138, R3, 0x4, R138 ;  /* 0x00000004038a7825 */ /* 0x000fc800078e028a */
[----:B------:R-:W-:-:S04]  /*1f940*/  IMAD.WIDE R146, R3, 0x4, R146 ;  /* 0x0000000403927825 */ /* 0x000fc800078e0292 */
[----:B------:R-:W-:-:S04]  /*1f950*/  IMAD.WIDE R154, R3, 0x4, R154 ;  /* 0x00000004039a7825 */ /* 0x000fc800078e029a */
[----:B--2---:R-:W-:-:S04]  /*1f960*/  IMAD.WIDE R8, R3, 0x4, R8 ;  /* 0x0000000403087825 */ /* 0x004fc800078e0208 */
[----:B---3--:R-:W-:-:S05]  /*1f970*/  IMAD.WIDE R250, R3, 0x4, R250 ;  /* 0x0000000403fa7825 */ /* 0x008fca00078e02fa */
[----:B------:R1:W-:Y:S02]  /*1f980*/  STL.64 [R1+0x418], R250 ;  /* 0x000418fa01007387 */ /* 0x0003e40000100a00 */
[----:B-1----:R-:W-:-:S04]  /*1f990*/  IMAD.WIDE R250, R3, 0x4, R246 ;  /* 0x0000000403fa7825 */ /* 0x002fc800078e02f6 */
[C---:B------:R-:W-:Y:S01]  /*1f9a0*/  IMAD.WIDE R246, R3.reuse, 0x4, R4 ;  /* 0x0000000403f67825 */ /* 0x040fe200078e0204 */
[----:B------:R-:W-:Y:S03]  /*1f9b0*/  STL.64 [R1+0x410], R250 ;  /* 0x000410fa01007387 */ /* 0x000fe60000100a00 */
[C---:B------:R-:W-:Y:S01]  /*1f9c0*/  IMAD.WIDE R4, R3.reuse, 0x4, R6 ;  /* 0x0000000403047825 */ /* 0x040fe200078e0206 */
[----:B------:R-:W-:Y:S03]  /*1f9d0*/  STL.64 [R1+0x408], R246 ;  /* 0x000408f601007387 */ /* 0x000fe60000100a00 */
[C---:B------:R-:W-:Y:S01]  /*1f9e0*/  IMAD.WIDE R6, R3.reuse, 0x4, R10 ;  /* 0x0000000403067825 */ /* 0x040fe200078e020a */
[----:B------:R1:W-:Y:S04]  /*1f9f0*/  STL.64 [R1+0x400], R4 ;  /* 0x0004000401007387 */ /* 0x0003e80000100a00 */
        /* <DEDUP_REMOVED lines=97> */
[----:B------:R2:W-:Y:S01]  /*20010*/  STL.64 [R1+0x270], R6 ;  /* 0x0002700601007387 */ /* 0x0005e20000100a00 */
[----:B-1----:R-:W-:-:S04]  /*20020*/  IMAD.WIDE R4, R3, 0x4, R126 ;  /* 0x0000000403047825 */ /* 0x002fc800078e027e */
[C---:B------:R-:W-:Y:S01]  /*20030*/  IMAD.WIDE R32, R3.reuse, 0x4, R128 ;  /* 0x0000000403207825 */ /* 0x040fe200078e0280 */
[----:B------:R1:W-:Y:S03]  /*20040*/  STL.64 [R1+0x268], R4 ;  /* 0x0002680401007387 */ /* 0x0003e60000100a00 */
[----:B--2---:R-:W-:-:S04]  /*20050*/  IMAD.WIDE R6, R3, 0x4, R130 ;  /* 0x0000000403067825 */ /* 0x004fc800078e0282 */
[C---:B------:R-:W-:Y:S01]  /*20060*/  IMAD.WIDE R128, R3.reuse, 0x4, R134 ;  /* 0x0000000403807825 */ /* 0x040fe200078e0286 */
[----:B------:R-:W-:Y:S03]  /*20070*/  STL.64 [R1+0x260], R6 ;  /* 0x0002600601007387 */ /* 0x000fe60000100a00 */
[----:B-1----:R-:W-:-:S04]  /*20080*/  IMAD.WIDE R4, R3, 0x4, R132 ;  /* 0x0000000403047825 */ /* 0x002fc800078e0284 */
[C---:B------:R-:W-:Y:S01]  /*20090*/  IMAD.WIDE R130, R3.reuse, 0x4, R140 ;  /* 0x0000000403827825 */ /* 0x040fe200078e028c */
[----:B------:R1:W-:Y:S04]  /*200a0*/  STL.64 [R1+0x258], R4 ;  /* 0x0002580401007387 */ /* 0x0003e80000100a00 */
[----:B------:R-:W-:Y:S04]  /*200b0*/  STL.64 [R1+0x250], R128 ;  /* 0x0002508001007387 */ /* 0x000fe80000100a00 */
[----:B------:R-:W-:Y:S01]  /*200c0*/  STL.64 [R1+0x1808], R128 ;  /* 0x0018088001007387 */ /* 0x000fe20000100a00 */
[----:B------:R-:W-:-:S03]  /*200d0*/  IMAD.WIDE R132, R3, 0x4, R148 ;  /* 0x0000000403847825 */ /* 0x000fc600078e0294 */
[----:B------:R-:W-:Y:S04]  /*200e0*/  STL.64 [R1+0x248], R138 ;  /* 0x0002488a01007387 */ /* 0x000fe80000100a00 */
[----:B------:R-:W-:Y:S04]  /*200f0*/  STL.64 [R1+0x1830], R138 ;  /* 0x0018308a01007387 */ /* 0x000fe80000100a00 */
[----:B------:R-:W-:Y:S04]  /*20100*/  STL.64 [R1+0x240], R130 ;  /* 0x0002408201007387 */ /* 0x000fe80000100a00 */
[----:B------:R-:W-:Y:S01]  /*20110*/  STL.64 [R1+0x1818], R130 ;  /* 0x0018188201007387 */ /* 0x000fe20000100a00 */
[----:B-1----:R-:W-:-:S03]  /*20120*/  IMAD.WIDE R4, R3, 0x4, R156 ;  /* 0x0000000403047825 */ /* 0x002fc600078e029c */
[----:B------:R-:W-:Y:S04]  /*20130*/  STL.64 [R1+0x238], R142 ;  /* 0x0002388e01007387 */ /* 0x000fe80000100a00 */
[----:B------:R1:W-:Y:S04]  /*20140*/  STL.64 [R1+0x1810], R142 ;  /* 0x0018108e01007387 */ /* 0x0003e80000100a00 */
[----:B------:R-:W-:Y:S04]  /*20150*/  STL.64 [R1+0x230], R146 ;  /* 0x0002309201007387 */ /* 0x000fe80000100a00 */
[----:B------:R-:W-:Y:S04]  /*20160*/  STL.64 [R1+0x1838], R146 ;  /* 0x0018389201007387 */ /* 0x000fe80000100a00 */
[----:B------:R-:W-:Y:S01]  /*20170*/  STL.64 [R1+0x228], R132 ;  /* 0x0002288401007387 */ /* 0x000fe20000100a00 */
[----:B------:R-:W-:-:S03]  /*20180*/  IMAD.WIDE R52, R3, 0x4, R162 ;  /* 0x0000000403347825 */ /* 0x000fc600078e02a2 */
        /* <DEDUP_REMOVED lines=8> */
[----:B-1----:R-:W-:-:S03]  /*20210*/  IMAD.WIDE R4, R3, 0x4, R170 ;  /* 0x0000000403047825 */ /* 0x002fc600078e02aa */
[----:B------:R-:W-:Y:S01]  /*20220*/  STL.64 [R1+0x1848], R158 ;  /* 0x0018489e01007387 */ /* 0x000fe20000100a00 */
[----:B------:R-:W-:-:S03]  /*20230*/  IMAD.WIDE R48, R3, 0x4, R64 ;  /* 0x0000000403307825 */ /* 0x000fc600078e0240 */
[----:B------:R-:W-:Y:S04]  /*20240*/  STL.64 [R1+0x200], R52 ;  /* 0x0002003401007387 */ /* 0x000fe80000100a00 */
[----:B------:R-:W-:Y:S04]  /*20250*/  STL.64 [R1+0x1850], R52 ;  /* 0x0018503401007387 */ /* 0x000fe80000100a00 */
[----:B------:R-:W-:Y:S04]  /*20260*/  STL.64 [R1+0x1f8], R142 ;  /* 0x0001f88e01007387 */ /* 0x000fe80000100a00 */
[----:B------:R1:W-:Y:S04]  /*20270*/  STL.64 [R1+0x1858], R142 ;  /* 0x0018588e01007387 */ /* 0x0003e80000100a00 */
[----:B------:R-:W2:Y:S04]  /*20280*/  LDL.LU.64 R64, [R1+0x50] ;  /* 0x0000500001407983 */ /* 0x000ea80000300a00 */
[----:B------:R-:W3:Y:S04]  /*20290*/  LDL.LU.64 R62, [R1+0x60] ;  /* 0x00006000013e7983 */ /* 0x000ee80000300a00 */
[----:B------:R-:W-:Y:S04]  /*202a0*/  STL.64 [R1+0x1e8], R4 ;  /* 0x0001e80401007387 */ /* 0x000fe80000100a00 */
[----:B------:R-:W2:Y:S04]  /*202b0*/  LDL.LU.64 R60, [R1+0x70] ;  /* 0x00007000013c7983 */ /* 0x000ea80000300a00 */
[----:B------:R-:W4:Y:S04]  /*202c0*/  LDL.LU.64 R250, [R1+0x80] ;  /* 0x0000800001fa7983 */ /* 0x000f280000300a00 */
[----:B------:R-:W4:Y:S01]  /*202d0*/  LDL.LU.64 R246, [R1+0x98] ;  /* 0x0000980001f67983 */ /* 0x000f220000300a00 */
[----:B------:R-:W-:-:S03]  /*202e0*/  IMAD.WIDE R50, R3, 0x4, R56 ;  /* 0x0000000403327825 */ /* 0x000fc600078e0238 */
[----:B------:R-:W4:Y:S04]  /*202f0*/  LDL.LU.64 R58, [R1+0xa8] ;  /* 0x0000a800013a7983 */ /* 0x000f280000300a00 */
[----:B------:R-:W5:Y:S04]  /*20300*/  LDL.LU.64 R56, [R1+0xb8] ;  /* 0x0000b80001387983 */ /* 0x000f680000300a00 */
[----:B------:R-:W5:Y:S01]  /*20310*/  LDL.LU.64 R54, [R1+0xc8] ;  /* 0x0000c80001367983 */ /* 0x000f620000300a00 */
[----:B------:R-:W-:-:S03]  /*20320*/  IMAD.WIDE R128, R3, 0x4, R172 ;  /* 0x0000000403807825 */ /* 0x000fc600078e02ac */
[----:B------:R-:W-:Y:S01]  /*20330*/  STL.64 [R1+0x1f0], R166 ;  /* 0x0001f0a601007387 */ /* 0x000fe20000100a00 */
[----:B------:R-:W-:-:S03]  /*20340*/  IMAD.WIDE R150, R3, 0x4, R178 ;  /* 0x0000000403967825 */ /* 0x000fc600078e02b2 */
[----:B------:R-:W-:Y:S01]  /*20350*/  STL.64 [R1+0x1860], R166 ;  /* 0x001860a601007387 */ /* 0x000fe20000100a00 */
[----:B------:R-:W-:-:S03]  /*20360*/  IMAD.WIDE R132, R3, 0x4, R186 ;  /* 0x0000000403847825 */ /* 0x000fc600078e02ba */
[----:B------:R-:W-:Y:S04]  /*20370*/  STL.64 [R1+0x1e0], R128 ;  /* 0x0001e08001007387 */ /* 0x000fe80000100a00 */
[----:B------:R-:W-:Y:S04]  /*20380*/  STL.64 [R1+0x1868], R128 ;  /* 0x0018688001007387 */ /* 0x000fe80000100a00 */
[----:B------:R-:W-:Y:S01]  /*20390*/  STL.64 [R1+0x1d0], R174 ;  /* 0x0001d0ae01007387 */ /* 0x000fe20000100a00 */
[----:B------:R-:W-:-:S03]  /*203a0*/  IMAD.WIDE R130, R3, 0x4, R194 ;  /* 0x0000000403827825 */ /* 0x000fc600078e02c2 */
[----:B------:R-:W-:Y:S04]  /*203b0*/  STL.64 [R1+0x1870], R174 ;  /* 0x001870ae01007387 */ /* 0x000fe80000100a00 */
[----:B------:R-:W-:Y:S04]  /*203c0*/  STL.64 [R1+0x1c0], R150 ;  /* 0x0001c09601007387 */ /* 0x000fe80000100a00 */
[----:B------:R1:W-:Y:S01]  /*203d0*/  STL.64 [R1+0x1878], R150 ;  /* 0x0018789601007387 */ /* 0x0003e20000100a00 */
        /* <DEDUP_REMOVED lines=21> */
[----:B------:R-:W-:Y:S01]  /*20530*/  STL.64 [R1+0xd8], R220 ;  /* 0x0000d8dc01007387 */ /* 0x000fe20000100a00 */
[----:B------:R-:W-:-:S03]  /*20540*/  IMAD.WIDE R178, R3, 0x4, R244 ;  /* 0x0000000403b27825 */ /* 0x000fc600078e02f4 */
[----:B------:R-:W-:Y:S01]  /*20550*/  STL.64 [R1+0xd0], R222 ;  /* 0x0000d0de01007387 */ /* 0x000fe20000100a00 */
[----:B------:R-:W-:-:S03]  /*20560*/  IMAD.WIDE R20, R3, 0x4, R176 ;  /* 0x0000000403147825 */ /* 0x000fc600078e02b0 */
[----:B------:R-:W-:Y:S04]  /*20570*/  STL.64 [R1+0xc0], R226 ;  /* 0x0000c0e201007387 */ /* 0x000fe80000100a00 */
[----:B------:R-:W-:Y:S01]  /*20580*/  STL.64 [R1+0xb0], R228 ;  /* 0x0000b0e401007387 */ /* 0x000fe20000100a00 */
[----:B------:R-:W-:-:S03]  /*20590*/  IMAD.WIDE R16, R3, 0x4, R192 ;  /* 0x0000000403107825 */ /* 0x000fc600078e02c0 */
[----:B------:R-:W-:Y:S04]  /*205a0*/  STL.64 [R1+0xa0], R230 ;  /* 0x0000a0e601007387 */ /* 0x000fe80000100a00 */
[----:B------:R1:W-:Y:S04]  /*205b0*/  STL.64 [R1+0x90], R234 ;  /* 0x000090ea01007387 */ /* 0x0003e80000100a00 */
[----:B------:R-:W-:Y:S04]  /*205c0*/  STL.64 [R1+0x88], R236 ;  /* 0x000088ec01007387 */ /* 0x000fe80000100a00 */
[----:B------:R-:W-:Y:S04]  /*205d0*/  STL.64 [R1+0x78], R238 ;  /* 0x000078ee01007387 */ /* 0x000fe80000100a00 */
[----:B------:R-:W-:Y:S04]  /*205e0*/  STL.64 [R1+0x68], R242 ;  /* 0x000068f201007387 */ /* 0x000fe80000100a00 */
[----:B------:R-:W-:Y:S01]  /*205f0*/  STL.64 [R1+0x58], R178 ;  /* 0x000058b201007387 */ /* 0x000fe20000100a00 */
[----:B------:R-:W-:Y:S01]  /*20600*/  ISETP.GE.U32.AND P5, PT, R2, 0x7ffffefc, PT ;  /* 0x7ffffefc0200780c */ /* 0x000fe20003fa6070 */
[----:B------:R-:W-:-:S04]  /*20610*/  IMAD.WIDE R34, R3, 0x4, R120 ;  /* 0x0000000403227825 */ /* 0x000fc800078e0278 */
[----:B------:R-:W-:-:S04]  /*20620*/  IMAD.WIDE R36, R3, 0x4, R112 ;  /* 0x0000000403247825 */ /* 0x000fc800078e0270 */
[----:B------:R-:W-:-:S04]  /*20630*/  IMAD.WIDE R38, R3, 0x4, R104 ;  /* 0x0000000403267825 */ /* 0x000fc800078e0268 */
[----:B------:R-:W-:-:S04]  /*20640*/  IMAD.WIDE R40, R3, 0x4, R96 ;  /* 0x0000000403287825 */ /* 0x000fc800078e0260 */
[----:B------:R-:W-:-:S04]  /*20650*/  IMAD.WIDE R42, R3, 0x4, R88 ;  /* 0x00000004032a7825 */ /* 0x000fc800078e0258 */
[----:B------:R-:W-:-:S04]  /*20660*/  IMAD.WIDE R44, R3, 0x4, R80 ;  /* 0x00000004032c7825 */ /* 0x000fc800078e0250 */
[----:B------:R-:W-:-:S04]  /*20670*/  IMAD.WIDE R46, R3, 0x4, R72 ;  /* 0x00000004032e7825 */ /* 0x000fc800078e0248 */
[----:B---3--:R-:W-:-:S04]  /*20680*/  IMAD.WIDE R194, R3, 0x4, R62 ;  /* 0x0000000403c27825 */ /* 0x008fc800078e023e */
[C---:B--2---:R-:W-:Y:S01]  /*20690*/  IMAD.WIDE R176, R3.reuse, 0x4, R60 ;  /* 0x0000000403b07825 */ /* 0x044fe200078e023c */
[----:B------:R2:W-:Y:S04]  /*206a0*/  STL.64 [R1+0x8], R194 ;  /* 0x000008c201007387 */ /* 0x0005e80000100a00 */
[----:B------:R-:W-:Y:S04]  /*206b0*/  STL.64 [R1], R176 ;  /* 0x000000b001007387 */ /* 0x000fe80000100a00 */
[----:B------:R-:W3:Y:S01]  /*206c0*/  LDL.64 R134, [R1+0x358] ;  /* 0x0003580001867983 */ /* 0x000ee20000100a00 */
[----:B----4-:R-:W-:-:S03]  /*206d0*/  IMAD.WIDE R192, R3, 0x4, R58 ;  /* 0x0000000403c07825 */ /* 0x010fc600078e023a */
[----:B------:R-:W4:Y:S01]  /*206e0*/  LDL R252, [R1+0x940] ;  /* 0x0009400001fc7983 */ /* 0x000f220000100800 */
[----:B-----5:R-:W-:-:S03]  /*206f0*/  IMAD.WIDE R172, R3, 0x4, R56 ;  /* 0x0000000403ac7825 */ /* 0x020fc600078e0238 */
[----:B------:R5:W-:Y:S01]  /*20700*/  STL.64 [R1+0x50], R192 ;  /* 0x000050c001007387 */ /* 0x000be20000100a00 */
[----:B------:R-:W-:-:S03]  /*20710*/  IMAD.WIDE R140, R3, 0x4, R54 ;  /* 0x00000004038c7825 */ /* 0x000fc600078e0236 */
[----:B------:R-:W2:Y:S04]  /*20720*/  LDL R2, [R1+0x13b8] ;  /* 0x0013b80001027983 */ /* 0x000ea80000100800 */
[----:B------:R-:W4:Y:S04]  /*20730*/  LDL.LU.64 R126, [R1+0x8e0] ;  /* 0x0008e000017e7983 */ /* 0x000f280000300a00 */
[----:B------:R-:W2:Y:S04]  /*20740*/  LDL.LU.64 R124, [R1+0x8c0] ;  /* 0x0008c000017c7983 */ /* 0x000ea80000300a00 */
[----:B------:R1:W-:Y:S04]  /*20750*/  STL.64 [R1+0x48], R172 ;  /* 0x000048ac01007387 */ /* 0x0003e80000100a00 */
[----:B------:R-:W3:Y:S04]  /*20760*/  LDL.LU.64 R122, [R1+0x8a0] ;  /* 0x0008a000017a7983 */ /* 0x000ee80000300a00 */
[----:B------:R1:W-:Y:S04]  /*20770*/  STL.64 [R1+0x40], R140 ;  /* 0x0000408c01007387 */ /* 0x0003e80000100a00 */
        /* <DEDUP_REMOVED lines=24> */
[----:B------:R-:W-:-:S03]  /*20900*/  IMAD.WIDE R244, R3, 0x4, R64 ;  /* 0x0000000403f47825 */ /* 0x000fc600078e0240 */
        /* <DEDUP_REMOVED lines=11> */
[----:B------:R-:W5:Y:S01]  /*209c0*/  LDL.64 R170, [R1+0x8d8] ;  /* 0x0008d80001aa7983 */ /* 0x000f620000100a00 */
[----:B------:R-:W-:-:S03]  /*209d0*/  IMAD.WIDE R22, R3, 0x4, R168 ;  /* 0x0000000403167825 */ /* 0x000fc600078e02a8 */
[----:B-1----:R-:W5:Y:S04]  /*209e0*/  LDL.64 R142, [R1+0x8b8] ;  /* 0x0008b800018e7983 */ /* 0x002f680000100a00 */
[----:B------:R-:W5:Y:S04]  /*209f0*/  LDL.64 R136, [R1+0x898] ;  /* 0x0008980001887983 */ /* 0x000f680000100a00 */
[----:B------:R-:W5:Y:S04]  /*20a00*/  LDL.64 R168, [R1+0x878] ;  /* 0x0008780001a87983 */ /* 0x000f680000100a00 */
[----:B------:R-:W5:Y:S04]  /*20a10*/  LDL.64 R52, [R1+0x858] ;  /* 0x0008580001347983 */ /* 0x000f680000100a00 */
[----:B------:R-:W5:Y:S04]  /*20a20*/  LDL.64 R158, [R1+0x838] ;  /* 0x00083800019e7983 */ /* 0x000f680000100a00 */
[----:B------:R-:W5:Y:S01]  /*20a30*/  LDL.64 R164, [R1+0x818] ;  /* 0x0008180001a47983 */ /* 0x000f620000100a00 */
[----:B------:R-:W-:-:S03]  /*20a40*/  IMAD.WIDE R24, R3, 0x4, R160 ;  /* 0x0000000403187825 */ /* 0x000fc600078e02a0 */
[----:B------:R-:W5:Y:S01]  /*20a50*/  LDL.64 R162, [R1+0x7d8] ;  /* 0x0007d80001a27983 */ /* 0x000f620000100a00 */
[----:B------:R-:W-:-:S03]  /*20a60*/  IMAD.WIDE R28, R3, 0x4, R144 ;  /* 0x00000004031c7825 */ /* 0x000fc600078e0290 */
[----:B------:R-:W5:Y:S01]  /*20a70*/  LDL.64 R160, [R1+0x7b8] ;  /* 0x0007b80001a07983 */ /* 0x000f620000100a00 */
[----:B------:R-:W-:-:S03]  /*20a80*/  IMAD.WIDE R26, R3, 0x4, R152 ;  /* 0x00000004031a7825 */ /* 0x000fc600078e0298 */
[----:B------:R-:W5:Y:S04]  /*20a90*/  LDL.64 R154, [R1+0x798] ;  /* 0x00079800019a7983 */ /* 0x000f680000100a00 */
[----:B------:R-:W5:Y:S01]  /*20aa0*/  LDL.64 R156, [R1+0x778] ;  /* 0x00077800019c7983 */ /* 0x000f620000100a00 */
[----:B------:R-:W-:-:S03]  /*20ab0*/  IMAD.WIDE R18, R3, 0x4, R184 ;  /* 0x0000000403127825 */ /* 0x000fc600078e02b8 */
[----:B------:R-:W5:Y:S04]  /*20ac0*/  LDL.64 R152, [R1+0x758] ;  /* 0x0007580001987983 */ /* 0x000f680000100a00 */
[----:B------:R-:W5:Y:S01]  /*20ad0*/  LDL.64 R146, [R1+0x738] ;  /* 0x0007380001927983 */ /* 0x000f620000100a00 */
[----:B------:R-:W-:-:S03]  /*20ae0*/  IMAD.WIDE R14, R3, 0x4, R200 ;  /* 0x00000004030e7825 */ /* 0x000fc600078e02c8 */
        /* <DEDUP_REMOVED lines=21> */
[----:B----4-:R1:W-:Y:S04]  /*20c40*/  LDGSTS.E [R252+0x40000], [R126.64], P1 ;  /* 0x400000007efc7fae */ /* 0x0103e80008921844 */
[----:B--2---:R1:W-:Y:S04]  /*20c50*/  LDGSTS.E [R252+0x40800], [R124.64], P1 ;  /* 0x408000007cfc7fae */ /* 0x0043e80008921844 */
[----:B---3--:R1:W-:Y:S04]  /*20c60*/  LDGSTS.E [R252+0x41000], [R122.64], P1 ;  /* 0x410000007afc7fae */ /* 0x0083e80008921844 */
        /* <DEDUP_REMOVED lines=37> */
[----:B--2---:R-:W2:Y:S04]  /*20ec0*/  LDL.64 R134, [R1+0x7f8] ;  /* 0x0007f80001867983 */ /* 0x004ea80000100a00 */
        /* <DEDUP_REMOVED lines=30> */
[----:B-----5:R-:W5:Y:S04]  /*210b0*/  LDL.64 R136, [R1+0x608] ;  /* 0x0006080001887983 */ /* 0x020f680000100a00 */
[----:B------:R3:W-:Y:S04]  /*210c0*/  LDGSTS.E [R2+0x43200], [R164.64], P1 ;  /* 0x43200000a4027fae */ /* 0x0007e80008921844 */
[----:B----4-:R-:W4:Y:S04]  /*210d0*/  LDL.64 R142, [R1+0x510] ;  /* 0x00051000018e7983 */ /* 0x010f280000100a00 */
[----:B-1----:R-:W4:Y:S04]  /*210e0*/  LDL.64 R52, [R1+0x4f0] ;  /* 0x0004f00001347983 */ /* 0x002f280000100a00 */
[----:B------:R-:W4:Y:S04]  /*210f0*/  LDL.64 R158, [R1+0x4d0] ;  /* 0x0004d000019e7983 */ /* 0x000f280000100a00 */
[----:B---3--:R-:W3:Y:S04]  /*21100*/  LDL.64 R170, [R1+0x350] ;  /* 0x0003500001aa7983 */ /* 0x008ee80000100a00 */
[----:B------:R-:W3:Y:S04]  /*21110*/  LDL.64 R168, [R1+0x338] ;  /* 0x0003380001a87983 */ /* 0x000ee80000100a00 */
[----:B------:R-:W3:Y:S04]  /*21120*/  LDL.64 R164, [R1+0x320] ;  /* 0x0003200001a47983 */ /* 0x000ee80000100a00 */
[----:B--2---:R1:W-:Y:S04]  /*21130*/  LDGSTS.E [R2+0x43a00], [R134.64], P1 ;  /* 0x43a0000086027fae */ /* 0x0043e80008921844 */
[----:B------:R2:W-:Y:S04]  /*21140*/  LDGSTS.E [R2+0x44200], [R162.64], P1 ;  /* 0x44200000a2027fae */ /* 0x0005e80008921844 */
[----:B------:R2:W-:Y:S04]  /*21150*/  LDGSTS.E [R2+0x44a00], [R160.64], P1 ;  /* 0x44a00000a0027fae */ /* 0x0005e80008921844 */
[----:B-1----:R-:W3:Y:S04]  /*21160*/  LDL.64 R134, [R1+0x5d8] ;  /* 0x0005d80001867983 */ /* 0x002ee80000100a00 */
        /* <DEDUP_REMOVED lines=8> */
[----:B------:R-:W4:Y:S04]  /*211f0*/  LDL.64 R146, [R1+0x490] ;  /* 0x0004900001927983 */ /* 0x000f280000100a00 */
[----:B--2---:R-:W2:Y:S04]  /*21200*/  LDL.64 R162, [R1+0x308] ;  /* 0x0003080001a27983 */ /* 0x004ea80000100a00 */
[----:B-1----:R-:W2:Y:S04]  /*21210*/  LDL.64 R138, [R1+0x470] ;  /* 0x00047000018a7983 */ /* 0x002ea80000100a00 */
[----:B------:R-:W2:Y:S04]  /*21220*/  LDL.64 R160, [R1+0x2f0] ;  /* 0x0002f00001a07983 */ /* 0x000ea80000100a00 */
[----:B------:R-:W2:Y:S04]  /*21230*/  LDL.64 R156, [R1+0x2d8] ;  /* 0x0002d800019c7983 */ /* 0x000ea80000100a00 */
[----:B------:R-:W2:Y:S04]  /*21240*/  LDL.64 R152, [R1+0x2c0] ;  /* 0x0002c00001987983 */ /* 0x000ea80000100a00 */
[----:B------:R-:W2:Y:S04]  /*21250*/  LDL.64 R148, [R1+0x2a8] ;  /* 0x0002a80001947983 */ /* 0x000ea80000100a00 */
[----:B------:R-:W2:Y:S04]  /*21260*/  LDL.64 R144, [R1+0x290] ;  /* 0x0002900001907983 */ /* 0x000ea80000100a00 */
[----:B-----5:R1:W-:Y:S04]  /*21270*/  LDGSTS.E [R2+0x48a00], [R136.64], P1 ;  /* 0x48a0000088027fae */ /* 0x0203e80008921844 */
[----:B-1----:R-:W2:Y:S04]  /*21280*/  LDL.64 R136, [R1+0x278] ;  /* 0x0002780001887983 */ /* 0x002ea80000100a00 */
[----:B---3--:R1:W-:Y:S04]  /*21290*/  LDGSTS.E [R2+0x49200], [R134.64], P1 ;  /* 0x4920000086027fae */ /* 0x0083e80008921844 */
[----:B------:R3:W-:Y:S04]  /*212a0*/  LDGSTS.E [R2+0x49a00], [R150.64], P1 ;  /* 0x49a0000096027fae */ /* 0x0007e80008921844 */
[----:B------:R3:W-:Y:S04]  /*212b0*/  LDGSTS.E [R2+0x4a200], [R174.64], P1 ;  /* 0x4a200000ae027fae */ /* 0x0007e80008921844 */
[----:B-1----:R-:W5:Y:S04]  /*212c0*/  LDL.64 R134, [R1+0x260] ;  /* 0x0002600001867983 */ /* 0x002f680000100a00 */
[----:B---3--:R-:W3:Y:S04]  /*212d0*/  LDL.LU.64 R150, [R1+0x1878] ;  /* 0x0018780001967983 */ /* 0x008ee80000300a00 */
[----:B------:R-:W3:Y:S04]  /*212e0*/  LDL.LU.64 R174, [R1+0x1870] ;  /* 0x0018700001ae7983 */ /* 0x000ee80000300a00 */
[----:B------:R1:W-:Y:S04]  /*212f0*/  LDGSTS.E [R2+0x4aa00], [R128.64], P1 ;  /* 0x4aa0000080027fae */ /* 0x0003e80008921844 */
[----:B------:R1:W-:Y:S04]  /*21300*/  LDGSTS.E [R2+0x4b200], [R166.64], P1 ;  /* 0x4b200000a6027fae */ /* 0x0003e80008921844 */
[----:B----4-:R4:W-:Y:S04]  /*21310*/  LDGSTS.E [R2+0x4ba00], [R142.64], P1 ;  /* 0x4ba000008e027fae */ /* 0x0109e80008921844 */
[----:B-1----:R-:W3:Y:S04]  /*21320*/  LDL.LU.64 R128, [R1+0x1868] ;  /* 0x0018680001807983 */ /* 0x002ee80000300a00 */
[----:B------:R-:W3:Y:S04]  /*21330*/  LDL.LU.64 R166, [R1+0x1860] ;  /* 0x0018600001a67983 */ /* 0x000ee80000300a00 */
        /* <DEDUP_REMOVED lines=8> */
[----:B--2---:R2:W-:Y:S04]  /*213c0*/  LDGSTS.E [R2+0x4e200], [R138.64], P1 ;  /* 0x4e2000008a027fae */ /* 0x0045e80008921844 */
[----:B------:R2:W-:Y:S04]  /*213d0*/  LDGSTS.E [R2+0x4ea00], [R240.64], P1 ;  /* 0x4ea00000f0027fae */ /* 0x0005e80008921844 */
[----:B-1----:R-:W3:Y:S04]  /*213e0*/  LDL.LU.64 R146, [R1+0x1838] ;  /* 0x0018380001927983 */ /* 0x002ee80000300a00 */
[----:B--2---:R-:W2:Y:S04]  /*213f0*/  LDL.LU.64 R138, [R1+0x1830] ;  /* 0x00183000018a7983 */ /* 0x004ea80000300a00 */
        /* <DEDUP_REMOVED lines=16> */
[----:B------:R-:W4:Y:S04]  /*21500*/  LDL R252, [R1+0x13b4] ;  /* 0x0013b40001fc7983 */ /* 0x000f280000100800 */
[----:B------:R1:W-:Y:S04]  /*21510*/  LDGSTS.E [R2+0x56a00], [R144.64], P1 ;  /* 0x56a0000090027fae */ /* 0x0003e80008921844 */
[----:B------:R-:W4:Y:S04]  /*21520*/  LDL.64 R186, [R1+0x8d0] ;  /* 0x0008d00001ba7983 */ /* 0x000f280000100a00 */
[----:B------:R1:W-:Y:S04]  /*21530*/  LDGSTS.E [R2+0x57200], [R136.64], P1 ;  /* 0x5720000088027fae */ /* 0x0003e80008921844 */
[----:B------:R-:W4:Y:S04]  /*21540*/  LDL.64 R184, [R1+0x8b0] ;  /* 0x0008b00001b87983 */ /* 0x000f280000100a00 */
[----:B-1----:R-:W4:Y:S04]  /*21550*/  LDL.64 R170, [R1+0x870] ;  /* 0x0008700001aa7983 */ /* 0x002f280000100a00 */
        /* <DEDUP_REMOVED lines=9> */
[----:B-----5:R1:W-:Y:S04]  /*215f0*/  LDGSTS.E [R2+0x57a00], [R134.64], P1 ;  /* 0x57a0000086027fae */ /* 0x0203e80008921844 */
[----:B-1----:R-:W5:Y:S04]  /*21600*/  LDL.64 R134, [R1+0x850] ;  /* 0x0008500001867983 */ /* 0x002f680000100a00 */
[----:B--2---:R1:W-:Y:S04]  /*21610*/  LDGSTS.E [R2+0x58200], [R138.64], P1 ;  /* 0x582000008a027fae */ /* 0x0043e80008921844 */
[----:B---3--:R2:W-:Y:S04]  /*21620*/  LDGSTS.E [R2+0x58a00], [R146.64], P1 ;  /* 0x58a0000092027fae */ /* 0x0085e80008921844 */
[----:B------:R3:W-:Y:S04]  /*21630*/  LDGSTS.E [R2+0x59200], [R154.64], P1 ;  /* 0x592000009a027fae */ /* 0x0007e80008921844 */
[----:B------:R1:W-:Y:S04]  /*21640*/  LDGSTS.E [R2+0x59a00], [R52.64], P1 ;  /* 0x59a0000034027fae */ /* 0x0003e80008921844 */
[----:B--2---:R-:W2:Y:S04]  /*21650*/  LDL.64 R146, [R1+0x730] ;  /* 0x0007300001927983 */ /* 0x004ea80000100a00 */
[----:B---3--:R-:W3:Y:S04]  /*21660*/  LDL.64 R154, [R1+0x790] ;  /* 0x00079000019a7983 */ /* 0x008ee80000100a00 */
[----:B-1----:R-:W2:Y:S04]  /*21670*/  LDL.64 R138, [R1+0x658] ;  /* 0x00065800018a7983 */ /* 0x002ea80000100a00 */
[----:B------:R-:W2:Y:S04]  /*21680*/  LDL.64 R52, [R1+0x628] ;  /* 0x0006280001347983 */ /* 0x000ea80000100a00 */
        /* <DEDUP_REMOVED lines=13> */
[----:B----4-:R-:W4:Y:S04]  /*21760*/  LDL.LU.64 R150, [R1+0x1828] ;  /* 0x0018280001967983 */ /* 0x010f280000300a00 */
[----:B------:R1:W-:Y:S04]  /*21770*/  LDGSTS.E [R252+0x40c00], [R184.64], P1 ;  /* 0x40c00000b8fc7fae */ /* 0x0003e80008921844 */
[----:B-1----:R-:W4:Y:S04]  /*21780*/  LDL.LU.64 R132, [R1+0x1820] ;  /* 0x0018200001847983 */ /* 0x002f280000300a00 */
[----:B------:R1:W-:Y:S04]  /*21790*/  LDGSTS.E [R252+0x41400], [R136.64], P1 ;  /* 0x4140000088fc7fae */ /* 0x0003e80008921844 */
[----:B------:R-:W4:Y:S04]  /*217a0*/  LDL.LU.64 R130, [R1+0x1818] ;  /* 0x0018180001827983 */ /* 0x000f280000300a00 */
[----:B------:R1:W-:Y:S04]  /*217b0*/  LDGSTS.E [R252+0x41c00], [R170.64], P1 ;  /* 0x41c00000aafc7fae */ /* 0x0003e80008921844 */
        /* <DEDUP_REMOVED lines=17> */
[----:B------:R5:W-:Y:S04]  /*218d0*/  LDGSTS.E [R252+0x42c00], [R168.64], P1 ;  /* 0x42c00000a8fc7fae */ /* 0x000be80008921844 */
[----:B------:R5:W-:Y:S04]  /*218e0*/  LDGSTS.E [R252+0x43400], [R164.64], P1 ;  /* 0x43400000a4fc7fae */ /* 0x000be80008921844 */
[----:B-1----:R-:W4:Y:S04]  /*218f0*/  LDL.64 R134, [R1+0x5d0] ;  /* 0x0005d00001867983 */ /* 0x002f280000100a00 */
[----:B------:R1:W-:Y:S04]  /*21900*/  LDGSTS.E [R252+0x43c00], [R162.64], P1 ;  /* 0x43c00000a2fc7fae */ /* 0x0003e80008921844 */
[----:B------:R1:W-:Y:S04]  /*21910*/  LDGSTS.E [R252+0x44400], [R160.64], P1 ;  /* 0x44400000a0fc7fae */ /* 0x0003e80008921844 */
[----:B------:R1:W-:Y:S04]  /*21920*/  LDGSTS.E [R252+0x44c00], [R156.64], P1 ;  /* 0x44c000009cfc7fae */ /* 0x0003e80008921844 */
[----:B-----5:R-:W5:Y:S04]  /*21930*/  LDL.64 R168, [R1+0x388] ;  /* 0x0003880001a87983 */ /* 0x020f680000100a00 */
[----:B------:R-:W5:Y:S04]  /*21940*/  LDL.64 R164, [R1+0x368] ;  /* 0x0003680001a47983 */ /* 0x000f680000100a00 */
[----:B-1----:R-:W5:Y:S04]  /*21950*/  LDL.64 R162, [R1+0x348] ;  /* 0x0003480001a27983 */ /* 0x002f680000100a00 */
[----:B------:R-:W5:Y:S04]  /*21960*/  LDL.64 R160, [R1+0x330] ;  /* 0x0003300001a07983 */ /* 0x000f680000100a00 */
[----:B------:R-:W5:Y:S04]  /*21970*/  LDL.64 R156, [R1+0x318] ;  /* 0x00031800019c7983 */ /* 0x000f680000100a00 */
[----:B---3--:R1:W-:Y:S04]  /*21980*/  LDGSTS.E [R252+0x45400], [R154.64], P1 ;  /* 0x454000009afc7fae */ /* 0x0083e80008921844 */
[----:B------:R3:W-:Y:S04]  /*21990*/  LDGSTS.E [R252+0x45c00], [R152.64], P1 ;  /* 0x45c0000098fc7fae */ /* 0x0007e80008921844 */
[----:B------:R1:W-:Y:S04]  /*219a0*/  LDGSTS.E [R252+0x46400], [R148.64], P1 ;  /* 0x4640000094fc7fae */ /* 0x0003e80008921844 */
[----:B--2---:R2:W-:Y:S04]  /*219b0*/  LDGSTS.E [R252+0x46c00], [R146.64], P1 ;  /* 0x46c0000092fc7fae */ /* 0x0045e80008921844 */
[----:B------:R1:W-:Y:S04]  /*219c0*/  LDGSTS.E [R252+0x47400], [R144.64], P1 ;  /* 0x4740000090fc7fae */ /* 0x0003e80008921844 */
[----:B------:R2:W-:Y:S04]  /*219d0*/  LDGSTS.E [R252+0x47c00], [R138.64], P1 ;  /* 0x47c000008afc7fae */ /* 0x0005e80008921844 */
[----:B------:R2:W-:Y:S04]  /*219e0*/  LDGSTS.E [R252+0x48400], [R52.64], P1 ;  /* 0x4840000034fc7fae */ /* 0x0005e80008921844 */
[----:B-1----:R-:W5:Y:S04]  /*219f0*/  LDL.64 R154, [R1+0x300] ;  /* 0x00030000019a7983 */ /* 0x002f680000100a00 */
[----:B---3--:R-:W3:Y:S04]  /*21a00*/  LDL.64 R152, [R1+0x2e8] ;  /* 0x0002e80001987983 */ /* 0x008ee80000100a00 */
[----:B--2---:R-:W2:Y:S04]  /*21a10*/  LDL.64 R52, [R1+0x3c8] ;  /* 0x0003c80001347983 */ /* 0x004ea80000100a00 */
[----:B------:R-:W3:Y:S04]  /*21a20*/  LDL.64 R148, [R1+0x2d0] ;  /* 0x0002d00001947983 */ /* 0x000ee80000100a00 */
[----:B------:R-:W3:Y:S04]  /*21a30*/  LDL.64 R146, [R1+0x2b8] ;  /* 0x0002b80001927983 */ /* 0x000ee80000100a00 */
[----:B------:R-:W3:Y:S04]  /*21a40*/  LDL.64 R144, [R1+0x2a0] ;  /* 0x0002a00001907983 */ /* 0x000ee80000100a00 */
[----:B------:R-:W3:Y:S04]  /*21a50*/  LDL.64 R138, [R1+0x288] ;  /* 0x00028800018a7983 */ /* 0x000ee80000100a00 */
[----:B----4-:R1:W-:Y:S04]  /*21a60*/  LDGSTS.E [R252+0x48c00], [R136.64], P1 ;  /* 0x48c0000088fc7fae */ /* 0x0103e80008921844 */
[----:B-1----:R-:W3:Y:S04]  /*21a70*/  LDL.64 R136, [R1+0x270] ;  /* 0x0002700001887983 */ /* 0x002ee80000100a00 */
        /* <DEDUP_REMOVED lines=17> */
[----:B--2---:R1:W-:Y:S04]  /*21b90*/  LDGSTS.E [R252+0x50c00], [R52.64], P1 ;  /* 0x50c0000034fc7fae */ /* 0x0043e80008921844 */
[----:B------:R2:W-:Y:S04]  /*21ba0*/  LDGSTS.E [R252+0x51400], [R170.64], P1 ;  /* 0x51400000aafc7fae */ /* 0x0005e80008921844 */
[----:B-----5:R5:W-:Y:S04]  /*21bb0*/  LDGSTS.E [R252+0x51c00], [R168.64], P1 ;  /* 0x51c00000a8fc7fae */ /* 0x020be80008921844 */
[----:B------:R2:W-:Y:S04]  /*21bc0*/  LDGSTS.E [R252+0x52400], [R164.64], P1 ;  /* 0x52400000a4fc7fae */ /* 0x0005e80008921844 */
[----:B-1----:R-:W4:Y:S04]  /*21bd0*/  LDL R52, [R1+0x13b0] ;  /* 0x0013b00001347983 */ /* 0x002f280000100800 */
[----:B------:R1:W-:Y:S04]  /*21be0*/  LDGSTS.E [R252+0x52c00], [R162.64], P1 ;  /* 0x52c00000a2fc7fae */ /* 0x0003e80008921844 */
[----:B--2---:R-:W2:Y:S04]  /*21bf0*/  LDL.64 R170, [R1+0x8c8] ;  /* 0x0008c80001aa7983 */ /* 0x004ea80000100a00 */
[----:B------:R1:W-:Y:S04]  /*21c00*/  LDGSTS.E [R252+0x53400], [R160.64], P1 ;  /* 0x53400000a0fc7fae */ /* 0x0003e80008921844 */
[----:B-----5:R-:W5:Y:S04]  /*21c10*/  LDL.64 R168, [R1+0x8a8] ;  /* 0x0008a80001a87983 */ /* 0x020f680000100a00 */
[----:B------:R1:W-:Y:S04]  /*21c20*/  LDGSTS.E [R252+0x53c00], [R156.64], P1 ;  /* 0x53c000009cfc7fae */ /* 0x0003e80008921844 */
[----:B------:R-:W5:Y:S04]  /*21c30*/  LDL.64 R164, [R1+0x888] ;  /* 0x0008880001a47983 */ /* 0x000f680000100a00 */
[----:B------:R3:W-:Y:S04]  /*21c40*/  LDGSTS.E [R252+0x54400], [R154.64], P1 ;  /* 0x544000009afc7fae */ /* 0x0007e80008921844 */
[----:B-1----:R-:W5:Y:S04]  /*21c50*/  LDL.64 R162, [R1+0x868] ;  /* 0x0008680001a27983 */ /* 0x002f680000100a00 */
[----:B---3--:R1:W-:Y:S04]  /*21c60*/  LDGSTS.E [R252+0x54c00], [R152.64], P1 ;  /* 0x54c0000098fc7fae */ /* 0x0083e80008921844 */
[----:B------:R-:W5:Y:S04]  /*21c70*/  LDL.64 R160, [R1+0x848] ;  /* 0x0008480001a07983 */ /* 0x000f680000100a00 */
[----:B------:R1:W-:Y:S04]  /*21c80*/  LDGSTS.E [R252+0x55400], [R148.64], P1 ;  /* 0x5540000094fc7fae */ /* 0x0003e80008921844 */
[----:B------:R-:W5:Y:S04]  /*21c90*/  LDL.64 R156, [R1+0x828] ;  /* 0x00082800019c7983 */ /* 0x000f680000100a00 */
[----:B------:R1:W-:Y:S04]  /*21ca0*/  LDGSTS.E [R252+0x55c00], [R146.64], P1 ;  /* 0x55c0000092fc7fae */ /* 0x0003e80008921844 */
[----:B------:R-:W5:Y:S04]  /*21cb0*/  LDL.64 R154, [R1+0x808] ;  /* 0x00080800019a7983 */ /* 0x000f680000100a00 */
[----:B------:R1:W-:Y:S04]  /*21cc0*/  LDGSTS.E [R252+0x56400], [R144.64], P1 ;  /* 0x5640000090fc7fae */ /* 0x0003e80008921844 */
[----:B-1----:R-:W5:Y:S04]  /*21cd0*/  LDL.64 R152, [R1+0x7e8] ;  /* 0x0007e80001987983 */ /* 0x002f680000100a00 */
[----:B------:R1:W-:Y:S04]  /*21ce0*/  LDGSTS.E [R252+0x56c00], [R138.64], P1 ;  /* 0x56c000008afc7fae */ /* 0x0003e80008921844 */
[----:B------:R-:W5:Y:S04]  /*21cf0*/  LDL.64 R148, [R1+0x7c8] ;  /* 0x0007c80001947983 */ /* 0x000f680000100a00 */
[----:B------:R1:W-:Y:S04]  /*21d00*/  LDGSTS.E [R252+0x57400], [R136.64], P1 ;  /* 0x5740000088fc7fae */ /* 0x0003e80008921844 */
[----:B------:R-:W5:Y:S04]  /*21d10*/  LDL.64 R146, [R1+0x7a8] ;  /* 0x0007a80001927983 */ /* 0x000f680000100a00 */
[----:B------:R-:W5:Y:S04]  /*21d20*/  LDL.64 R144, [R1+0x788] ;  /* 0x0007880001907983 */ /* 0x000f680000100a00 */
[----:B-1----:R-:W5:Y:S04]  /*21d30*/  LDL.64 R138, [R1+0x768] ;  /* 0x00076800018a7983 */ /* 0x002f680000100a00 */
[----:B------:R-:W5:Y:S04]  /*21d40*/  LDL.64 R136, [R1+0x728] ;  /* 0x0007280001887983 */ /* 0x000f680000100a00 */
        /* <DEDUP_REMOVED lines=20> */
[----:B-1----:R-:W3:Y:S04]  /*21e90*/  LDL.LU.64 R142, [R1+0x1810] ;  /* 0x00181000018e7983 */ /* 0x002ee80000300a00 */
[----:B--2---:R1:W-:Y:S04]  /*21ea0*/  LDGSTS.E [R52+0x40600], [R170.64], P1 ;  /* 0x40600000aa347fae */ /* 0x0043e80008921844 */
[----:B------:R-:W2:Y:S04]  /*21eb0*/  LDL.LU.64 R128, [R1+0x1808] ;  /* 0x0018080001807983 */ /* 0x000ea80000300a00 */
[----:B-----5:R5:W-:Y:S04]  /*21ec0*/  LDGSTS.E [R52+0x40e00], [R168.64], P1 ;  /* 0x40e00000a8347fae */ /* 0x020be80008921844 */
[----:B------:R-:W2:Y:S04]  /*21ed0*/  LDL.64 R208, [R1+0x5f0] ;  /* 0x0005f00001d07983 */ /* 0x000ea80000100a00 */
[----:B------:R1:W-:Y:S04]  /*21ee0*/  LDGSTS.E [R52+0x41600], [R164.64], P1 ;  /* 0x41600000a4347fae */ /* 0x0003e80008921844 */
        /* <DEDUP_REMOVED lines=14> */
[----:B------:R1:W-:Y:S04]  /*21fd0*/  LDGSTS.E [R52+0x45600], [R144.64], P1 ;  /* 0x4560000090347fae */ /* 0x0003e80008921844 */
[----:B------:R1:W-:Y:S04]  /*21fe0*/  LDGSTS.E [R52+0x45e00], [R138.64], P1 ;  /* 0x45e000008a347fae */ /* 0x0003e80008921844 */
[----:B------:R-:W2:Y:S04]  /*21ff0*/  LDL.64 R186, [R1+0x4c0] ;  /* 0x0004c00001ba7983 */ /* 0x000ea80000100a00 */
[----:B------:R-:W2:Y:S04]  /*22000*/  LDL.64 R184, [R1+0x4a0] ;  /* 0x0004a00001b87983 */ /* 0x000ea80000100a00 */
[----:B------:R-:W2:Y:S04]  /*22010*/  LDL.64 R180, [R1+0x480] ;  /* 0x0004800001b47983 */ /* 0x000ea80000100a00 */
[----:B------:R-:W2:Y:S04]  /*22020*/  LDL.64 R178, [R1+0x460] ;  /* 0x0004600001b27983 */ /* 0x000ea80000100a00 */
[----:B------:R-:W2:Y:S04]  /*22030*/  LDL.64 R176, [R1+0x440] ;  /* 0x0004400001b07983 */ /* 0x000ea80000100a00 */
[----:B------:R-:W2:Y:S04]  /*22040*/  LDL.64 R172, [R1+0x420] ;  /* 0x0004200001ac7983 */ /* 0x000ea80000100a00 */
[----:B-1----:R-:W2:Y:S04]  /*22050*/  LDL.64 R170, [R1+0x400] ;  /* 0x0004000001aa7983 */ /* 0x002ea80000100a00 */
[----:B-----5:R-:W5:Y:S04]  /*22060*/  LDL.64 R168, [R1+0x3e0] ;  /* 0x0003e00001a87983 */ /* 0x020f680000100a00 */
[----:B------:R-:W2:Y:S04]  /*22070*/  LDL.64 R164, [R1+0x3c0] ;  /* 0x0003c00001a47983 */ /* 0x000ea80000100a00 */
        /* <DEDUP_REMOVED lines=9> */
[----:B----4-:R1:W-:Y:S04]  /*22110*/  LDGSTS.E [R52+0x46600], [R130.64], P1 ;  /* 0x4660000082347fae */ /* 0x0103e80008921844 */
[----:B------:R4:W-:Y:S04]  /*22120*/  LDGSTS.E [R52+0x46e00], [R136.64], P1 ;  /* 0x46e0000088347fae */ /* 0x0009e80008921844 */
[----:B---3--:R3:W-:Y:S04]  /*22130*/  LDGSTS.E [R52+0x47600], [R134.64], P1 ;  /* 0x4760000086347fae */ /* 0x0087e80008921844 */
[----:B-1----:R-:W2:Y:S04]  /*22140*/  LDL.64 R130, [R1+0x620] ;  /* 0x0006200001827983 */ /* 0x002ea80000100a00 */
[----:B----4-:R-:W4:Y:S04]  /*22150*/  LDL.64 R136, [R1+0x298] ;  /* 0x0002980001887983 */ /* 0x010f280000100a00 */
[----:B---3--:R-:W3:Y:S04]  /*22160*/  LDL.64 R134, [R1+0x2b0] ;  /* 0x0002b00001867983 */ /* 0x008ee80000100a00 */
[----:B------:R1:W-:Y:S04]  /*22170*/  LDGSTS.E [R52+0x47e00], [R132.64], P1 ;  /* 0x47e0000084347fae */ /* 0x0003e80008921844 */
[----:B-1----:R-:W3:Y:S04]  /*22180*/  LDL.64 R132, [R1+0x280] ;  /* 0x0002800001847983 */ /* 0x002ee80000100a00 */
        /* <DEDUP_REMOVED lines=29> */
[----:B----4-:R4:W-:Y:S04]  /*22360*/  LDGSTS.E [R52+0x56600], [R136.64], P1 ;  /* 0x5660000088347fae */ /* 0x0109e80008921844 */
[----:B------:R1:W-:Y:S04]  /*22370*/  LDGSTS.E [R52+0x56e00], [R132.64], P1 ;  /* 0x56e0000084347fae */ /* 0x0003e80008921844 */
[----:B---3--:R-:W3:Y:S04]  /*22380*/  LDL.LU.64 R134, [R1+0xae8] ;  /* 0x000ae80001867983 */ /* 0x008ee80000300a00 */
[----:B-----5:R-:W5:Y:S04]  /*22390*/  LDL.LU.64 R138, [R1+0xe8] ;  /* 0x0000e800018a7983 */ /* 0x020f680000300a00 */
[----:B----4-:R-:W5:Y:S04]  /*223a0*/  LDL.LU.64 R136, [R1+0xf8] ;  /* 0x0000f80001887983 */ /* 0x010f680000300a00 */
[----:B--2---:R2:W-:Y:S04]  /*223b0*/  LDGSTS.E [R52+0x57600], [R130.64], P1 ;  /* 0x5760000082347fae */ /* 0x0045e80008921844 */
[----:B------:R1:W-:Y:S04]  /*223c0*/  LDGSTS.E [R52+0x57e00], [R128.64], P1 ;  /* 0x57e0000080347fae */ /* 0x0003e80008921844 */
[----:B------:R2:W-:Y:S04]  /*223d0*/  LDGSTS.E [R52+0x58600], [R142.64], P1 ;  /* 0x586000008e347fae */ /* 0x0005e80008921844 */
[----:B------:R2:W-:Y:S04]  /*223e0*/  LDGSTS.E [R52+0x58e00], [R150.64], P1 ;  /* 0x58e0000096347fae */ /* 0x0005e80008921844 */
[----:B-1----:R-:W4:Y:S04]  /*223f0*/  LDL.LU.64 R128, [R1+0x110] ;  /* 0x0001100001807983 */ /* 0x002f280000300a00 */
[----:B------:R1:W-:Y:S04]  /*22400*/  LDGSTS.E [R52+0x59600], [R158.64], P1 ;  /* 0x596000009e347fae */ /* 0x0003e80008921844 */
[----:B------:R1:W-:Y:S04]  /*22410*/  LDGSTS.E [R52+0x59e00], [R166.64], P1 ;  /* 0x59e00000a6347fae */ /* 0x0003e80008921844 */
[----:B------:R1:W-:Y:S01]  /*22420*/  LDGSTS.E [R52+0x5a600], [R174.64], P1 ;  /* 0x5a600000ae347fae */ /* 0x0003e20008921844 */
[----:B------:R-:W-:-:S03]  /*22430*/  IMAD.WIDE R248, R3, 0x4, R248 ;  /* 0x0000000403f87825 */ /* 0x000fc600078e02f8 */
[----:B------:R1:W-:Y:S01]  /*22440*/  LDGSTS.E [R52+0x5ae00], [R182.64], P1 ;  /* 0x5ae00000b6347fae */ /* 0x0003e20008921844 */
[----:B------:R-:W-:-:S03]  /*22450*/  IMAD.WIDE R250, R3, 0x4, R250 ;  /* 0x0000000403fa7825 */ /* 0x000fc600078e02fa */
[----:B------:R1:W-:Y:S04]  /*22460*/  LDGSTS.E [R52+0x5b600], [R190.64], P1 ;  /* 0x5b600000be347fae */ /* 0x0003e80008921844 */
[----:B------:R1:W-:Y:S04]  /*22470*/  LDGSTS.E [R52+0x5be00], [R198.64], P1 ;  /* 0x5be00000c6347fae */ /* 0x0003e80008921844 */
[----:B------:R1:W-:Y:S04]  /*22480*/  LDGSTS.E [R52+0x5c600], [R206.64], P1 ;  /* 0x5c600000ce347fae */ /* 0x0003e80008921844 */
[----:B------:R1:W-:Y:S04]  /*22490*/  LDGSTS.E [R52+0x5ce00], [R214.64], P1 ;  /* 0x5ce00000d6347fae */ /* 0x0003e80008921844 */
[----:B------:R1:W-:Y:S04]  /*224a0*/  LDGSTS.E [R52+0x5d600], [R222.64], P1 ;  /* 0x5d600000de347fae */ /* 0x0003e80008921844 */
[----:B------:R1:W-:Y:S04]  /*224b0*/  LDGSTS.E [R52+0x5de00], [R230.64], P1 ;  /* 0x5de00000e6347fae */ /* 0x0003e80008921844 */
[----:B------:R1:W-:Y:S04]  /*224c0*/  LDGSTS.E [R52+0x5e600], [R238.64], P1 ;  /* 0x5e600000ee347fae */ /* 0x0003e80008921844 */
[----:B------:R-:W1:Y:S04]  /*224d0*/  LDL.LU.64 R132, [R1+0x120] ;  /* 0x0001200001847983 */ /* 0x000e680000300a00 */
[----:B------:R1:W-:Y:S04]  /*224e0*/  LDGSTS.E [R52+0x5ee00], [R248.64], P1 ;  /* 0x5ee00000f8347fae */ /* 0x0003e80008921844 */
[----:B------:R1:W-:Y:S04]  /*224f0*/  LDGSTS.E [R52+0x5f600], [R250.64], P1 ;  /* 0x5f600000fa347fae */ /* 0x0003e80008921844 */
[----:B------:R3:W-:Y:S04]  /*22500*/  LDGSTS.E [R52+0x5fe00], [R140.64], P1 ;  /* 0x5fe000008c347fae */ /* 0x0007e80008921844 */
[----:B--2---:R-:W2:Y:S04]  /*22510*/  S2R R130, SR_TID.X ;  /* 0x0000000000827919 */ /* 0x004ea80000002100 */
[----:B------:R-:W0:Y:S01]  /*22520*/  LDGDEPBAR ;  /* 0x00000000000079af */ /* 0x000e220000000000 */
[----:B---3--:R-:W-:-:S03]  /*22530*/  IMAD.WIDE R140, R0, 0x4, R134 ;  /* 0x00000004008c7825 */ /* 0x008fc600078e0286 */
[----:B------:R-:W3:Y:S01]  /*22540*/  LDL.LU.64 R134, [R1+0x130] ;  /* 0x0001300001867983 */ /* 0x000ee20000300a00 */
[----:B--2---:R-:W-:Y:S01]  /*22550*/  LOP3.LUT R131, R130, 0x7f, RZ, 0xc0, !PT ;  /* 0x0000007f82837812 */ /* 0x004fe200078ec0ff */
[----:B------:R-:W-:-:S04]  /*22560*/  IMAD.MOV.U32 R53, RZ, RZ, c[0x0][0x180] ;  /* 0x00006000ff357624 */ /* 0x000fc800078e00ff */
[----:B------:R-:W-:Y:S01]  /*22570*/  IMAD.SHL.U32 R252, R131, 0x4, RZ ;  /* 0x0000000483fc7824 */ /* 0x000fe200078e00ff */
[----:B------:R-:W-:-:S04]  /*22580*/  IADD3 R2, R53, -0xc9, RZ ;  /* 0xffffff3735027810 */ /* 0x000fc80007ffe0ff */
[----:B------:R-:W-:Y:S02]  /*22590*/  ISETP.GE.U32.AND P1, PT, R2, 0x7ffffef8, PT ;  /* 0x7ffffef80200780c */ /* 0x000fe40003f26070 */
[----:B------:R-:W-:Y:S01]  /*225a0*/  IADD3 R2, R252, 0x100000, RZ ;  /* 0x00100000fc027810 */ /* 0x000fe20007ffe0ff */
[----:B------:R-:W-:Y:S06]  /*225b0*/  BAR.SYNC.DEFER_BLOCKING 0x0 ;  /* 0x0000000000007b1d */ /* 0x000fec0000010000 */
[----:B------:R5:W-:Y:S04]  /*225c0*/  STL.64 [R1+0x38], R140 ;  /* 0x0000388c01007387 */ /* 0x000be80000100a00 */
[----:B------:R-:W-:Y:S01]  /*225d0*/  @!PT LDS RZ, [RZ] ;  /* 0x00000000fffff984 */ /* 0x000fe20000000800 */
[----:B------:R-:W-:Y:S01]  /*225e0*/  @!PT LDS RZ, [RZ] ;  /* 0x00000000fffff984 */ /* 0x000fe20000000800 */
[----:B------:R-:W-:Y:S01]  /*225f0*/  @!PT LDS RZ, [RZ] ;  /* 0x00000000fffff984 */ /* 0x000fe20000000800 */
[----:B------:R5:W-:Y:S02]  /*22600*/  LDGSTS.E [R2+-0x48000], [R140.64], !P2 ;  /* 0xb80000008c027fae */ /* 0x000be4000d121844 */
[----:B-----5:R-:W-:-:S02]  /*22610*/  IMAD.WIDE R140, R0, 0x4, R138 ;  /* 0x00000004008c7825 */ /* 0x020fc400078e028a */
[----:B------:R-:W2:Y:S02]  /*22620*/  LDL.LU.64 R138, [R1+0x140] ;  /* 0x00014000018a7983 */ /* 0x000ea40000300a00 */
[C---:B------:R-:W-:Y:S02]  /*22630*/  IMAD.WIDE R242, R0.reuse, 0x4, R136 ;  /* 0x0000000400f27825 */ /* 0x040fe400078e0288 */
[----:B------:R5:W-:Y:S04]  /*22640*/  STL.64 [R1+0x18], R140 ;  /* 0x0000188c01007387 */ /* 0x000be80000100a00 */
[----:B------:R-:W5:Y:S04]  /*22650*/  LDL.LU.64 R136, [R1+0x150] ;  /* 0x0001500001887983 */ /* 0x000f680000300a00 */
[----:B------:R-:W-:Y:S04]  /*22660*/  STL.64 [R1+0x13e0], R242 ;  /* 0x0013e0f201007387 */ /* 0x000fe80000100a00 */
[----:B------:R1:W-:Y:S01]  /*22670*/  LDGSTS.E [R2+-0x47800], [R140.64], !P5 ;  /* 0xb88000008c027fae */ /* 0x0003e2000e921844 */
[----:B----4-:R-:W-:-:S04]  /*22680*/  IMAD.WIDE R240, R0, 0x4, R128 ;  /* 0x0000000400f07825 */ /* 0x010fc800078e0280 */
[C---:B-1----:R-:W-:Y:S01]  /*22690*/  IMAD.WIDE R238, R0.reuse, 0x4, R132 ;  /* 0x0000000400ee7825 */ /* 0x042fe200078e0284 */
[----:B------:R-:W4:Y:S04]  /*226a0*/  LDL.LU.64 R128, [R1+0x168] ;  /* 0x0001680001807983 */ /* 0x000f280000300a00 */
[----:B------:R-:W-:Y:S04]  /*226b0*/  STL.64 [R1+0x13e8], R240 ;  /* 0x0013e8f001007387 */ /* 0x000fe80000100a00 */
[----:B------:R-:W4:Y:S04]  /*226c0*/  LDL.LU.64 R132, [R1+0x178] ;  /* 0x0001780001847983 */ /* 0x000f280000300a00 */
[----:B------:R-:W-:Y:S01]  /*226d0*/  STL.64 [R1+0x13f0], R238 ;  /* 0x0013f0ee01007387 */ /* 0x000fe20000100a00 */
[----:B---3--:R-:W-:Y:S01]  /*226e0*/  IMAD.WIDE R236, R0, 0x4, R134 ;  /* 0x0000000400ec7825 */ /* 0x008fe200078e0286 */
[----:B------:R-:W-:-:S02]  /*226f0*/  IADD3 R52, R53, -0xcd, RZ ;  /* 0xffffff3335347810 */ /* 0x000fc40007ffe0ff */
[----:B------:R-:W3:Y:S04]  /*22700*/  LDL.LU.64 R134, [R1+0x188] ;  /* 0x0001880001867983 */ /* 0x000ee80000300a00 */
[----:B------:R-:W-:Y:S04]  /*22710*/  STL.64 [R1+0x13f8], R236 ;  /* 0x0013f8ec01007387 */ /* 0x000fe80000100a00 */
[----:B------:R1:W-:Y:S01]  /*22720*/  LDGSTS.E [R2+-0x47000], [R242.64], !P1 ;  /* 0xb9000000f2027fae */ /* 0x0003e2000c921844 */
[----:B--2---:R-:W-:-:S03]  /*22730*/  IMAD.WIDE R234, R0, 0x4, R138 ;  /* 0x0000000400ea7825 */ /* 0x004fc600078e028a */
[----:B------:R-:W2:Y:S04]  /*22740*/  LDL.LU.64 R138, [R1+0x198] ;  /* 0x00019800018a7983 */ /* 0x000ea80000300a00 */
[----:B------:R-:W-:Y:S01]  /*22750*/  STL.64 [R1+0x1400], R234 ;  /* 0x001400ea01007387 */ /* 0x000fe20000100a00 */
[----:B-----5:R-:W-:-:S03]  /*22760*/  IMAD.WIDE R232, R0, 0x4, R136 ;  /* 0x0000000400e87825 */ /* 0x020fc600078e0288 */
[----:B------:R-:W5:Y:S04]  /*22770*/  LDL.LU.64 R136, [R1+0x1a8] ;  /* 0x0001a80001887983 */ /* 0x000f680000300a00 */
[----:B------:R-:W-:Y:S01]  /*22780*/  STL.64 [R1+0x1408], R232 ;  /* 0x001408e801007387 */ /* 0x000fe20000100a00 */
[----:B----4-:R-:W-:-:S03]  /*22790*/  IMAD.WIDE R230, R0, 0x4, R128 ;  /* 0x0000000400e67825 */ /* 0x010fc600078e0280 */
[----:B------:R-:W4:Y:S04]  /*227a0*/  LDL.LU.64 R128, [R1+0x1b8] ;  /* 0x0001b80001807983 */ /* 0x000f280000300a00 */
[----:B------:R-:W-:Y:S01]  /*227b0*/  STL.64 [R1+0x1410], R230 ;  /* 0x001410e601007387 */ /* 0x000fe20000100a00 */
[----:B------:R-:W-:-:S03]  /*227c0*/  IMAD.WIDE R228, R0, 0x4, R132 ;  /* 0x0000000400e47825 */ /* 0x000fc600078e0284 */
[----:B------:R-:W4:Y:S04]  /*227d0*/  LDL.LU.64 R132, [R1+0x1c8] ;  /* 0x0001c80001847983 */ /* 0x000f280000300a00 */
[----:B------:R-:W-:Y:S01]  /*227e0*/  STL.64 [R1+0x1418], R228 ;  /* 0x001418e401007387 */ /* 0x000fe20000100a00 */
[----:B---3--:R-:W-:-:S03]  /*227f0*/  IMAD.WIDE R226, R0, 0x4, R134 ;  /* 0x0000000400e27825 */ /* 0x008fc600078e0286 */
[----:B------:R-:W3:Y:S04]  /*22800*/  LDL.LU.64 R134, [R1+0x1d8] ;  /* 0x0001d80001867983 */ /* 0x000ee80000300a00 */
[----:B------:R-:W-:Y:S04]  /*22810*/  STL.64 [R1+0x1420], R226 ;  /* 0x001420e201007387 */ /* 0x000fe80000100a00 */
[----:B------:R-:W3:Y:S01]  /*22820*/  LDL.LU.64 R140, [R1+0xa70] ;  /* 0x000a7000018c7983 */ /* 0x000ee20000300a00 */
[----:B--2---:R-:W-:-:S05]  /*22830*/  IMAD.WIDE R224, R0, 0x4, R138 ;  /* 0x0000000400e07825 */ /* 0x004fca00078e028a */
[----:B------:R-:W-:Y:S04]  /*22840*/  STL.64 [R1+0x1428], R224 ;  /* 0x001428e001007387 */ /* 0x000fe80000100a00 */
[----:B------:R-:W2:Y:S01]  /*22850*/  LDL.LU.64 R138, [R1+0xa68] ;  /* 0x000a6800018a7983 */ /* 0x000ea20000300a00 */
[----:B-----5:R-:W-:-:S05]  /*22860*/  IMAD.WIDE R222, R0, 0x4, R136 ;  /* 0x0000000400de7825 */ /* 0x020fca00078e0288 */
[----:B------:R-:W-:Y:S01]  /*22870*/  STL.64 [R1+0x1430], R222 ;  /* 0x001430de01007387 */ /* 0x000fe20000100a00 */
[----:B----4-:R-:W-:-:S03]  /*22880*/  IMAD.WIDE R220, R0, 0x4, R128 ;  /* 0x0000000400dc7825 */ /* 0x010fc600078e0280 */
[----:B------:R-:W4:Y:S01]  /*22890*/  LDL.LU.64 R128, [R1+0xa60] ;  /* 0x000a600001807983 */ /* 0x000f220000300a00 */
[----:B------:R-:W-:Y:S02]  /*228a0*/  ISETP.GE.U32.AND P2, PT, R52, 0x7ffffef4, PT ;  /* 0x7ffffef43400780c */ /* 0x000fe40003f46070 */
[----:B------:R-:W-:-:S04]  /*228b0*/  IADD3 R52, R53, -0xd1, RZ ;  /* 0xffffff2f35347810 */ /* 0x000fc80007ffe0ff */
[----:B------:R-:W-:Y:S02]  /*228c0*/  ISETP.GE.U32.AND P5, PT, R52, 0x7ffffef0, PT ;  /* 0x7ffffef03400780c */ /* 0x000fe40003fa6070 */
[----:B------:R-:W-:-:S04]  /*228d0*/  IADD3 R52, R53, -0xd5, RZ ;  /* 0xffffff2b35347810 */ /* 0x000fc80007ffe0ff */
[----:B------:R-:W-:Y:S01]  /*228e0*/  ISETP.GE.U32.AND P1, PT, R52, 0x7ffffeec, PT ;  /* 0x7ffffeec3400780c */ /* 0x000fe20003f26070 */
[----:B------:R1:W-:Y:S01]  /*228f0*/  LDGSTS.E [R2+-0x46800], [R240.64], !P2 ;  /* 0xb9800000f0027fae */ /* 0x0003e2000d121844 */
[----:B------:R-:W-:-:S04]  /*22900*/  IADD3 R52, R53, -0xd9, RZ ;  /* 0xffffff2735347810 */ /* 0x000fc80007ffe0ff */
[----:B------:R-:W-:Y:S01]  /*22910*/  ISETP.GE.U32.AND P2, PT, R52, 0x7ffffee8, PT ;  /* 0x7ffffee83400780c */ /* 0x000fe20003f46070 */
[----:B------:R1:W-:Y:S01]  /*22920*/  LDGSTS.E [R2+-0x46000], [R238.64], !P5 ;  /* 0xba000000ee027fae */ /* 0x0003e2000e921844 */
[C---:B------:R-:W-:Y:S01]  /*22930*/  IADD3 R52, R53.reuse, -0xdd, RZ ;  /* 0xffffff2335347810 */ /* 0x040fe20007ffe0ff */
[----:B------:R-:W-:Y:S02]  /*22940*/  IMAD.WIDE R218, R0, 0x4, R132 ;  /* 0x0000000400da7825 */ /* 0x000fe400078e0284 */
[----:B------:R-:W-:Y:S01]  /*22950*/  STL.64 [R1+0x1438], R220 ;  /* 0x001438dc01007387 */ /* 0x000fe20000100a00 */
[----:B------:R-:W-:Y:S02]  /*22960*/  ISETP.GE.U32.AND P5, PT, R52, 0x7ffffee4, PT ;  /* 0x7ffffee43400780c */ /* 0x000fe40003fa6070 */
[----:B------:R-:W-:Y:S01]  /*22970*/  IADD3 R52, R53, -0xe1, RZ ;  /* 0xffffff1f35347810 */ /* 0x000fe20007ffe0ff */
[----:B------:R-:W5:Y:S04]  /*22980*/  LDL.LU.64 R136, [R1+0xa58] ;  /* 0x000a580001887983 */ /* 0x000f680000300a00 */
[----:B------:R1:W-:Y:S01]  /*22990*/  LDGSTS.E [R2+-0x45800], [R236.64], !P1 ;  /* 0xba800000ec027fae */ /* 0x0003e2000c921844 */
[----:B------:R-:W-:-:S02]  /*229a0*/  ISETP.GE.U32.AND P1, PT, R52, 0x7ffffee0, PT ;  /* 0x7ffffee03400780c */ /* 0x000fc40003f26070 */
[C---:B------:R-:W-:Y:S01]  /*229b0*/  IADD3 R52, R53.reuse, -0xe5, RZ ;  /* 0xffffff1b35347810 */ /* 0x040fe20007ffe0ff */
[----:B------:R-:W-:Y:S04]  /*229c0*/  STL.64 [R1+0x1440], R218 ;  /* 0x001440da01007387 */ /* 0x000fe80000100a00 */
[----:B------:R1:W-:Y:S01]  /*229d0*/  LDGSTS.E [R2+-0x45000], [R234.64], !P2 ;  /* 0xbb000000ea027fae */ /* 0x0003e2000d121844 */
[----:B------:R-:W-:Y:S02]  /*229e0*/  ISETP.GE.U32.AND P2, PT, R52, 0x7ffffedc, PT ;  /* 0x7ffffedc3400780c */ /* 0x000fe40003f46070 */
[----:B------:R-:W-:Y:S01]  /*229f0*/  IADD3 R52, R53, -0xe9, RZ ;  /* 0xffffff1735347810 */ /* 0x000fe20007ffe0ff */
[----:B------:R1:W-:Y:S01]  /*22a00*/  LDGSTS.E [R2+-0x44800], [R232.64], !P5 ;  /* 0xbb800000e8027fae */ /* 0x0003e2000e921844 */
[----:B---3--:R-:W-:-:S02]  /*22a10*/  IMAD.WIDE R216, R0, 0x4, R134 ;  /* 0x0000000400d87825 */ /* 0x008fc400078e0286 */
[----:B------:R-:W-:Y:S01]  /*22a20*/  ISETP.GE.U32.AND P5, PT, R52, 0x7ffffed8, PT ;  /* 0x7ffffed83400780c */ /* 0x000fe20003fa6070 */
[----:B------:R-:W3:Y:S01]  /*22a30*/  LDL.LU.64 R134, [R1+0xa50] ;  /* 0x000a500001867983 */ /* 0x000ee20000300a00 */
[----:B------:R-:W-:-:S03]  /*22a40*/  IADD3 R52, R53, -0xed, RZ ;  /* 0xffffff1335347810 */ /* 0x000fc60007ffe0ff */
[----:B------:R-:W1:Y:S04]  /*22a50*/  S2R R133, SR_TID.X ;  /* 0x0000000000857919 */ /* 0x000e680000002100 */
        /* <DEDUP_REMOVED lines=10> */
[----:B------:R-:W-:Y:S01]  /*22b00*/  ISETP.GE.U32.AND P1, PT, R52, 0x7ffffec8, PT ;  /* 0x7ffffec83400780c */ /* 0x000fe20003f26070 */
[----:B------:R2:W-:Y:S01]  /*22b10*/  LDGSTS.E [R2+-0x42000], [R222.64], !P2 ;  /* 0xbe000000de027fae */ /* 0x0005e2000d121844 */
[----:B------:R-:W-:Y:S02]  /*22b20*/  IADD3 R52, R53, -0xfd, RZ ;  /* 0xffffff0335347810 */ /* 0x000fe40007ffe0ff */
[----:B-1----:R-:W-:Y:S02]  /*22b30*/  LOP3.LUT R133, R133, 0x7f, RZ, 0xc0, !PT ;  /* 0x0000007f85857812 */ /* 0x002fe400078ec0ff */
[----:B------:R-:W-:Y:S01]  /*22b40*/  ISETP.GE.U32.AND P2, PT, R52, 0x7ffffec4, PT ;  /* 0x7ffffec43400780c */ /* 0x000fe20003f46070 */
[----:B------:R2:W-:Y:S01]  /*22b50*/  LDGSTS.E [R2+-0x41800], [R220.64], !P5 ;  /* 0xbe800000dc027fae */ /* 0x0005e2000e921844 */
[----:B------:R-:W-:Y:S01]  /*22b60*/  IADD3 R52, R53, -0xc2, RZ ;  /* 0xffffff3e35347810 */ /* 0x000fe20007ffe0ff */
[----:B------:R-:W-:-:S03]  /*22b70*/  IMAD.SHL.U32 R133, R133, 0x4, RZ ;  /* 0x0000000485857824 */ /* 0x000fc600078e00ff */
[----:B------:R-:W-:Y:S01]  /*22b80*/  ISETP.GE.U32.AND P5, PT, R52, 0x7ffffeff, PT ;  /* 0x7ffffeff3400780c */ /* 0x000fe20003fa6070 */
[----:B------:R2:W-:Y:S01]  /*22b90*/  LDGSTS.E [R2+-0x41000], [R218.64], !P1 ;  /* 0xbf000000da027fae */ /* 0x0005e2000c921844 */
[----:B------:R-:W-:Y:S01]  /*22ba0*/  LOP3.LUT R133, R133, 0x20, RZ, 0x3c, !PT ;  /* 0x0000002085857812 */ /* 0x000fe200078e3cff */
[----:B------:R-:W-:Y:S02]  /*22bb0*/  IMAD.WIDE R142, R0, 0x4, R140 ;  /* 0x00000004008e7825 */ /* 0x000fe400078e028c */
[----:B------:R-:W-:Y:S04]  /*22bc0*/  STL.64 [R1+0x1448], R216 ;  /* 0x001448d801007387 */ /* 0x000fe80000100a00 */
[----:B------:R2:W-:Y:S04]  /*22bd0*/  LDGSTS.E [R2+-0x40800], [R216.64], !P2 ;  /* 0xbf800000d8027fae */ /* 0x0005e8000d121844 */
[----:B------:R-:W3:Y:S01]  /*22be0*/  LDL.LU.64 R140, [R1+0xa48] ;  /* 0x000a4800018c7983 */ /* 0x000ee20000300a00 */
[----:B--2---:R-:W-:-:S03]  /*22bf0*/  IADD3 R2, R133, 0x100000, RZ ;  /* 0x0010000085027810 */ /* 0x004fc60007ffe0ff */
[----:B------:R1:W-:Y:S04]  /*22c00*/  STL.64 [R1+0x30], R142 ;  /* 0x0000308e01007387 */ /* 0x0003e80000100a00 */
[----:B------:R1:W-:Y:S02]  /*22c10*/  LDGSTS.E [R2+-0x47e00], [R142.64], !P5 ;  /* 0xb82000008e027fae */ /* 0x0003e4000e921844 */
[C---:B-1----:R-:W-:Y:S02]  /*22c20*/  IMAD.WIDE R142, R0.reuse, 0x4, R138 ;  /* 0x00000004008e7825 */ /* 0x042fe400078e028a */
[----:B------:R-:W2:Y:S04]  /*22c30*/  LDL.LU.64 R138, [R1+0xa40] ;  /* 0x000a4000018a7983 */ /* 0x000ea80000300a00 */
[----:B------:R1:W-:Y:S01]  /*22c40*/  STL.64 [R1+0x10], R142 ;  /* 0x0000108e01007387 */ /* 0x0003e20000100a00 */
[----:B----4-:R-:W-:-:S03]  /*22c50*/  IMAD.WIDE R214, R0, 0x4, R128 ;  /* 0x0000000400d67825 */ /* 0x010fc600078e0280 */
[----:B------:R-:W4:Y:S04]  /*22c60*/  LDL.LU.64 R128, [R1+0xa38] ;  /* 0x000a380001807983 */ /* 0x000f280000300a00 */
[----:B------:R-:W-:Y:S01]  /*22c70*/  STL.64 [R1+0x1450], R214 ;  /* 0x001450d601007387 */ /* 0x000fe20000100a00 */
[----:B-----5:R-:W-:-:S03]  /*22c80*/  IMAD.WIDE R212, R0, 0x4, R136 ;  /* 0x0000000400d47825 */ /* 0x020fc600078e0288 */
[----:B------:R-:W5:Y:S04]  /*22c90*/  LDL.LU.64 R136, [R1+0xa30] ;  /* 0x000a300001887983 */ /* 0x000f680000300a00 */
[----:B------:R-:W-:Y:S01]  /*22ca0*/  STL.64 [R1+0x1458], R212 ;  /* 0x001458d401007387 */ /* 0x000fe20000100a00 */
[----:B---3--:R-:W-:-:S03]  /*22cb0*/  IMAD.WIDE R210, R0, 0x4, R134 ;  /* 0x0000000400d27825 */ /* 0x008fc600078e0286 */
[----:B------:R-:W3:Y:S04]  /*22cc0*/  LDL.LU.64 R134, [R1+0xa28] ;  /* 0x000a280001867983 */ /* 0x000ee80000300a00 */
[----:B------:R-:W-:Y:S01]  /*22cd0*/  STL.64 [R1+0x1460], R210 ;  /* 0x001460d201007387 */ /* 0x000fe20000100a00 */
[----:B------:R-:W-:-:S03]  /*22ce0*/  IMAD.WIDE R208, R0, 0x4, R140 ;  /* 0x0000000400d07825 */ /* 0x000fc600078e028c */
[----:B------:R-:W3:Y:S04]  /*22cf0*/  LDL.LU.64 R140, [R1+0xa20] ;  /* 0x000a2000018c7983 */ /* 0x000ee80000300a00 */
[----:B------:R-:W-:Y:S01]  /*22d00*/  STL.64 [R1+0x1468], R208 ;  /* 0x001468d001007387 */ /* 0x000fe20000100a00 */
[----:B--2---:R-:W-:-:S03]  /*22d10*/  IMAD.WIDE R206, R0, 0x4, R138 ;  /* 0x0000000400ce7825 */ /* 0x004fc600078e028a */
[----:B------:R-:W2:Y:S04]  /*22d20*/  LDL.LU.64 R138, [R1+0xa18] ;  /* 0x000a1800018a7983 */ /* 0x000ea80000300a00 */
[----:B------:R-:W-:Y:S01]  /*22d30*/  STL.64 [R1+0x1470], R206 ;  /* 0x001470ce01007387 */ /* 0x000fe20000100a00 */
        /* <DEDUP_REMOVED lines=23> */
[----:B------:R-:W-:Y:S04]  /*22eb0*/  STL.64 [R1+0x14b0], R190 ;  /* 0x0014b0be01007387 */ /* 0x000fe80000100a00 */
[----:B------:R-:W3:Y:S01]  /*22ec0*/  LDL.LU.64 R132, [R1+0x9d0] ;  /* 0x0009d00001847983 */ /* 0x000ee20000300a00 */
[----:B------:R-:W-:-:S05]  /*22ed0*/  IMAD.WIDE R188, R0, 0x4, R140 ;  /* 0x0000000400bc7825 */ /* 0x000fca00078e028c */
[----:B------:R-:W-:Y:S01]  /*22ee0*/  STL.64 [R1+0x14b8], R188 ;  /* 0x0014b8bc01007387 */ /* 0x000fe20000100a00 */
[----:B--2---:R-:W-:-:S03]  /*22ef0*/  IMAD.WIDE R140, R0, 0x4, R138 ;  /* 0x00000004008c7825 */ /* 0x004fc600078e028a */
        /* <DEDUP_REMOVED lines=47> */
[C---:B------:R-:W-:Y:S01]  /*231f0*/  IADD3 R52, R53.reuse, -0xda, RZ ;  /* 0xffffff2635347810 */ /* 0x040fe20007ffe0ff */
[----:B-----5:R-:W-:Y:S02]  /*23200*/  IMAD.WIDE R164, R0, 0x4, R136 ;  /* 0x0000000400a47825 */ /* 0x020fe400078e0288 */
[----:B------:R-:W-:Y:S01]  /*23210*/  STL.64 [R1+0x1510], R166 ;  /* 0x001510a601007387 */ /* 0x000fe20000100a00 */
[----:B------:R-:W-:Y:S02]  /*23220*/  ISETP.GE.U32.AND P5, PT, R52, 0x7ffffee7, PT ;  /* 0x7ffffee73400780c */ /* 0x000fe40003fa6070 */
[----:B------:R-:W-:Y:S01]  /*23230*/  IADD3 R52, R53, -0xde, RZ ;  /* 0xffffff2235347810 */ /* 0x000fe20007ffe0ff */
[----:B------:R-:W5:Y:S04]  /*23240*/  LDL.LU.64 R136, [R1+0x960] ;  /* 0x0009600001887983 */ /* 0x000f680000300a00 */
[----:B------:R1:W-:Y:S01]  /*23250*/  LDGSTS.E [R2+-0x45e00], [R210.64], !P1 ;  /* 0xba200000d2027fae */ /* 0x0003e2000c921844 */
[----:B------:R-:W-:-:S03]  /*23260*/  ISETP.GE.U32.AND P1, PT, R52, 0x7ffffee3, PT ;  /* 0x7ffffee33400780c */ /* 0x000fc60003f26070 */
[----:B------:R-:W-:Y:S01]  /*23270*/  STL.64 [R1+0x1518], R164 ;  /* 0x001518a401007387 */ /* 0x000fe20000100a00 */
[C---:B------:R-:W-:Y:S01]  /*23280*/  IADD3 R52, R53.reuse, -0xe2, RZ ;  /* 0xffffff1e35347810 */ /* 0x040fe20007ffe0ff */
[----:B---3--:R-:W-:Y:S02]  /*23290*/  IMAD.WIDE R162, R0, 0x4, R134 ;  /* 0x0000000400a27825 */ /* 0x008fe400078e0286 */
[----:B------:R1:W-:Y:S04]  /*232a0*/  LDGSTS.E [R2+-0x45600], [R208.64], !P2 ;  /* 0xbaa00000d0027fae */ /* 0x0003e8000d121844 */
[----:B------:R-:W3:Y:S01]  /*232b0*/  LDL.LU.64 R134, [R1+0x958] ;  /* 0x0009580001867983 */ /* 0x000ee20000300a00 */
        /* <DEDUP_REMOVED lines=8> */
[----:B------:R-:W-:Y:S01]  /*23340*/  IADD3 R52, R53, -0xee, RZ ;  /* 0xffffff1235347810 */ /* 0x000fe20007ffe0ff */
[----:B------:R-:W-:-:S03]  /*23350*/  IMAD.WIDE R160, R0, 0x4, R132 ;  /* 0x0000000400a07825 */ /* 0x000fc600078e0284 */
[----:B------:R-:W-:Y:S01]  /*23360*/  ISETP.GE.U32.AND P2, PT, R52, 0x7ffffed3, PT ;  /* 0x7ffffed33400780c */ /* 0x000fe20003f46070 */
[----:B------:R-:W-:Y:S01]  /*23370*/  STL.64 [R1+0x1520], R162 ;  /* 0x001520a201007387 */ /* 0x000fe20000100a00 */
[----:B------:R-:W-:-:S03]  /*23380*/  IADD3 R52, R53, -0xf2, RZ ;  /* 0xffffff0e35347810 */ /* 0x000fc60007ffe0ff */
[----:B------:R-:W3:Y:S04]  /*23390*/  LDL.LU.64 R132, [R1+0x950] ;  /* 0x0009500001847983 */ /* 0x000ee80000300a00 */
        /* <DEDUP_REMOVED lines=9> */
[----:B------:R-:W-:Y:S02]  /*23430*/  IADD3 R52, R53, -0xfe, RZ ;  /* 0xffffff0235347810 */ /* 0x000fe40007ffe0ff */
[----:B------:R-:W-:Y:S02]  /*23440*/  LOP3.LUT R130, R130, 0x7f, RZ, 0xc0, !PT ;  /* 0x0000007f82827812 */ /* 0x000fe400078ec0ff */
[----:B------:R-:W-:Y:S01]  /*23450*/  ISETP.GE.U32.AND P5, PT, R52, 0x7ffffec3, PT ;  /* 0x7ffffec33400780c */ /* 0x000fe20003fa6070 */
[----:B------:R1:W-:Y:S02]  /*23460*/  LDGSTS.E [R2+-0x41600], [R192.64], !P1 ;  /* 0xbea00000c0027fae */ /* 0x0003e4000c921844 */
[----:B------:R-:W-:Y:S02]  /*23470*/  IMAD.SHL.U32 R130, R130, 0x4, RZ ;  /* 0x0000000482827824 */ /* 0x000fe400078e00ff */
[----:B------:R-:W-:Y:S03]  /*23480*/  STL.64 [R1+0x1528], R160 ;  /* 0x001528a001007387 */ /* 0x000fe60000100a00 */
[----:B------:R-:W-:Y:S01]  /*23490*/  LOP3.LUT R130, R130, 0x40, RZ, 0x3c, !PT ;  /* 0x0000004082827812 */ /* 0x000fe200078e3cff */
[----:B------:R1:W-:Y:S04]  /*234a0*/  LDGSTS.E [R2+-0x40e00], [R190.64], !P2 ;  /* 0xbf200000be027fae */ /* 0x0003e8000d121844 */
[----:B------:R1:W-:Y:S02]  /*234b0*/  LDGSTS.E [R2+-0x40600], [R188.64], !P5 ;  /* 0xbfa00000bc027fae */ /* 0x0003e4000e921844 */
[----:B-1----:R-:W-:Y:S01]  /*234c0*/  IADD3 R2, R130, 0x100000, RZ ;  /* 0x0010000082027810 */ /* 0x002fe20007ffe0ff */
[----:B--2---:R-:W-:-:S04]  /*234d0*/  IMAD.WIDE R158, R0, 0x4, R138 ;  /* 0x00000004009e7825 */ /* 0x004fc800078e028a */
[----:B------:R-:W-:Y:S02]  /*234e0*/  IMAD.SHL.U32 R139, R131, 0x4, RZ ;  /* 0x00000004838b7824 */ /* 0x000fe400078e00ff */
[----:B------:R-:W2:Y:S03]  /*234f0*/  LDL.LU.64 R130, [R1+0x948] ;  /* 0x0009480001827983 */ /* 0x000ea60000300a00 */
[----:B------:R-:W-:Y:S01]  /*23500*/  LOP3.LUT R241, R139, 0x60, RZ, 0x3c, !PT ;  /* 0x000000608bf17812 */ /* 0x000fe200078e3cff */
[----:B------:R-:W-:Y:S01]  /*23510*/  STL.64 [R1+0x1530], R158 ;  /* 0x0015309e01007387 */ /* 0x000fe20000100a00 */
[----:B----4-:R-:W-:-:S03]  /*23520*/  IMAD.WIDE R138, R0, 0x4, R128 ;  /* 0x00000004008a7825 */ /* 0x010fc600078e0280 */
[----:B------:R-:W4:Y:S04]  /*23530*/  LDL.LU.64 R128, [R1+0x938] ;  /* 0x0009380001807983 */ /* 0x000f280000300a00 */
[----:B------:R1:W-:Y:S01]  /*23540*/  STL.64 [R1+0x20], R138 ;  /* 0x0000208a01007387 */ /* 0x0003e20000100a00 */
        /* <DEDUP_REMOVED lines=13> */
[----:B------:R-:W1:Y:S01]  /*23620*/  LDL.LU.64 R128, [R1+0x910] ;  /* 0x0009100001807983 */ /* 0x000e620000300a00 */
        /* <DEDUP_REMOVED lines=12> */
[----:B------:R-:W-:Y:S01]  /*236f0*/  STL.64 [R1+0x1558], R148 ;  /* 0x0015589401007387 */ /* 0x000fe20000100a00 */
[----:B------:R-:W-:-:S03]  /*23700*/  IADD3 R52, R53, -0xd7, RZ ;  /* 0xffffff2935347810 */ /* 0x000fc60007ffe0ff */
[----:B------:R4:W-:Y:S01]  /*23710*/  LDGSTS.E [R2+-0x46c00], [R184.64], !P5 ;  /* 0xb9400000b8027fae */ /* 0x0009e2000e921844 */
[----:B-----5:R-:W-:-:S03]  /*23720*/  IMAD.WIDE R146, R0, 0x4, R136 ;  /* 0x0000000400927825 */ /* 0x020fc600078e0288 */
[----:B------:R-:W5:Y:S01]  /*23730*/  LDL.LU.64 R136, [R1+0x908] ;  /* 0x0009080001887983 */ /* 0x000f620000300a00 */
[----:B------:R-:W-:-:S03]  /*23740*/  ISETP.GE.U32.AND P5, PT, R52, 0x7ffffeea, PT ;  /* 0x7ffffeea3400780c */ /* 0x000fc60003fa6070 */
[----:B------:R-:W-:Y:S01]  /*23750*/  STL.64 [R1+0x1560], R146 ;  /* 0x0015609201007387 */ /* 0x000fe20000100a00 */
[----:B------:R-:W-:-:S03]  /*23760*/  IADD3 R52, R53, -0xdb, RZ ;  /* 0xffffff2535347810 */ /* 0x000fc60007ffe0ff */
[----:B------:R4:W-:Y:S01]  /*23770*/  LDGSTS.E [R2+-0x46400], [R182.64], !P1 ;  /* 0xb9c00000b6027fae */ /* 0x0009e2000c921844 */
[----:B---3--:R-:W-:Y:S01]  /*23780*/  IMAD.WIDE R144, R0, 0x4, R134 ;  /* 0x0000000400907825 */ /* 0x008fe200078e0286 */
[----:B------:R-:W-:Y:S02]  /*23790*/  ISETP.GE.U32.AND P1, PT, R52, 0x7ffffee6, PT ;  /* 0x7ffffee63400780c */ /* 0x000fe40003f26070 */
[----:B------:R-:W3:Y:S01]  /*237a0*/  LDL.LU.64 R134, [R1+0x900] ;  /* 0x0009000001867983 */ /* 0x000ee20000300a00 */
        /* <DEDUP_REMOVED lines=9> */
[----:B------:R-:W-:Y:S01]  /*23840*/  STL.64 [R1+0x1568], R144 ;  /* 0x0015689001007387 */ /* 0x000fe20000100a00 */
[----:B------:R-:W-:Y:S01]  /*23850*/  IADD3 R52, R53, -0xeb, RZ ;  /* 0xffffff1535347810 */ /* 0x000fe20007ffe0ff */
[----:B------:R-:W-:Y:S02]  /*23860*/  IMAD.WIDE R142, R0, 0x4, R132 ;  /* 0x00000004008e7825 */ /* 0x000fe400078e0284 */
[----:B------:R4:W-:Y:S01]  /*23870*/  LDGSTS.E [R2+-0x44400], [R174.64], !P2 ;  /* 0xbbc00000ae027fae */ /* 0x0009e2000d121844 */
[----:B------:R-:W-:-:S03]  /*23880*/  ISETP.GE.U32.AND P2, PT, R52, 0x7ffffed6, PT ;  /* 0x7ffffed63400780c */ /* 0x000fc60003f46070 */
        /* <DEDUP_REMOVED lines=19> */
[----:B------:R-:W-:-:S03]  /*239c0*/  ISETP.GE.U32.AND P2, PT, R52, 0x7ffffefd, PT ;  /* 0x7ffffefd3400780c */ /* 0x000fc60003f46070 */
[----:B------:R4:W-:Y:S04]  /*239d0*/  LDGSTS.E [R2+-0x40c00], [R160.64], !P5 ;  /* 0xbf400000a0027fae */ /* 0x0009e8000e921844 */
[----:B------:R4:W-:Y:S01]  /*239e0*/  LDGSTS.E [R2+-0x40400], [R158.64], !P1 ;  /* 0xbfc000009e027fae */ /* 0x0009e2000c921844 */
[----:B--2---:R-:W-:-:S03]  /*239f0*/  IMAD.WIDE R140, R0, 0x4, R130 ;  /* 0x00000004008c7825 */ /* 0x004fc600078e0282 */
[----:B------:R-:W2:Y:S01]  /*23a00*/  LDL.LU.64 R130, [R1+0x8f0] ;  /* 0x0008f00001827983 */ /* 0x000ea20000300a00 */
[----:B----4-:R-:W-:-:S03]  /*23a10*/  IADD3 R2, R241, 0x100000, RZ ;  /* 0x00100000f1027810 */ /* 0x010fc60007ffe0ff */
[----:B------:R-:W-:Y:S04]  /*23a20*/  STL.64 [R1+0x1578], R140 ;  /* 0x0015788c01007387 */ /* 0x000fe80000100a00 */
[----:B------:R1:W-:Y:S02]  /*23a30*/  LDGSTS.E [R2+-0x47a00], [R138.64], !P2 ;  /* 0xb86000008a027fae */ /* 0x0003e4000d121844 */
[C---:B-1----:R-:W-:Y:S02]  /*23a40*/  IMAD.WIDE R138, R0.reuse, 0x4, R128 ;  /* 0x00000004008a7825 */ /* 0x042fe400078e0280 */
[----:B------:R-:W4:Y:S04]  /*23a50*/  LDL.LU.64 R128, [R1+0x8e8] ;  /* 0x0008e80001807983 */ /* 0x000f280000300a00 */
[----:B------:R-:W-:Y:S01]  /*23a60*/  STL.64 [R1+0x1580], R138 ;  /* 0x0015808a01007387 */ /* 0x000fe20000100a00 */
[----:B-----5:R-:W-:-:S05]  /*23a70*/  IMAD.WIDE R136, R0, 0x4, R136 ;  /* 0x0000000400887825 */ /* 0x020fca00078e0288 */
[----:B------:R-:W-:Y:S01]  /*23a80*/  STL.64 [R1+0x1588], R136 ;  /* 0x0015888801007387 */ /* 0x000fe20000100a00 */
[----:B---3--:R-:W-:-:S05]  /*23a90*/  IMAD.WIDE R134, R0, 0x4, R134 ;  /* 0x0000000400867825 */ /* 0x008fca00078e0286 */
[----:B------:R-:W-:Y:S04]  /*23aa0*/  STL.64 [R1+0x1590], R134 ;  /* 0x0015908601007387 */ /* 0x000fe80000100a00 */
[----:B------:R-:W3:Y:S04]  /*23ab0*/  LDL.LU.64 R220, [R1+0x8d8] ;  /* 0x0008d80001dc7983 */ /* 0x000ee80000300a00 */
[----:B------:R-:W5:Y:S04]  /*23ac0*/  LDL.LU.64 R222, [R1+0x8d0] ;  /* 0x0008d00001de7983 */ /* 0x000f680000300a00 */
[----:B------:R-:W3:Y:S01]  /*23ad0*/  LDL.LU.64 R228, [R1+0x8c8] ;  /* 0x0008c80001e47983 */ /* 0x000ee20000300a00 */
[----:B------:R-:W-:-:S05]  /*23ae0*/  IMAD.WIDE R132, R0, 0x4, R132 ;  /* 0x0000000400847825 */ /* 0x000fca00078e0284 */
[----:B------:R-:W-:Y:S04]  /*23af0*/  STL.64 [R1+0x1598], R132 ;  /* 0x0015988401007387 */ /* 0x000fe80000100a00 */
[----:B------:R-:W3:Y:S04]  /*23b00*/  LDL.LU.64 R242, [R1+0x8b8] ;  /* 0x0008b80001f27983 */ /* 0x000ee80000300a00 */
[----:B------:R-:W3:Y:S04]  /*23b10*/  LDL.LU.64 R236, [R1+0x8b0] ;  /* 0x0008b00001ec7983 */ /* 0x000ee80000300a00 */
[----:B------:R-:W3:Y:S01]  /*23b20*/  LDL.LU.64 R238, [R1+0x8a8] ;  /* 0x0008a80001ee7983 */ /* 0x000ee20000300a00 */
[----:B--2---:R-:W-:-:S05]  /*23b30*/  IMAD.WIDE R130, R0, 0x4, R130 ;  /* 0x0000000400827825 */ /* 0x004fca00078e0282 */
[----:B------:R3:W-:Y:S04]  /*23b40*/  STL.64 [R1+0x15a0], R130 ;  /* 0x0015a08201007387 */ /* 0x0007e80000100a00 */
[----:B------:R-:W2:Y:S04]  /*23b50*/  LDL.LU.64 R210, [R1+0x898] ;  /* 0x0008980001d27983 */ /* 0x000ea80000300a00 */
[----:B------:R-:W2:Y:S04]  /*23b60*/  LDL.LU.64 R212, [R1+0x890] ;  /* 0x0008900001d47983 */ /* 0x000ea80000300a00 */
[----:B------:R-:W2:Y:S04]  /*23b70*/  LDL.LU.64 R226, [R1+0x888] ;  /* 0x0008880001e27983 */ /* 0x000ea80000300a00 */
[----:B------:R-:W2:Y:S04]  /*23b80*/  LDL.LU.64 R230, [R1+0x878] ;  /* 0x0008780001e67983 */ /* 0x000ea80000300a00 */
[----:B------:R-:W2:Y:S01]  /*23b90*/  LDL.LU.64 R232, [R1+0x870] ;  /* 0x0008700001e87983 */ /* 0x000ea20000300a00 */
[----:B----4-:R-:W-:-:S05]  /*23ba0*/  IMAD.WIDE R128, R0, 0x4, R128 ;  /* 0x0000000400807825 */ /* 0x010fca00078e0280 */
[----:B------:R5:W-:Y:S04]  /*23bb0*/  STL.64 [R1+0x15a8], R128 ;  /* 0x0015a88001007387 */ /* 0x000be80000100a00 */
[----:B------:R-:W4:Y:S04]  /*23bc0*/  LDL.LU.64 R214, [R1+0x868] ;  /* 0x0008680001d67983 */ /* 0x000f280000300a00 */
[----:B------:R-:W4:Y:S04]  /*23bd0*/  LDL.LU.64 R224, [R1+0x858] ;  /* 0x0008580001e07983 */ /* 0x000f280000300a00 */
[----:B------:R-:W4:Y:S04]  /*23be0*/  LDL.LU.64 R234, [R1+0x850] ;  /* 0x0008500001ea7983 */ /* 0x000f280000300a00 */
        /* <DEDUP_REMOVED lines=47> */
[----:B------:R-:W-:-:S03]  /*23ee0*/  IADD3 R52, R53, -0x109, RZ ;  /* 0xfffffef735347810 */ /* 0x000fc60007ffe0ff */
[----:B------:R5:W-:Y:S01]  /*23ef0*/  LDGSTS.E [R2+-0x40200], [R128.64], !P6 ;  /* 0xbfe0000080027fae */ /* 0x000be2000f121844 */
[----:B------:R-:W-:Y:S01]  /*23f00*/  ISETP.GE.U32.AND P1, PT, R52, 0x7ffffeb8, PT ;  /* 0x7ffffeb83400780c */ /* 0x000fe20003f26070 */
[C---:B------:R-:W-:Y:S02]  /*23f10*/  IMAD.WIDE R126, R3.reuse, 0x4, R126 ;  /* 0x00000004037e7825 */ /* 0x040fe400078e027e */
[----:B------:R-:W0:Y:S02]  /*23f20*/  LDGDEPBAR ;  /* 0x00000000000079af */ /* 0x000e240000000000 */
[----:B---3--:R-:W-:-:S04]  /*23f30*/  IMAD.WIDE R130, R3, 0x4, R220 ;  /* 0x0000000403827825 */ /* 0x008fc800078e02dc */
[----:B-----5:R-:W-:Y:S01]  /*23f40*/  IMAD.WIDE R128, R3, 0x4, R222 ;  /* 0x0000000403807825 */ /* 0x020fe200078e02de */
[----:B-1----:R-:W-:Y:S01]  /*23f50*/  IADD3 R2, R53, -0x10d, RZ ;  /* 0xfffffef335027810 */ /* 0x002fe20007ffe0ff */
[----:B------:R-:W-:Y:S02]  /*23f60*/  STL.64 [R1+0x6d8], R130 ;  /* 0x0006d88201007387 */ /* 0x000fe40000100a00 */
[C---:B------:R-:W-:Y:S02]  /*23f70*/  IMAD.WIDE R52, R3.reuse, 0x4, R228 ;  /* 0x0000000403347825 */ /* 0x040fe400078e02e4 */
[----:B------:R-:W3:Y:S04]  /*23f80*/  LDL.LU.64 R216, [R1+0x838] ;  /* 0x0008380001d87983 */ /* 0x000ee80000300a00 */
[----:B------:R-:W-:Y:S04]  /*23f90*/  STL.64 [R1+0x8d0], R128 ;  /* 0x0008d08001007387 */ /* 0x000fe80000100a00 */
[----:B------:R-:W5:Y:S04]  /*23fa0*/  LDL.LU.64 R218, [R1+0x830] ;  /* 0x0008300001da7983 */ /* 0x000f680000300a00 */
[----:B------:R1:W-:Y:S04]  /*23fb0*/  STL.64 [R1+0x8c8], R52 ;  /* 0x0008c83401007387 */ /* 0x0003e80000100a00 */
[----:B------:R-:W5:Y:S04]  /*23fc0*/  LDL.LU.64 R220, [R1+0x828] ;  /* 0x0008280001dc7983 */ /* 0x000f680000300a00 */
[----:B------:R-:W5:Y:S01]  /*23fd0*/  LDL.LU.64 R228, [R1+0x818] ;  /* 0x0008180001e47983 */ /* 0x000f620000300a00 */
[----:B-1----:R-:W-:-:S03]  /*23fe0*/  IMAD.WIDE R52, R3, 0x4, R242 ;  /* 0x0000000403347825 */ /* 0x002fc600078e02f2 */
[----:B------:R-:W5:Y:S01]  /*23ff0*/  LDL.LU.64 R242, [R1+0x810] ;  /* 0x0008100001f27983 */ /* 0x000f620000300a00 */
[----:B------:R-:W-:-:S03]  /*24000*/  IMAD.WIDE R128, R3, 0x4, R236 ;  /* 0x0000000403807825 */ /* 0x000fc600078e02ec */
[----:B------:R1:W-:Y:S01]  /*24010*/  STL.64 [R1+0x6d0], R52 ;  /* 0x0006d03401007387 */ /* 0x0003e20000100a00 */
[----:B--2---:R-:W-:-:S03]  /*24020*/  IMAD.WIDE R130, R3, 0x4, R210 ;  /* 0x0000000403827825 */ /* 0x004fc600078e02d2 */
[----:B------:R-:W2:Y:S04]  /*24030*/  LDL.LU.64 R222, [R1+0x808] ;  /* 0x0008080001de7983 */ /* 0x000ea80000300a00 */
[----:B------:R1:W-:Y:S02]  /*24040*/  STL.64 [R1+0x8b0], R128 ;  /* 0x0008b08001007387 */ /* 0x0003e40000100a00 */
[----:B-1----:R-:W-:-:S05]  /*24050*/  IMAD.WIDE R52, R3, 0x4, R238 ;  /* 0x0000000403347825 */ /* 0x002fca00078e02ee */
[----:B------:R1:W-:Y:S01]  /*24060*/  STL.64 [R1+0x8a8], R52 ;  /* 0x0008a83401007387 */ /* 0x0003e20000100a00 */
[----:B------:R-:W-:-:S03]  /*24070*/  IMAD.WIDE R128, R3, 0x4, R212 ;  /* 0x0000000403807825 */ /* 0x000fc600078e02d4 */
[----:B------:R-:W2:Y:S04]  /*24080*/  LDL.LU.64 R236, [R1+0x7f8] ;  /* 0x0007f80001ec7983 */ /* 0x000ea80000300a00 */
[----:B------:R-:W2:Y:S01]  /*24090*/  LDL.LU.64 R238, [R1+0x7f0] ;  /* 0x0007f00001ee7983 */ /* 0x000ea20000300a00 */
[----:B-1----:R-:W-:-:S03]  /*240a0*/  IMAD.WIDE R52, R3, 0x4, R226 ;  /* 0x0000000403347825 */ /* 0x002fc600078e02e2 */
[----:B------:R-:W-:Y:S04]  /*240b0*/  STL.64 [R1+0x6c8], R130 ;  /* 0x0006c88201007387 */ /* 0x000fe80000100a00 */
[----:B------:R1:W-:Y:S04]  /*240c0*/  STL.64 [R1+0x890], R128 ;  /* 0x0008908001007387 */ /* 0x0003e80000100a00 */
[----:B------:R1:W-:Y:S04]  /*240d0*/  STL.64 [R1+0x888], R52 ;  /* 0x0008883401007387 */ /* 0x0003e80000100a00 */
[----:B------:R-:W2:Y:S01]  /*240e0*/  LDL.LU.64 R226, [R1+0x7e8] ;  /* 0x0007e80001e27983 */ /* 0x000ea20000300a00 */
[----:B-1----:R-:W-:-:S04]  /*240f0*/  IMAD.WIDE R128, R3, 0x4, R230 ;  /* 0x0000000403807825 */ /* 0x002fc800078e02e6 */
[C---:B------:R-:W-:Y:S01]  /*24100*/  IMAD.WIDE R52, R3.reuse, 0x4, R232 ;  /* 0x0000000403347825 */ /* 0x040fe200078e02e8 */
[----:B------:R-:W-:Y:S04]  /*24110*/  STL.64 [R1+0x6c0], R128 ;  /* 0x0006c08001007387 */ /* 0x000fe80000100a00 */
[----:B------:R-:W2:Y:S04]  /*24120*/  LDL.LU.64 R230, [R1+0x7d8] ;  /* 0x0007d80001e67983 */ /* 0x000ea80000300a00 */
[----:B------:R-:W2:Y:S04]  /*24130*/  LDL.LU.64 R232, [R1+0x7d0] ;  /* 0x0007d00001e87983 */ /* 0x000ea80000300a00 */
[----:B------:R4:W-:Y:S02]  /*24140*/  STL.64 [R1+0x870], R52 ;  /* 0x0008703401007387 */ /* 0x0009e40000100a00 */
[----:B----4-:R-:W-:-:S04]  /*24150*/  IMAD.WIDE R52, R3, 0x4, R214 ;  /* 0x0000000403347825 */ /* 0x010fc800078e02d6 */
[C---:B------:R-:W-:Y:S01]  /*24160*/  IMAD.WIDE R130, R3.reuse, 0x4, R224 ;  /* 0x0000000403827825 */ /* 0x040fe200078e02e0 */
[----:B------:R1:W-:Y:S03]  /*24170*/  STL.64 [R1+0x868], R52 ;  /* 0x0008683401007387 */ /* 0x0003e60000100a00 */
[C---:B------:R-:W-:Y:S01]  /*24180*/  IMAD.WIDE R128, R3.reuse, 0x4, R234 ;  /* 0x0000000403807825 */ /* 0x040fe200078e02ea */
[----:B------:R3:W-:Y:S04]  /*24190*/  STL.64 [R1+0x6b8], R130 ;  /* 0x0006b88201007387 */ /* 0x0007e80000100a00 */
[----:B------:R-:W4:Y:S01]  /*241a0*/  LDL.LU.64 R224, [R1+0x7c8] ;  /* 0x0007c80001e07983 */ /* 0x000f220000300a00 */
[----:B-1----:R-:W-:-:S03]  /*241b0*/  IMAD.WIDE R52, R3, 0x4, R240 ;  /* 0x0000000403347825 */ /* 0x002fc600078e02f0 */
[----:B------:R5:W-:Y:S04]  /*241c0*/  STL.64 [R1+0x850], R128 ;  /* 0x0008508001007387 */ /* 0x000be80000100a00 */
[----:B------:R1:W-:Y:S04]  /*241d0*/  STL.64 [R1+0x848], R52 ;  /* 0x0008483401007387 */ /* 0x0003e80000100a00 */
[----:B------:R-:W4:Y:S04]  /*241e0*/  LDL.LU.64 R234, [R1+0x7b8] ;  /* 0x0007b80001ea7983 */ /* 0x000f280000300a00 */
[----:B------:R-:W4:Y:S01]  /*241f0*/  LDL.LU.64 R240, [R1+0x7b0] ;  /* 0x0007b00001f07983 */ /* 0x000f220000300a00 */
[----:B---3--:R-:W-:-:S04]  /*24200*/  IMAD.WIDE R130, R3, 0x4, R216 ;  /* 0x0000000403827825 */ /* 0x008fc800078e02d8 */
[C---:B-----5:R-:W-:Y:S01]  /*24210*/  IMAD.WIDE R128, R3.reuse, 0x4, R218 ;  /* 0x0000000403807825 */ /* 0x060fe200078e02da */
[----:B------:R-:W-:Y:S04]  /*24220*/  STL.64 [R1+0x6b0], R130 ;  /* 0x0006b08201007387 */ /* 0x000fe80000100a00 */
[----:B------:R3:W-:Y:S01]  /*24230*/  STL.64 [R1+0x830], R128 ;  /* 0x0008308001007387 */ /* 0x0007e20000100a00 */
[----:B-1----:R-:W-:-:S05]  /*24240*/  IMAD.WIDE R52, R3, 0x4, R220 ;  /* 0x0000000403347825 */ /* 0x002fca00078e02dc */
[----:B------:R1:W-:Y:S01]  /*24250*/  STL.64 [R1+0x828], R52 ;  /* 0x0008283401007387 */ /* 0x0003e20000100a00 */
[----:B---3--:R-:W-:-:S03]  /*24260*/  IMAD.WIDE R128, R3, 0x4, R228 ;  /* 0x0000000403807825 */ /* 0x008fc600078e02e4 */
[----:B------:R-:W3:Y:S04]  /*24270*/  LDL.LU.64 R220, [R1+0x7a8] ;  /* 0x0007a80001dc7983 */ /* 0x000ee80000300a00 */
[----:B------:R2:W-:Y:S04]  /*24280*/  STL.64 [R1+0x6a8], R128 ;  /* 0x0006a88001007387 */ /* 0x0005e80000100a00 */
[----:B------:R-:W5:Y:S01]  /*24290*/  LDL.LU.64 R228, [R1+0x798] ;  /* 0x0007980001e47983 */ /* 0x000f620000300a00 */
[----:B-1----:R-:W-:-:S03]  /*242a0*/  IMAD.WIDE R52, R3, 0x4, R242 ;  /* 0x0000000403347825 */ /* 0x002fc600078e02f2 */
[----:B------:R-:W5:Y:S04]  /*242b0*/  LDL.LU.64 R242, [R1+0x790] ;  /* 0x0007900001f27983 */ /* 0x000f680000300a00 */
[----:B------:R1:W-:Y:S01]  /*242c0*/  STL.64 [R1+0x810], R52 ;  /* 0x0008103401007387 */ /* 0x0003e20000100a00 */
[----:B--2---:R-:W-:-:S03]  /*242d0*/  IMAD.WIDE R128, R3, 0x4, R222 ;  /* 0x0000000403807825 */ /* 0x004fc600078e02de */
[----:B------:R-:W2:Y:S01]  /*242e0*/  LDL.LU.64 R222, [R1+0x788] ;  /* 0x0007880001de7983 */ /* 0x000ea20000300a00 */
[----:B------:R-:W-:-:S04]  /*242f0*/  IMAD.WIDE R130, R3, 0x4, R236 ;  /* 0x0000000403827825 */ /* 0x000fc800078e02ec */
[C---:B-1----:R-:W-:Y:S01]  /*24300*/  IMAD.WIDE R52, R3.reuse, 0x4, R238 ;  /* 0x0000000403347825 */ /* 0x042fe200078e02ee */
[----:B------:R1:W-:Y:S04]  /*24310*/  STL.64 [R1+0x6a0], R130 ;  /* 0x0006a08201007387 */ /* 0x0003e80000100a00 */
[----:B------:R-:W2:Y:S04]  /*24320*/  LDL.LU.64 R236, [R1+0x778] ;  /* 0x0007780001ec7983 */ /* 0x000ea80000300a00 */
[----:B------:R-:W-:Y:S04]  /*24330*/  STL.64 [R1+0x710], R52 ;  /* 0x0007103401007387 */ /* 0x000fe80000100a00 */
[----:B------:R-:W2:Y:S04]  /*24340*/  LDL.LU.64 R238, [R1+0x770] ;  /* 0x0007700001ee7983 */ /* 0x000ea80000300a00 */
[----:B------:R-:W-:Y:S04]  /*24350*/  STL.64 [R1+0x808], R128 ;  /* 0x0008088001007387 */ /* 0x000fe80000100a00 */
[----:B------:R1:W-:Y:S02]  /*24360*/  STL.64 [R1+0x15b0], R128 ;  /* 0x0015b08001007387 */ /* 0x0003e40000100a00 */
[----:B-1----:R-:W-:-:S02]  /*24370*/  IMAD.WIDE R130, R3, 0x4, R226 ;  /* 0x0000000403827825 */ /* 0x002fc400078e02e2 */
[----:B------:R-:W2:Y:S02]  /*24380*/  LDL.LU.64 R226, [R1+0x768] ;  /* 0x0007680001e27983 */ /* 0x000ea40000300a00 */
[----:B------:R-:W-:-:S04]  /*24390*/  IMAD.WIDE R128, R3, 0x4, R230 ;  /* 0x0000000403807825 */ /* 0x000fc800078e02e6 */
[C---:B------:R-:W-:Y:S01]  /*243a0*/  IMAD.WIDE R52, R3.reuse, 0x4, R232 ;  /* 0x0000000403347825 */ /* 0x040fe200078e02e8 */
[----:B------:R1:W-:Y:S04]  /*243b0*/  STL.64 [R1+0x698], R128 ;  /* 0x0006988001007387 */ /* 0x0003e80000100a00 */
[----:B------:R-:W2:Y:S04]  /*243c0*/  LDL.LU.64 R230, [R1+0x758] ;  /* 0x0007580001e67983 */ /* 0x000ea80000300a00 */
[----:B------:R1:W-:Y:S04]  /*243d0*/  STL.64 [R1+0x708], R52 ;  /* 0x0007083401007387 */ /* 0x0003e80000100a00 */
[----:B------:R-:W2:Y:S04]  /*243e0*/  LDL.LU.64 R232, [R1+0x750] ;  /* 0x0007500001e87983 */ /* 0x000ea80000300a00 */
[----:B------:R-:W-:Y:S04]  /*243f0*/  STL.64 [R1+0x7e8], R130 ;  /* 0x0007e88201007387 */ /* 0x000fe80000100a00 */
[----:B------:R-:W-:Y:S01]  /*24400*/  STL.64 [R1+0x15b8], R130 ;  /* 0x0015b88201007387 */ /* 0x000fe20000100a00 */
[----:B----4-:R-:W-:-:S03]  /*24410*/  IMAD.WIDE R132, R3, 0x4, R224 ;  /* 0x0000000403847825 */ /* 0x010fc600078e02e0 */
[----:B------:R-:W4:Y:S01]  /*24420*/  LDL.LU.64 R224, [R1+0x748] ;  /* 0x0007480001e07983 */ /* 0x000f220000300a00 */
[----:B-1----:R-:W-:-:S04]  /*24430*/  IMAD.WIDE R128, R3, 0x4, R234 ;  /* 0x0000000403807825 */ /* 0x002fc800078e02ea */
[C---:B------:R-:W-:Y:S01]  /*24440*/  IMAD.WIDE R52, R3.reuse, 0x4, R240 ;  /* 0x0000000403347825 */ /* 0x040fe200078e02f0 */
[----:B------:R5:W-:Y:S04]  /*24450*/  STL.64 [R1+0x690], R128 ;  /* 0x0006908001007387 */ /* 0x000be80000100a00 */
[----:B------:R-:W4:Y:S04]  /*24460*/  LDL.LU.64 R234, [R1+0x738] ;  /* 0x0007380001ea7983 */ /* 0x000f280000300a00 */
[----:B------:R1:W-:Y:S04]  /*24470*/  STL.64 [R1+0x700], R52 ;  /* 0x0007003401007387 */ /* 0x0003e80000100a00 */
[----:B------:R-:W4:Y:S04]  /*24480*/  LDL.LU.64 R240, [R1+0x730] ;  /* 0x0007300001f07983 */ /* 0x000f280000300a00 */
[----:B------:R-:W-:Y:S04]  /*24490*/  STL.64 [R1+0x7c8], R132 ;  /* 0x0007c88401007387 */ /* 0x000fe80000100a00 */
[----:B------:R-:W-:Y:S01]  /*244a0*/  STL.64 [R1+0x15c0], R132 ;  /* 0x0015c08401007387 */ /* 0x000fe20000100a00 */
[----:B---3--:R-:W-:-:S03]  /*244b0*/  IMAD.WIDE R134, R3, 0x4, R220 ;  /* 0x0000000403867825 */ /* 0x008fc600078e02dc */
[----:B------:R-:W3:Y:S01]  /*244c0*/  LDL.LU.64 R220, [R1+0x728] ;  /* 0x0007280001dc7983 */ /* 0x000ee20000300a00 */
[----:B-----5:R-:W-:-:S04]  /*244d0*/  IMAD.WIDE R128, R3, 0x4, R228 ;  /* 0x0000000403807825 */ /* 0x020fc800078e02e4 */
[C---:B-1----:R-:W-:Y:S01]  /*244e0*/  IMAD.WIDE R52, R3.reuse, 0x4, R242 ;  /* 0x0000000403347825 */ /* 0x042fe200078e02f2 */
[----:B------:R1:W-:Y:S04]  /*244f0*/  STL.64 [R1+0x688], R128 ;  /* 0x0006888001007387 */ /* 0x0003e80000100a00 */
[----:B------:R-:W5:Y:S04]  /*24500*/  LDL.LU.64 R228, [R1+0x718] ;  /* 0x0007180001e47983 */ /* 0x000f680000300a00 */
[----:B------:R1:W-:Y:S04]  /*24510*/  STL.64 [R1+0x6f8], R52 ;  /* 0x0006f83401007387 */ /* 0x0003e80000100a00 */
[----:B------:R-:W5:Y:S01]  /*24520*/  LDL.LU.64 R242, [R1+0x680] ;  /* 0x0006800001f27983 */ /* 0x000f620000300a00 */
[----:B--2---:R-:W-:-:S03]  /*24530*/  IMAD.WIDE R136, R3, 0x4, R222 ;  /* 0x0000000403887825 */ /* 0x004fc600078e02de */
[----:B------:R-:W-:Y:S01]  /*24540*/  STL.64 [R1+0x7a8], R134 ;  /* 0x0007a88601007387 */ /* 0x000fe20000100a00 */
[----:B-1----:R-:W-:-:S03]  /*24550*/  IMAD.WIDE R128, R3, 0x4, R236 ;  /* 0x0000000403807825 */ /* 0x002fc600078e02ec */
[----:B------:R-:W-:Y:S04]  /*24560*/  STL.64 [R1+0x15c8], R134 ;  /* 0x0015c88601007387 */ /* 0x000fe80000100a00 */
[----:B------:R-:W2:Y:S01]  /*24570*/  LDL.LU.64 R222, [R1+0x670] ;  /* 0x0006700001de7983 */ /* 0x000ea20000300a00 */
[----:B------:R-:W-:-:S03]  /*24580*/  IMAD.WIDE R52, R3, 0x4, R238 ;  /* 0x0000000403347825 */ /* 0x000fc600078e02ee */
[----:B------:R1:W-:Y:S04]  /*24590*/  STL.64 [R1+0x678], R128 ;  /* 0x0006788001007387 */ /* 0x0003e80000100a00 */
[----:B------:R-:W2:Y:S04]  /*245a0*/  LDL.LU.64 R236, [R1+0x660] ;  /* 0x0006600001ec7983 */ /* 0x000ea80000300a00 */
[----:B------:R1:W-:Y:S04]  /*245b0*/  STL.64 [R1+0x6f0], R52 ;  /* 0x0006f03401007387 */ /* 0x0003e80000100a00 */
[----:B------:R-:W2:Y:S01]  /*245c0*/  LDL.LU.64 R238, [R1+0x658] ;  /* 0x0006580001ee7983 */ /* 0x000ea20000300a00 */
[----:B------:R-:W-:-:S03]  /*245d0*/  IMAD.WIDE R138, R3, 0x4, R226 ;  /* 0x00000004038a7825 */ /* 0x000fc600078e02e2 */
[----:B------:R-:W-:Y:S04]  /*245e0*/  STL.64 [R1+0x788], R136 ;  /* 0x0007888801007387 */ /* 0x000fe80000100a00 */
[----:B------:R-:W-:Y:S04]  /*245f0*/  STL.64 [R1+0x15d0], R136 ;  /* 0x0015d08801007387 */ /* 0x000fe80000100a00 */
[----:B------:R-:W2:Y:S01]  /*24600*/  LDL.LU.64 R226, [R1+0x648] ;  /* 0x0006480001e27983 */ /* 0x000ea20000300a00 */
[----:B-1----:R-:W-:-:S05]  /*24610*/  IMAD.WIDE R128, R3, 0x4, R230 ;  /* 0x0000000403807825 */ /* 0x002fca00078e02e6 */
[----:B------:R1:W-:Y:S01]  /*24620*/  STL.64 [R1+0x650], R128 ;  /* 0x0006508001007387 */ /* 0x0003e20000100a00 */
[----:B------:R-:W-:-:S03]  /*24630*/  IMAD.WIDE R52, R3, 0x4, R232 ;  /* 0x0000000403347825 */ /* 0x000fc600078e02e8 */
[----:B------:R-:W2:Y:S04]  /*24640*/  LDL.LU.64 R230, [R1+0x638] ;  /* 0x0006380001e67983 */ /* 0x000ea80000300a00 */
[----:B------:R1:W-:Y:S04]  /*24650*/  STL.64 [R1+0x6e8], R52 ;  /* 0x0006e83401007387 */ /* 0x0003e80000100a00 */
[----:B------:R-:W2:Y:S04]  /*24660*/  LDL.LU.64 R232, [R1+0x628] ;  /* 0x0006280001e87983 */ /* 0x000ea80000300a00 */
[----:B------:R-:W-:Y:S04]  /*24670*/  STL.64 [R1+0x768], R138 ;  /* 0x0007688a01007387 */ /* 0x000fe80000100a00 */
[----:B------:R-:W-:Y:S01]  /*24680*/  STL.64 [R1+0x15d8], R138 ;  /* 0x0015d88a01007387 */ /* 0x000fe20000100a00 */
[----:B----4-:R-:W-:-:S03]  /*24690*/  IMAD.WIDE R140, R3, 0x4, R224 ;  /* 0x00000004038c7825 */ /* 0x010fc600078e02e0 */
[----:B------:R-:W4:Y:S01]  /*246a0*/  LDL.LU.64 R224, [R1+0x620] ;  /* 0x0006200001e07983 */ /* 0x000f220000300a00 */
[----:B-1----:R-:W-:-:S05]  /*246b0*/  IMAD.WIDE R128, R3, 0x4, R234 ;  /* 0x0000000403807825 */ /* 0x002fca00078e02ea */
[----:B------:R5:W-:Y:S01]  /*246c0*/  STL.64 [R1+0x630], R128 ;  /* 0x0006308001007387 */ /* 0x000be20000100a00 */
[----:B------:R-:W-:-:S03]  /*246d0*/  IMAD.WIDE R52, R3, 0x4, R240 ;  /* 0x0000000403347825 */ /* 0x000fc600078e02f0 */
[----:B------:R-:W4:Y:S04]  /*246e0*/  LDL.LU.64 R234, [R1+0x608] ;  /* 0x0006080001ea7983 */ /* 0x000f280000300a00 */
[----:B------:R1:W-:Y:S04]  /*246f0*/  STL.64 [R1+0x6e0], R52 ;  /* 0x0006e03401007387 */ /* 0x0003e80000100a00 */
[----:B------:R-:W4:Y:S04]  /*24700*/  LDL.LU.64 R240, [R1+0x600] ;  /* 0x0006000001f07983 */ /* 0x000f280000300a00 */
[----:B------:R-:W-:Y:S04]  /*24710*/  STL.64 [R1+0x748], R140 ;  /* 0x0007488c01007387 */ /* 0x000fe80000100a00 */
[----:B------:R-:W-:Y:S01]  /*24720*/  STL.64 [R1+0x15e0], R140 ;  /* 0x0015e08c01007387 */ /* 0x000fe20000100a00 */
[----:B---3--:R-:W-:-:S03]  /*24730*/  IMAD.WIDE R142, R3, 0x4, R220 ;  /* 0x00000004038e7825 */ /* 0x008fc600078e02dc */
[----:B------:R-:W3:Y:S01]  /*24740*/  LDL.LU.64 R220, [R1+0x5f0] ;  /* 0x0005f00001dc7983 */ /* 0x000ee20000300a00 */
[----:B-----5:R-:W-:-:S05]  /*24750*/  IMAD.WIDE R128, R3, 0x4, R228 ;  /* 0x0000000403807825 */ /* 0x020fca00078e02e4 */
[----:B------:R5:W-:Y:S01]  /*24760*/  STL.64 [R1+0x618], R128 ;  /* 0x0006188001007387 */ /* 0x000be20000100a00 */
[----:B-1----:R-:W-:-:S03]  /*24770*/  IMAD.WIDE R52, R3, 0x4, R242 ;  /* 0x0000000403347825 */ /* 0x002fc600078e02f2 */
[----:B------:R-:W3:Y:S04]  /*24780*/  LDL.LU.64 R228, [R1+0x5d8] ;  /* 0x0005d80001e47983 */ /* 0x000ee80000300a00 */
[----:B------:R1:W-:Y:S04]  /*24790*/  STL.64 [R1+0x680], R52 ;  /* 0x0006803401007387 */ /* 0x0003e80000100a00 */
[----:B------:R-:W3:Y:S04]  /*247a0*/  LDL.LU.64 R242, [R1+0x5d0] ;  /* 0x0005d00001f27983 */ /* 0x000ee80000300a00 */
[----:B------:R-:W-:Y:S01]  /*247b0*/  STL.64 [R1+0x728], R142 ;  /* 0x0007288e01007387 */ /* 0x000fe20000100a00 */
[----:B--2---:R-:W-:-:S03]  /*247c0*/  IMAD.WIDE R144, R3, 0x4, R222 ;  /* 0x0000000403907825 */ /* 0x004fc600078e02de */
[----:B------:R-:W-:Y:S01]  /*247d0*/  STL.64 [R1+0x15e8], R142 ;  /* 0x0015e88e01007387 */ /* 0x000fe20000100a00 */
[----:B-----5:R-:W-:-:S03]  /*247e0*/  IMAD.WIDE R128, R3, 0x4, R236 ;  /* 0x0000000403807825 */ /* 0x020fc600078e02ec */
[----:B------:R-:W2:Y:S04]  /*247f0*/  LDL.LU.64 R236, [R1+0x5c8] ;  /* 0x0005c80001ec7983 */ /* 0x000ea80000300a00 */
[----:B------:R5:W-:Y:S01]  /*24800*/  STL.64 [R1+0x5f8], R128 ;  /* 0x0005f88001007387 */ /* 0x000be20000100a00 */
[----:B-1----:R-:W-:-:S03]  /*24810*/  IMAD.WIDE R52, R3, 0x4, R238 ;  /* 0x0000000403347825 */ /* 0x002fc600078e02ee */
[----:B------:R-:W2:Y:S04]  /*24820*/  LDL.LU.64 R222, [R1+0x5b0] ;  /* 0x0005b00001de7983 */ /* 0x000ea80000300a00 */
[----:B------:R1:W-:Y:S04]  /*24830*/  STL.64 [R1+0x658], R52 ;  /* 0x0006583401007387 */ /* 0x0003e80000100a00 */
[----:B------:R-:W2:Y:S04]  /*24840*/  LDL.LU.64 R238, [R1+0x5a0] ;  /* 0x0005a00001ee7983 */ /* 0x000ea80000300a00 */
[----:B------:R-:W-:Y:S01]  /*24850*/  STL.64 [R1+0x670], R144 ;  /* 0x0006709001007387 */ /* 0x000fe20000100a00 */
[----:B------:R-:W-:-:S03]  /*24860*/  IMAD.WIDE R146, R3, 0x4, R226 ;  /* 0x0000000403927825 */ /* 0x000fc600078e02e2 */
[----:B------:R-:W-:Y:S01]  /*24870*/  STL.64 [R1+0x15f0], R144 ;  /* 0x0015f09001007387 */ /* 0x000fe20000100a00 */
[----:B-----5:R-:W-:-:S03]  /*24880*/  IMAD.WIDE R128, R3, 0x4, R230 ;  /* 0x0000000403807825 */ /* 0x020fc600078e02e6 */
[----:B------:R-:W5:Y:S04]  /*24890*/  LDL.LU.64 R230, [R1+0x598] ;  /* 0x0005980001e67983 */ /* 0x000f680000300a00 */
[----:B------:R4:W-:Y:S01]  /*248a0*/  STL.64 [R1+0x5e0], R128 ;  /* 0x0005e08001007387 */ /* 0x0009e20000100a00 */
[----:B-1----:R-:W-:-:S03]  /*248b0*/  IMAD.WIDE R52, R3, 0x4, R232 ;  /* 0x0000000403347825 */ /* 0x002fc600078e02e8 */
[----:B------:R-:W5:Y:S04]  /*248c0*/  LDL.LU.64 R226, [R1+0x580] ;  /* 0x0005800001e27983 */ /* 0x000f680000300a00 */
[----:B------:R1:W-:Y:S04]  /*248d0*/  STL.64 [R1+0x628], R52 ;  /* 0x0006283401007387 */ /* 0x0003e80000100a00 */
[----:B------:R-:W5:Y:S04]  /*248e0*/  LDL.LU.64 R232, [R1+0x578] ;  /* 0x0005780001e87983 */ /* 0x000f680000300a00 */
[----:B------:R-:W-:Y:S04]  /*248f0*/  STL.64 [R1+0x648], R146 ;  /* 0x0006489201007387 */ /* 0x000fe80000100a00 */
[----:B------:R-:W-:Y:S01]  /*24900*/  STL.64 [R1+0x15f8], R146 ;  /* 0x0015f89201007387 */ /* 0x000fe20000100a00 */
[----:B----4-:R-:W-:-:S03]  /*24910*/  IMAD.WIDE R148, R3, 0x4, R224 ;  /* 0x0000000403947825 */ /* 0x010fc600078e02e0 */
[----:B------:R-:W4:Y:S01]  /*24920*/  LDL.LU.64 R224, [R1+0x568] ;  /* 0x0005680001e07983 */ /* 0x000f220000300a00 */
[----:B------:R-:W-:-:S05]  /*24930*/  IMAD.WIDE R128, R3, 0x4, R234 ;  /* 0x0000000403807825 */ /* 0x000fca00078e02ea */
[----:B------:R3:W-:Y:S01]  /*24940*/  STL.64 [R1+0x5c0], R128 ;  /* 0x0005c08001007387 */ /* 0x0007e20000100a00 */
[----:B-1----:R-:W-:-:S03]  /*24950*/  IMAD.WIDE R52, R3, 0x4, R240 ;  /* 0x0000000403347825 */ /* 0x002fc600078e02f0 */
[----:B------:R-:W4:Y:S04]  /*24960*/  LDL.LU.64 R234, [R1+0x558] ;  /* 0x0005580001ea7983 */ /* 0x000f280000300a00 */
[----:B------:R1:W-:Y:S04]  /*24970*/  STL.64 [R1+0x600], R52 ;  /* 0x0006003401007387 */ /* 0x0003e80000100a00 */
[----:B------:R-:W4:Y:S04]  /*24980*/  LDL.LU.64 R240, [R1+0x548] ;  /* 0x0005480001f07983 */ /* 0x000f280000300a00 */
[----:B------:R-:W-:Y:S04]  /*24990*/  STL.64 [R1+0x620], R148 ;  /* 0x0006209401007387 */ /* 0x000fe80000100a00 */
[----:B------:R-:W-:Y:S01]  /*249a0*/  STL.64 [R1+0x1600], R148 ;  /* 0x0016009401007387 */ /* 0x000fe20000100a00 */
[----:B---3--:R-:W-:-:S03]  /*249b0*/  IMAD.WIDE R128, R3, 0x4, R228 ;  /* 0x0000000403807825 */ /* 0x008fc600078e02e4 */
[----:B------:R-:W3:Y:S04]  /*249c0*/  LDL.LU.64 R228, [R1+0x540] ;  /* 0x0005400001e47983 */ /* 0x000ee80000300a00 */
[----:B------:R2:W-:Y:S01]  /*249d0*/  STL.64 [R1+0x5a8], R128 ;  /* 0x0005a88001007387 */ /* 0x0005e20000100a00 */
[----:B-1----:R-:W-:-:S03]  /*249e0*/  IMAD.WIDE R52, R3, 0x4, R242 ;  /* 0x0000000403347825 */ /* 0x002fc600078e02f2 */
[----:B------:R-:W3:Y:S01]  /*249f0*/  LDL.LU.64 R242, [R1+0x530] ;  /* 0x0005300001f27983 */ /* 0x000ee20000300a00 */
[----:B------:R-:W-:-:S03]  /*24a00*/  IMAD.WIDE R150, R3, 0x4, R220 ;  /* 0x0000000403967825 */ /* 0x000fc600078e02dc */
[----:B------:R1:W-:Y:S04]  /*24a10*/  STL.64 [R1+0x5d0], R52 ;  /* 0x0005d03401007387 */ /* 0x0003e80000100a00 */
[----:B------:R-:W-:Y:S04]  /*24a20*/  STL.64 [R1+0x5f0], R150 ;  /* 0x0005f09601007387 */ /* 0x000fe80000100a00 */
[----:B------:R-:W-:Y:S01]  /*24a30*/  STL.64 [R1+0x1608], R150 ;  /* 0x0016089601007387 */ /* 0x000fe20000100a00 */
[----:B--2---:R-:W-:-:S03]  /*24a40*/  IMAD.WIDE R152, R3, 0x4, R236 ;  /* 0x0000000403987825 */ /* 0x004fc600078e02ec */
[----:B------:R-:W2:Y:S01]  /*24a50*/  LDL.LU.64 R236, [R1+0x528] ;  /* 0x0005280001ec7983 */ /* 0x000ea20000300a00 */
[----:B------:R-:W-:-:S03]  /*24a60*/  IMAD.WIDE R128, R3, 0x4, R222 ;  /* 0x0000000403807825 */ /* 0x000fc600078e02de */
[----:B------:R-:W2:Y:S04]  /*24a70*/  LDL.LU.64 R222, [R1+0x520] ;  /* 0x0005200001de7983 */ /* 0x000ea80000300a00 */
[----:B------:R5:W-:Y:S01]  /*24a80*/  STL.64 [R1+0x588], R128 ;  /* 0x0005888001007387 */ /* 0x000be20000100a00 */
[----:B-1----:R-:W-:-:S03]  /*24a90*/  IMAD.WIDE R52, R3, 0x4, R238 ;  /* 0x0000000403347825 */ /* 0x002fc600078e02ee */
[----:B------:R-:W2:Y:S04]  /*24aa0*/  LDL.LU.64 R238, [R1+0x510] ;  /* 0x0005100001ee7983 */ /* 0x000ea80000300a00 */
[----:B------:R1:W-:Y:S04]  /*24ab0*/  STL.64 [R1+0x5a0], R52 ;  /* 0x0005a03401007387 */ /* 0x0003e80000100a00 */
[----:B------:R-:W-:Y:S04]  /*24ac0*/  STL.64 [R1+0x5c8], R152 ;  /* 0x0005c89801007387 */ /* 0x000fe80000100a00 */
[----:B------:R-:W-:Y:S01]  /*24ad0*/  STL.64 [R1+0x1610], R152 ;  /* 0x0016109801007387 */ /* 0x000fe20000100a00 */
[----:B-----5:R-:W-:-:S03]  /*24ae0*/  IMAD.WIDE R154, R3, 0x4, R230 ;  /* 0x00000004039a7825 */ /* 0x020fc600078e02e6 */
[----:B------:R-:W5:Y:S04]  /*24af0*/  LDL.LU.64 R230, [R1+0x508] ;  /* 0x0005080001e67983 */ /* 0x000f680000300a00 */
[----:B------:R-:W5:Y:S01]  /*24b00*/  LDL.LU.64 R220, [R1+0x500] ;  /* 0x0005000001dc7983 */ /* 0x000f620000300a00 */
[----:B------:R-:W-:-:S05]  /*24b10*/  IMAD.WIDE R128, R3, 0x4, R226 ;  /* 0x0000000403807825 */ /* 0x000fca00078e02e2 */
        /* <DEDUP_REMOVED lines=18> */
[----:B------:R-:W3:Y:S01]  /*24c40*/  LDL.LU.64 R242, [R1+0x4c0] ;  /* 0x0004c00001f27983 */ /* 0x000ee20000300a00 */
[----:B------:R-:W-:-:S03]  /*24c50*/  IMAD.WIDE R158, R3, 0x4, R228 ;  /* 0x00000004039e7825 */ /* 0x000fc600078e02e4 */
[----:B------:R1:W-:Y:S04]  /*24c60*/  STL.64 [R1+0x530], R128 ;  /* 0x0005308001007387 */ /* 0x0003e80000100a00 */
[----:B------:R-:W3:Y:S01]  /*24c70*/  LDL.LU.64 R228, [R1+0x4b0] ;  /* 0x0004b00001e47983 */ /* 0x000ee20000300a00 */
[----:B--2---:R-:W-:-:S03]  /*24c80*/  IMAD.WIDE R52, R3, 0x4, R236 ;  /* 0x0000000403347825 */ /* 0x004fc600078e02ec */
[----:B------:R-:W2:Y:S04]  /*24c90*/  LDL.LU.64 R236, [R1+0x4a8] ;  /* 0x0004a80001ec7983 */ /* 0x000ea80000300a00 */
[----:B------:R5:W-:Y:S01]  /*24ca0*/  STL.64 [R1+0x528], R52 ;  /* 0x0005283401007387 */ /* 0x000be20000100a00 */
[----:B------:R-:W-:-:S03]  /*24cb0*/  IMAD.WIDE R160, R3, 0x4, R222 ;  /* 0x0000000403a07825 */ /* 0x000fc600078e02de */
[----:B------:R-:W-:Y:S01]  /*24cc0*/  STL.64 [R1+0x540], R158 ;  /* 0x0005409e01007387 */ /* 0x000fe20000100a00 */
[----:B-1----:R-:W-:-:S03]  /*24cd0*/  IMAD.WIDE R128, R3, 0x4, R238 ;  /* 0x0000000403807825 */ /* 0x002fc600078e02ee */
[----:B------:R-:W-:Y:S04]  /*24ce0*/  STL.64 [R1+0x1628], R158 ;  /* 0x0016289e01007387 */ /* 0x000fe80000100a00 */
[----:B------:R-:W2:Y:S04]  /*24cf0*/  LDL.LU.64 R238, [R1+0x4a0] ;  /* 0x0004a00001ee7983 */ /* 0x000ea80000300a00 */
[----:B------:R1:W-:Y:S04]  /*24d00*/  STL.64 [R1+0x510], R128 ;  /* 0x0005108001007387 */ /* 0x0003e80000100a00 */
[----:B------:R-:W2:Y:S01]  /*24d10*/  LDL.LU.64 R222, [R1+0x490] ;  /* 0x0004900001de7983 */ /* 0x000ea20000300a00 */
[----:B-----5:R-:W-:-:S03]  /*24d20*/  IMAD.WIDE R52, R3, 0x4, R230 ;  /* 0x0000000403347825 */ /* 0x020fc600078e02e6 */
[----:B------:R-:W5:Y:S04]  /*24d30*/  LDL.LU.64 R230, [R1+0x488] ;  /* 0x0004880001e67983 */ /* 0x000f680000300a00 */
[----:B------:R1:W-:Y:S01]  /*24d40*/  STL.64 [R1+0x508], R52 ;  /* 0x0005083401007387 */ /* 0x0003e20000100a00 */
[----:B------:R-:W-:-:S03]  /*24d50*/  IMAD.WIDE R162, R3, 0x4, R220 ;  /* 0x0000000403a27825 */ /* 0x000fc600078e02dc */
[----:B------:R-:W-:Y:S01]  /*24d60*/  STL.64 [R1+0x520], R160 ;  /* 0x000520a001007387 */ /* 0x000fe20000100a00 */
[----:B-1----:R-:W-:-:S03]  /*24d70*/  IMAD.WIDE R128, R3, 0x4, R226 ;  /* 0x0000000403807825 */ /* 0x002fc600078e02e2 */
[----:B------:R-:W-:Y:S04]  /*24d80*/  STL.64 [R1+0x1630], R160 ;  /* 0x001630a001007387 */ /* 0x000fe80000100a00 */
[----:B------:R-:W5:Y:S01]  /*24d90*/  LDL.LU.64 R226, [R1+0x480] ;  /* 0x0004800001e27983 */ /* 0x000f620000300a00 */
[----:B------:R-:W-:-:S03]  /*24da0*/  IMAD.WIDE R52, R3, 0x4, R232 ;  /* 0x0000000403347825 */ /* 0x000fc600078e02e8 */
[----:B------:R-:W-:Y:S04]  /*24db0*/  STL.64 [R1+0x4f0], R128 ;  /* 0x0004f08001007387 */ /* 0x000fe80000100a00 */
[----:B------:R-:W5:Y:S04]  /*24dc0*/  LDL.LU.64 R232, [R1+0x470] ;  /* 0x0004700001e87983 */ /* 0x000f680000300a00 */
[----:B------:R1:W-:Y:S04]  /*24dd0*/  STL.64 [R1+0x4e8], R52 ;  /* 0x0004e83401007387 */ /* 0x0003e80000100a00 */
[----:B------:R-:W-:Y:S04]  /*24de0*/  STL.64 [R1+0x500], R162 ;  /* 0x000500a201007387 */ /* 0x000fe80000100a00 */
[----:B------:R-:W-:Y:S01]  /*24df0*/  STL.64 [R1+0x1638], R162 ;  /* 0x001638a201007387 */ /* 0x000fe20000100a00 */
[----:B----4-:R-:W-:-:S03]  /*24e00*/  IMAD.WIDE R164, R3, 0x4, R224 ;  /* 0x0000000403a47825 */ /* 0x010fc600078e02e0 */
[----:B------:R-:W4:Y:S01]  /*24e10*/  LDL.LU.64 R224, [R1+0x468] ;  /* 0x0004680001e07983 */ /* 0x000f220000300a00 */
[----:B-1----:R-:W-:-:S03]  /*24e20*/  IMAD.WIDE R52, R3, 0x4, R240 ;  /* 0x0000000403347825 */ /* 0x002fc600078e02f0 */
[----:B------:R-:W4:Y:S01]  /*24e30*/  LDL.LU.64 R240, [R1+0x460] ;  /* 0x0004600001f07983 */ /* 0x000f220000300a00 */
[----:B------:R-:W-:-:S05]  /*24e40*/  IMAD.WIDE R128, R3, 0x4, R234 ;  /* 0x0000000403807825 */ /* 0x000fca00078e02ea */
[----:B------:R1:W-:Y:S04]  /*24e50*/  STL.64 [R1+0x4d0], R128 ;  /* 0x0004d08001007387 */ /* 0x0003e80000100a00 */
[----:B------:R-:W-:Y:S04]  /*24e60*/  STL.64 [R1+0x4e0], R164 ;  /* 0x0004e0a401007387 */ /* 0x000fe80000100a00 */
[----:B------:R2:W-:Y:S04]  /*24e70*/  STL.64 [R1+0x4c8], R52 ;  /* 0x0004c83401007387 */ /* 0x0005e80000100a00 */
[----:B------:R-:W-:Y:S04]  /*24e80*/  STL.64 [R1+0x1640], R164 ;  /* 0x001640a401007387 */ /* 0x000fe80000100a00 */
[----:B------:R-:W4:Y:S01]  /*24e90*/  LDL.LU.64 R234, [R1+0x450] ;  /* 0x0004500001ea7983 */ /* 0x000f220000300a00 */
[----:B---3--:R-:W-:-:S03]  /*24ea0*/  IMAD.WIDE R166, R3, 0x4, R242 ;  /* 0x0000000403a67825 */ /* 0x008fc600078e02f2 */
[----:B------:R-:W3:Y:S01]  /*24eb0*/  LDL.LU.64 R242, [R1+0x448] ;  /* 0x0004480001f27983 */ /* 0x000ee20000300a00 */
[----:B-1----:R-:W-:-:S03]  /*24ec0*/  IMAD.WIDE R128, R3, 0x4, R228 ;  /* 0x0000000403807825 */ /* 0x002fc600078e02e4 */
[----:B------:R-:W3:Y:S01]  /*24ed0*/  LDL.LU.64 R228, [R1+0x440] ;  /* 0x0004400001e47983 */ /* 0x000ee20000300a00 */
[----:B--2---:R-:W-:-:S03]  /*24ee0*/  IMAD.WIDE R52, R3, 0x4, R236 ;  /* 0x0000000403347825 */ /* 0x004fc600078e02ec */
[----:B------:R1:W-:Y:S04]  /*24ef0*/  STL.64 [R1+0x4b0], R128 ;  /* 0x0004b08001007387 */ /* 0x0003e80000100a00 */
[----:B------:R-:W-:Y:S04]  /*24f00*/  STL.64 [R1+0x4c0], R166 ;  /* 0x0004c0a601007387 */ /* 0x000fe80000100a00 */
[----:B------:R5:W-:Y:S04]  /*24f10*/  STL.64 [R1+0x4a8], R52 ;  /* 0x0004a83401007387 */ /* 0x000be80000100a00 */
[----:B------:R-:W-:Y:S04]  /*24f20*/  STL.64 [R1+0x1648], R166 ;  /* 0x001648a601007387 */ /* 0x000fe80000100a00 */
[----:B------:R-:W2:Y:S01]  /*24f30*/  LDL.LU.64 R236, [R1+0x430] ;  /* 0x0004300001ec7983 */ /* 0x000ea20000300a00 */
[----:B------:R-:W-:-:S03]  /*24f40*/  IMAD.WIDE R168, R3, 0x4, R238 ;  /* 0x0000000403a87825 */ /* 0x000fc600078e02ee */
[----:B------:R-:W2:Y:S04]  /*24f50*/  LDL.LU.64 R238, [R1+0x428] ;  /* 0x0004280001ee7983 */ /* 0x000ea80000300a00 */
[----:B------:R-:W2:Y:S01]  /*24f60*/  LDL.LU.64 R220, [R1+0x420] ;  /* 0x0004200001dc7983 */ /* 0x000ea20000300a00 */
[----:B-1----:R-:W-:-:S04]  /*24f70*/  IMAD.WIDE R128, R3, 0x4, R222 ;  /* 0x0000000403807825 */ /* 0x002fc800078e02de */
[C---:B-----5:R-:W-:Y:S01]  /*24f80*/  IMAD.WIDE R52, R3.reuse, 0x4, R230 ;  /* 0x0000000403347825 */ /* 0x060fe200078e02e6 */
[----:B------:R1:W-:Y:S04]  /*24f90*/  STL.64 [R1+0x490], R128 ;  /* 0x0004908001007387 */ /* 0x0003e80000100a00 */
[----:B------:R-:W5:Y:S04]  /*24fa0*/  LDL.LU.64 R230, [R1+0x410] ;  /* 0x0004100001e67983 */ /* 0x000f680000300a00 */
[----:B------:R4:W-:Y:S04]  /*24fb0*/  STL.64 [R1+0x488], R52 ;  /* 0x0004883401007387 */ /* 0x0009e80000100a00 */
[----:B------:R-:W-:Y:S04]  /*24fc0*/  STL.64 [R1+0x4a0], R168 ;  /* 0x0004a0a801007387 */ /* 0x000fe80000100a00 */
[----:B------:R-:W-:Y:S01]  /*24fd0*/  STL.64 [R1+0x1650], R168 ;  /* 0x001650a801007387 */ /* 0x000fe20000100a00 */
[----:B------:R-:W-:-:S03]  /*24fe0*/  IMAD.WIDE R170, R3, 0x4, R226 ;  /* 0x0000000403aa7825 */ /* 0x000fc600078e02e2 */
[----:B------:R-:W5:Y:S01]  /*24ff0*/  LDL.LU.64 R226, [R1+0x408] ;  /* 0x0004080001e27983 */ /* 0x000f620000300a00 */
[----:B-1----:R-:W-:-:S03]  /*25000*/  IMAD.WIDE R128, R3, 0x4, R232 ;  /* 0x0000000403807825 */ /* 0x002fc600078e02e8 */
[----:B------:R-:W5:Y:S04]  /*25010*/  LDL.LU.64 R232, [R1+0x400] ;  /* 0x0004000001e87983 */ /* 0x000f680000300a00 */
[----:B------:R1:W-:Y:S04]  /*25020*/  STL.64 [R1+0x470], R128 ;  /* 0x0004708001007387 */ /* 0x0003e80000100a00 */
[----:B------:R-:W5:Y:S01]  /*25030*/  LDL.LU.64 R222, [R1+0x3f0] ;  /* 0x0003f00001de7983 */ /* 0x000f620000300a00 */
[----:B----4-:R-:W-:-:S03]  /*25040*/  IMAD.WIDE R52, R3, 0x4, R224 ;  /* 0x0000000403347825 */ /* 0x010fc600078e02e0 */
[----:B------:R-:W4:Y:S04]  /*25050*/  LDL.LU.64 R224, [R1+0x3e8] ;  /* 0x0003e80001e07983 */ /* 0x000f280000300a00 */
[----:B------:R3:W-:Y:S04]  /*25060*/  STL.64 [R1+0x468], R52 ;  /* 0x0004683401007387 */ /* 0x0007e80000100a00 */
[----:B------:R-:W-:Y:S04]  /*25070*/  STL.64 [R1+0x480], R170 ;  /* 0x000480aa01007387 */ /* 0x000fe80000100a00 */
[----:B------:R-:W-:Y:S01]  /*25080*/  STL.64 [R1+0x1658], R170 ;  /* 0x001658aa01007387 */ /* 0x000fe20000100a00 */
[----:B------:R-:W-:-:S03]  /*25090*/  IMAD.WIDE R172, R3, 0x4, R240 ;  /* 0x0000000403ac7825 */ /* 0x000fc600078e02f0 */
[----:B------:R-:W4:Y:S01]  /*250a0*/  LDL.LU.64 R240, [R1+0x3e0] ;  /* 0x0003e00001f07983 */ /* 0x000f220000300a00 */
[----:B-1----:R-:W-:-:S03]  /*250b0*/  IMAD.WIDE R128, R3, 0x4, R234 ;  /* 0x0000000403807825 */ /* 0x002fc600078e02ea */
[----:B------:R-:W4:Y:S04]  /*250c0*/  LDL.LU.64 R234, [R1+0x3d0] ;  /* 0x0003d00001ea7983 */ /* 0x000f280000300a00 */
[----:B------:R2:W-:Y:S01]  /*250d0*/  STL.64 [R1+0x450], R128 ;  /* 0x0004508001007387 */ /* 0x0005e20000100a00 */
[----:B---3--:R-:W-:-:S03]  /*250e0*/  IMAD.WIDE R52, R3, 0x4, R242 ;  /* 0x0000000403347825 */ /* 0x008fc600078e02f2 */
[----:B------:R-:W3:Y:S04]  /*250f0*/  LDL.LU.64 R242, [R1+0x3c8] ;  /* 0x0003c80001f27983 */ /* 0x000ee80000300a00 */
[----:B------:R1:W-:Y:S01]  /*25100*/  STL.64 [R1+0x448], R52 ;  /* 0x0004483401007387 */ /* 0x0003e20000100a00 */
[----:B------:R-:W-:-:S03]  /*25110*/  IMAD.WIDE R174, R3, 0x4, R228 ;  /* 0x0000000403ae7825 */ /* 0x000fc600078e02e4 */
[----:B------:R-:W-:Y:S04]  /*25120*/  STL.64 [R1+0x460], R172 ;  /* 0x000460ac01007387 */ /* 0x000fe80000100a00 */
[----:B------:R-:W-:Y:S04]  /*25130*/  STL.64 [R1+0x1660], R172 ;  /* 0x001660ac01007387 */ /* 0x000fe80000100a00 */
[----:B------:R-:W3:Y:S01]  /*25140*/  LDL.LU.64 R228, [R1+0x3c0] ;  /* 0x0003c00001e47983 */ /* 0x000ee20000300a00 */
[----:B--2---:R-:W-:-:S03]  /*25150*/  IMAD.WIDE R128, R3, 0x4, R236 ;  /* 0x0000000403807825 */ /* 0x004fc600078e02ec */
[----:B------:R-:W2:Y:S01]  /*25160*/  LDL.LU.64 R236, [R1+0x3b0] ;  /* 0x0003b00001ec7983 */ /* 0x000ea20000300a00 */
[----:B-1----:R-:W-:-:S03]  /*25170*/  IMAD.WIDE R52, R3, 0x4, R238 ;  /* 0x0000000403347825 */ /* 0x002fc600078e02ee */
[----:B------:R5:W-:Y:S01]  /*25180*/  STL.64 [R1+0x430], R128 ;  /* 0x0004308001007387 */ /* 0x000be20000100a00 */
[----:B------:R-:W-:-:S03]  /*25190*/  IMAD.WIDE R176, R3, 0x4, R220 ;  /* 0x0000000403b07825 */ /* 0x000fc600078e02dc */
[----:B------:R-:W2:Y:S04]  /*251a0*/  LDL.LU.64 R238, [R1+0x3a8] ;  /* 0x0003a80001ee7983 */ /* 0x000ea80000300a00 */
[----:B------:R-:W-:Y:S04]  /*251b0*/  STL.64 [R1+0x440], R174 ;  /* 0x000440ae01007387 */ /* 0x000fe80000100a00 */
[----:B------:R1:W-:Y:S01]  /*251c0*/  STL.64 [R1+0x428], R52 ;  /* 0x0004283401007387 */ /* 0x0003e20000100a00 */
[----:B-----5:R-:W-:-:S03]  /*251d0*/  IMAD.WIDE R128, R3, 0x4, R230 ;  /* 0x0000000403807825 */ /* 0x020fc600078e02e6 */
[----:B------:R-:W-:Y:S04]  /*251e0*/  STL.64 [R1+0x1668], R174 ;  /* 0x001668ae01007387 */ /* 0x000fe80000100a00 */
[----:B------:R-:W5:Y:S04]  /*251f0*/  LDL.LU.64 R230, [R1+0x3a0] ;  /* 0x0003a00001e67983 */ /* 0x000f680000300a00 */
[----:B------:R1:W-:Y:S02]  /*25200*/  STL.64 [R1+0x410], R128 ;  /* 0x0004108001007387 */ /* 0x0003e40000100a00 */
[----:B-1----:R-:W-:-:S02]  /*25210*/  IMAD.WIDE R52, R3, 0x4, R226 ;  /* 0x0000000403347825 */ /* 0x002fc400078e02e2 */
[----:B------:R-:W-:Y:S04]  /*25220*/  STL.64 [R1+0x420], R176 ;  /* 0x000420b001007387 */ /* 0x000fe80000100a00 */
[----:B------:R-:W-:Y:S01]  /*25230*/  STL.64 [R1+0x1670], R176 ;  /* 0x001670b001007387 */ /* 0x000fe20000100a00 */
[----:B------:R-:W-:-:S03]  /*25240*/  IMAD.WIDE R178, R3, 0x4, R232 ;  /* 0x0000000403b27825 */ /* 0x000fc600078e02e8 */
[----:B------:R4:W-:Y:S04]  /*25250*/  STL.64 [R1+0x408], R52 ;  /* 0x0004083401007387 */ /* 0x0009e80000100a00 */
[----:B------:R-:W5:Y:S01]  /*25260*/  LDL.LU.64 R226, [R1+0x390] ;  /* 0x0003900001e27983 */ /* 0x000f620000300a00 */
[----:B------:R-:W-:-:S03]  /*25270*/  IMAD.WIDE R128, R3, 0x4, R222 ;  /* 0x0000000403807825 */ /* 0x000fc600078e02de */
[----:B------:R-:W5:Y:S04]  /*25280*/  LDL.LU.64 R232, [R1+0x388] ;  /* 0x0003880001e87983 */ /* 0x000f680000300a00 */
[----:B------:R-:W-:Y:S04]  /*25290*/  STL.64 [R1+0x400], R178 ;  /* 0x000400b201007387 */ /* 0x000fe80000100a00 */
[----:B------:R1:W-:Y:S04]  /*252a0*/  STL.64 [R1+0x3f0], R128 ;  /* 0x0003f08001007387 */ /* 0x0003e80000100a00 */
[----:B------:R-:W-:Y:S01]  /*252b0*/  STL.64 [R1+0x1678], R178 ;  /* 0x001678b201007387 */ /* 0x000fe20000100a00 */
[----:B----4-:R-:W-:-:S05]  /*252c0*/  IMAD.WIDE R52, R3, 0x4, R224 ;  /* 0x0000000403347825 */ /* 0x010fca00078e02e0 */
[----:B------:R3:W-:Y:S01]  /*252d0*/  STL.64 [R1+0x3e8], R52 ;  /* 0x0003e83401007387 */ /* 0x0007e20000100a00 */
[----:B------:R-:W-:-:S03]  /*252e0*/  IMAD.WIDE R180, R3, 0x4, R240 ;  /* 0x0000000403b47825 */ /* 0x000fc600078e02f0 */
[----:B------:R-:W4:Y:S01]  /*252f0*/  LDL.LU.64 R240, [R1+0x380] ;  /* 0x0003800001f07983 */ /* 0x000f220000300a00 */
[----:B-1----:R-:W-:-:S03]  /*25300*/  IMAD.WIDE R128, R3, 0x4, R234 ;  /* 0x0000000403807825 */ /* 0x002fc600078e02ea */
[----:B------:R-:W4:Y:S04]  /*25310*/  LDL.LU.64 R234, [R1+0x370] ;  /* 0x0003700001ea7983 */ /* 0x000f280000300a00 */
[----:B------:R-:W-:Y:S01]  /*25320*/  STL.64 [R1+0x3d0], R128 ;  /* 0x0003d08001007387 */ /* 0x000fe20000100a00 */
[----:B---3--:R-:W-:-:S03]  /*25330*/  IMAD.WIDE R52, R3, 0x4, R242 ;  /* 0x0000000403347825 */ /* 0x008fc600078e02f2 */
[----:B------:R-:W3:Y:S04]  /*25340*/  LDL.LU.64 R242, [R1+0x368] ;  /* 0x0003680001f27983 */ /* 0x000ee80000300a00 */
[----:B------:R2:W-:Y:S04]  /*25350*/  STL.64 [R1+0x3c8], R52 ;  /* 0x0003c83401007387 */ /* 0x0005e80000100a00 */
[----:B------:R-:W-:Y:S04]  /*25360*/  STL.64 [R1+0x3e0], R180 ;  /* 0x0003e0b401007387 */ /* 0x000fe80000100a00 */
[----:B------:R-:W-:Y:S01]  /*25370*/  STL.64 [R1+0x1680], R180 ;  /* 0x001680b401007387 */ /* 0x000fe20000100a00 */
[----:B------:R-:W-:-:S04]  /*25380*/  IMAD.WIDE R182, R3, 0x4, R228 ;  /* 0x0000000403b67825 */ /* 0x000fc800078e02e4 */
[C---:B--2---:R-:W-:Y:S02]  /*25390*/  IMAD.WIDE R52, R3.reuse, 0x4, R236 ;  /* 0x0000000403347825 */ /* 0x044fe400078e02ec */
[----:B------:R-:W2:Y:S04]  /*253a0*/  LDL.LU.64 R236, [R1+0x360] ;  /* 0x0003600001ec7983 */ /* 0x000ea80000300a00 */
[----:B------:R-:W-:Y:S01]  /*253b0*/  STL.64 [R1+0x3b0], R52 ;  /* 0x0003b03401007387 */ /* 0x000fe20000100a00 */
[----:B------:R-:W-:-:S03]  /*253c0*/  IMAD.WIDE R136, R3, 0x4, R238 ;  /* 0x0000000403887825 */ /* 0x000fc600078e02ee */
[----:B------:R-:W2:Y:S04]  /*253d0*/  LDL.LU.64 R224, [R1+0x358] ;  /* 0x0003580001e07983 */ /* 0x000ea80000300a00 */
[----:B------:R-:W2:Y:S04]  /*253e0*/  LDL.LU.64 R228, [R1+0x350] ;  /* 0x0003500001e47983 */ /* 0x000ea80000300a00 */
[----:B------:R-:W2:Y:S04]  /*253f0*/  LDL.LU.64 R238, [R1+0x348] ;  /* 0x0003480001ee7983 */ /* 0x000ea80000300a00 */
[----:B------:R-:W-:Y:S01]  /*25400*/  STL.64 [R1+0x3c0], R182 ;  /* 0x0003c0b601007387 */ /* 0x000fe20000100a00 */
[----:B-----5:R-:W-:-:S03]  /*25410*/  IMAD.WIDE R184, R3, 0x4, R230 ;  /* 0x0000000403b87825 */ /* 0x020fc600078e02e6 */
[----:B------:R-:W-:Y:S04]  /*25420*/  STL.64 [R1+0x1688], R182 ;  /* 0x001688b601007387 */ /* 0x000fe80000100a00 */
[----:B------:R-:W-:Y:S04]  /*25430*/  STL.64 [R1+0x3a8], R136 ;  /* 0x0003a88801007387 */ /* 0x000fe80000100a00 */
[----:B------:R1:W-:Y:S04]  /*25440*/  STL.64 [R1+0x16a0], R136 ;  /* 0x0016a08801007387 */ /* 0x0003e80000100a00 */
[----:B------:R-:W5:Y:S01]  /*25450*/  LDL.LU.64 R230, [R1+0x340] ;  /* 0x0003400001e67983 */ /* 0x000f620000300a00 */
[----:B-1----:R-:W-:-:S03]  /*25460*/  IMAD.WIDE R136, R3, 0x4, R226 ;  /* 0x0000000403887825 */ /* 0x002fc600078e02e2 */
[----:B------:R-:W5:Y:S01]  /*25470*/  LDL.LU.64 R226, [R1+0x338] ;  /* 0x0003380001e27983 */ /* 0x000f620000300a00 */
[----:B------:R-:W-:-:S03]  /*25480*/  IMAD.WIDE R134, R3, 0x4, R232 ;  /* 0x0000000403867825 */ /* 0x000fc600078e02e8 */
[----:B------:R-:W5:Y:S04]  /*25490*/  LDL.LU.64 R232, [R1+0x330] ;  /* 0x0003300001e87983 */ /* 0x000f680000300a00 */
[----:B------:R-:W-:Y:S04]  /*254a0*/  STL.64 [R1+0x3a0], R184 ;  /* 0x0003a0b801007387 */ /* 0x000fe80000100a00 */
[----:B------:R-:W-:Y:S04]  /*254b0*/  STL.64 [R1+0x1690], R184 ;  /* 0x001690b801007387 */ /* 0x000fe80000100a00 */
[----:B------:R-:W-:Y:S04]  /*254c0*/  STL.64 [R1+0x390], R136 ;  /* 0x0003908801007387 */ /* 0x000fe80000100a00 */
[----:B------:R-:W-:Y:S01]  /*254d0*/  STL.64 [R1+0x1790], R136 ;  /* 0x0017908801007387 */ /* 0x000fe20000100a00 */
[----:B----4-:R-:W-:-:S03]  /*254e0*/  IMAD.WIDE R186, R3, 0x4, R240 ;  /* 0x0000000403ba7825 */ /* 0x010fc600078e02f0 */
[----:B------:R-:W4:Y:S04]  /*254f0*/  LDL.LU.64 R240, [R1+0x328] ;  /* 0x0003280001f07983 */ /* 0x000f280000300a00 */
[----:B------:R-:W-:Y:S04]  /*25500*/  STL.64 [R1+0x388], R134 ;  /* 0x0003888601007387 */ /* 0x000fe80000100a00 */
[----:B------:R-:W-:Y:S01]  /*25510*/  STL.64 [R1+0x16a8], R134 ;  /* 0x0016a88601007387 */ /* 0x000fe20000100a00 */
[----:B------:R-:W-:-:S03]  /*25520*/  IMAD.WIDE R52, R3, 0x4, R234 ;  /* 0x0000000403347825 */ /* 0x000fc600078e02ea */
[----:B------:R-:W4:Y:S04]  /*25530*/  LDL.LU.64 R234, [R1+0x320] ;  /* 0x0003200001ea7983 */ /* 0x000f280000300a00 */
[----:B------:R1:W-:Y:S01]  /*25540*/  STL.64 [R1+0x370], R52 ;  /* 0x0003703401007387 */ /* 0x0003e20000100a00 */
[----:B---3--:R-:W-:-:S03]  /*25550*/  IMAD.WIDE R132, R3, 0x4, R242 ;  /* 0x0000000403847825 */ /* 0x008fc600078e02f2 */
[----:B------:R-:W3:Y:S04]  /*25560*/  LDL.LU.64 R242, [R1+0x318] ;  /* 0x0003180001f27983 */ /* 0x000ee80000300a00 */
[----:B------:R-:W-:Y:S04]  /*25570*/  STL.64 [R1+0x380], R186 ;  /* 0x000380ba01007387 */ /* 0x000fe80000100a00 */
[----:B------:R-:W-:Y:S01]  /*25580*/  STL.64 [R1+0x1698], R186 ;  /* 0x001698ba01007387 */ /* 0x000fe20000100a00 */
[----:B--2---:R-:W-:-:S03]  /*25590*/  IMAD.WIDE R188, R3, 0x4, R236 ;  /* 0x0000000403bc7825 */ /* 0x004fc600078e02ec */
[----:B------:R-:W2:Y:S04]  /*255a0*/  LDL.LU.64 R236, [R1+0x310] ;  /* 0x0003100001ec7983 */ /* 0x000ea80000300a00 */
[----:B------:R-:W-:Y:S04]  /*255b0*/  STL.64 [R1+0x368], R132 ;  /* 0x0003688401007387 */ /* 0x000fe80000100a00 */
[----:B------:R-:W-:Y:S01]  /*255c0*/  STL.64 [R1+0x16b0], R132 ;  /* 0x0016b08401007387 */ /* 0x000fe20000100a00 */
[----:B------:R-:W-:-:S03]  /*255d0*/  IMAD.WIDE R128, R3, 0x4, R228 ;  /* 0x0000000403807825 */ /* 0x000fc600078e02e4 */
[----:B------:R-:W2:Y:S01]  /*255e0*/  LDL.LU.64 R228, [R1+0x308] ;  /* 0x0003080001e47983 */ /* 0x000ea20000300a00 */
[----:B------:R-:W-:-:S03]  /*255f0*/  IMAD.WIDE R130, R3, 0x4, R238 ;  /* 0x0000000403827825 */ /* 0x000fc600078e02ee */
[----:B------:R1:W-:Y:S04]  /*25600*/  STL.64 [R1+0x350], R128 ;  /* 0x0003508001007387 */ /* 0x0003e80000100a00 */
[----:B------:R-:W2:Y:S04]  /*25610*/  LDL.LU.64 R238, [R1+0x300] ;  /* 0x0003000001ee7983 */ /* 0x000ea80000300a00 */
[----:B------:R-:W-:Y:S04]  /*25620*/  STL.64 [R1+0x360], R188 ;  /* 0x000360bc01007387 */ /* 0x000fe80000100a00 */
[----:B------:R-:W-:Y:S01]  /*25630*/  STL.64 [R1+0x16b8], R188 ;  /* 0x0016b8bc01007387 */ /* 0x000fe20000100a00 */
[----:B-----5:R-:W-:-:S03]  /*25640*/  IMAD.WIDE R190, R3, 0x4, R230 ;  /* 0x0000000403be7825 */ /* 0x020fc600078e02e6 */
[----:B------:R-:W5:Y:S04]  /*25650*/  LDL.LU.64 R230, [R1+0x2f8] ;  /* 0x0002f80001e67983 */ /* 0x000f680000300a00 */
[----:B------:R-:W-:Y:S04]  /*25660*/  STL.64 [R1+0x348], R130 ;  /* 0x0003488201007387 */ /* 0x000fe80000100a00 */
[----:B------:R1:W-:Y:S02]  /*25670*/  STL.64 [R1+0x16c0], R130 ;  /* 0x0016c08201007387 */ /* 0x0003e40000100a00 */
[----:B-1----:R-:W-:-:S04]  /*25680*/  IMAD.WIDE R52, R3, 0x4, R224 ;  /* 0x0000000403347825 */ /* 0x002fc800078e02e0 */
[C---:B------:R-:W-:Y:S02]  /*25690*/  IMAD.WIDE R128, R3.reuse, 0x4, R232 ;  /* 0x0000000403807825 */ /* 0x040fe400078e02e8 */
[----:B------:R-:W5:Y:S02]  /*256a0*/  LDL.LU.64 R232, [R1+0x2f0] ;  /* 0x0002f00001e87983 */ /* 0x000f640000300a00 */
[----:B------:R-:W-:-:S05]  /*256b0*/  IMAD.WIDE R130, R3, 0x4, R226 ;  /* 0x0000000403827825 */ /* 0x000fca00078e02e2 */
[----:B------:R-:W-:Y:S04]  /*256c0*/  STL.64 [R1+0x338], R130 ;  /* 0x0003388201007387 */ /* 0x000fe80000100a00 */
[----:B------:R-:W5:Y:S04]  /*256d0*/  LDL.LU.64 R224, [R1+0x2e8] ;  /* 0x0002e80001e07983 */ /* 0x000f680000300a00 */
[----:B------:R-:W-:Y:S04]  /*256e0*/  STL.64 [R1+0x340], R190 ;  /* 0x000340be01007387 */ /* 0x000fe80000100a00 */
[----:B------:R-:W-:Y:S01]  /*256f0*/  STL.64 [R1+0x16c8], R190 ;  /* 0x0016c8be01007387 */ /* 0x000fe20000100a00 */
[----:B----4-:R-:W-:-:S03]  /*25700*/  IMAD.WIDE R192, R3, 0x4, R240 ;  /* 0x0000000403c07825 */ /* 0x010fc600078e02f0 */
[----:B------:R-:W4:Y:S04]  /*25710*/  LDL.LU.64 R240, [R1+0x2e0] ;  /* 0x0002e00001f07983 */ /* 0x000f280000300a00 */
[----:B------:R-:W-:Y:S04]  /*25720*/  STL.64 [R1+0x330], R128 ;  /* 0x0003308001007387 */ /* 0x000fe80000100a00 */
[----:B------:R1:W-:Y:S02]  /*25730*/  STL.64 [R1+0x16d0], R128 ;  /* 0x0016d08001007387 */ /* 0x0003e40000100a00 */
[----:B-1----:R-:W-:-:S02]  /*25740*/  IMAD.WIDE R128, R3, 0x4, R234 ;  /* 0x0000000403807825 */ /* 0x002fc400078e02ea */
        /* <DEDUP_REMOVED lines=10> */
[----:B-1----:R-:W-:-:S03]  /*257f0*/  IMAD.WIDE R128, R3, 0x4, R228 ;  /* 0x0000000403807825 */ /* 0x002fc600078e02e4 */
[----:B------:R-:W2:Y:S04]  /*25800*/  LDL.LU.64 R226, [R1+0x2c0] ;  /* 0x0002c00001e27983 */ /* 0x000ea80000300a00 */
[----:B------:R1:W-:Y:S01]  /*25810*/  STL.64 [R1+0x1d8], R128 ;  /* 0x0001d88001007387 */ /* 0x0003e20000100a00 */
[----:B------:R-:W-:-:S03]  /*25820*/  IMAD.WIDE R184, R3, 0x4, R238 ;  /* 0x0000000403b87825 */ /* 0x000fc600078e02ee */
[----:B------:R-:W2:Y:S04]  /*25830*/  LDL.LU.64 R228, [R1+0x2b8] ;  /* 0x0002b80001e47983 */ /* 0x000ea80000300a00 */
[----:B------:R-:W2:Y:S04]  /*25840*/  LDL.LU.64 R238, [R1+0x2b0] ;  /* 0x0002b00001ee7983 */ /* 0x000ea80000300a00 */
[----:B------:R-:W-:Y:S04]  /*25850*/  STL.64 [R1+0x310], R194 ;  /* 0x000310c201007387 */ /* 0x000fe80000100a00 */
[----:B------:R-:W-:Y:S01]  /*25860*/  STL.64 [R1+0x16e8], R194 ;  /* 0x0016e8c201007387 */ /* 0x000fe20000100a00 */
[----:B-----5:R-:W-:-:S03]  /*25870*/  IMAD.WIDE R196, R3, 0x4, R230 ;  /* 0x0000000403c47825 */ /* 0x020fc600078e02e6 */
[----:B------:R-:W-:Y:S04]  /*25880*/  STL.64 [R1+0x300], R184 ;  /* 0x000300b801007387 */ /* 0x000fe80000100a00 */
[----:B------:R-:W-:Y:S04]  /*25890*/  STL.64 [R1+0x16f0], R184 ;  /* 0x0016f0b801007387 */ /* 0x000fe80000100a00 */
[----:B------:R-:W5:Y:S01]  /*258a0*/  LDL.LU.64 R230, [R1+0x2a8] ;  /* 0x0002a80001e67983 */ /* 0x000f620000300a00 */
[----:B-1----:R-:W-:-:S03]  /*258b0*/  IMAD.WIDE R128, R3, 0x4, R232 ;  /* 0x0000000403807825 */ /* 0x002fc600078e02e8 */
[----:B------:R-:W5:Y:S04]  /*258c0*/  LDL.LU.64 R232, [R1+0x2a0] ;  /* 0x0002a00001e87983 */ /* 0x000f680000300a00 */
[----:B------:R1:W-:Y:S04]  /*258d0*/  STL.64 [R1+0x1c8], R128 ;  /* 0x0001c88001007387 */ /* 0x0003e80000100a00 */
[----:B------:R-:W-:Y:S04]  /*258e0*/  STL.64 [R1+0x2f8], R196 ;  /* 0x0002f8c401007387 */ /* 0x000fe80000100a00 */
[----:B------:R-:W-:Y:S01]  /*258f0*/  STL.64 [R1+0x16f8], R196 ;  /* 0x0016f8c401007387 */ /* 0x000fe20000100a00 */
[----:B----4-:R-:W-:-:S03]  /*25900*/  IMAD.WIDE R198, R3, 0x4, R240 ;  /* 0x0000000403c67825 */ /* 0x010fc600078e02f0 */
[----:B------:R-:W4:Y:S01]  /*25910*/  LDL.LU.64 R240, [R1+0x298] ;  /* 0x0002980001f07983 */ /* 0x000f220000300a00 */
[----:B------:R-:W-:-:S05]  /*25920*/  IMAD.WIDE R182, R3, 0x4, R224 ;  /* 0x0000000403b67825 */ /* 0x000fca00078e02e0 */
[----:B------:R-:W-:Y:S04]  /*25930*/  STL.64 [R1+0x2e8], R182 ;  /* 0x0002e8b601007387 */ /* 0x000fe80000100a00 */
[----:B------:R-:W-:Y:S01]  /*25940*/  STL.64 [R1+0x1700], R182 ;  /* 0x001700b601007387 */ /* 0x000fe20000100a00 */
[----:B-1----:R-:W-:-:S03]  /*25950*/  IMAD.WIDE R128, R3, 0x4, R234 ;  /* 0x0000000403807825 */ /* 0x002fc600078e02ea */
[----:B------:R-:W4:Y:S04]  /*25960*/  LDL.LU.64 R234, [R1+0x290] ;  /* 0x0002900001ea7983 */ /* 0x000f280000300a00 */
[----:B------:R1:W-:Y:S01]  /*25970*/  STL.64 [R1+0x1b8], R128 ;  /* 0x0001b88001007387 */ /* 0x0003e20000100a00 */
[----:B---3--:R-:W-:-:S03]  /*25980*/  IMAD.WIDE R180, R3, 0x4, R242 ;  /* 0x0000000403b47825 */ /* 0x008fc600078e02f2 */
[----:B------:R-:W3:Y:S04]  /*25990*/  LDL.LU.64 R242, [R1+0x288] ;  /* 0x0002880001f27983 */ /* 0x000ee80000300a00 */
[----:B------:R-:W-:Y:S04]  /*259a0*/  STL.64 [R1+0x2e0], R198 ;  /* 0x0002e0c601007387 */ /* 0x000fe80000100a00 */
[----:B------:R5:W-:Y:S01]  /*259b0*/  STL.64 [R1+0x1708], R198 ;  /* 0x001708c601007387 */ /* 0x000be20000100a00 */
[----:B--2---:R-:W-:-:S03]  /*259c0*/  IMAD.WIDE R200, R3, 0x4, R236 ;  /* 0x0000000403c87825 */ /* 0x004fc600078e02ec */
[----:B------:R-:W2:Y:S04]  /*259d0*/  LDL.LU.64 R236, [R1+0x280] ;  /* 0x0002800001ec7983 */ /* 0x000ea80000300a00 */
[----:B------:R-:W-:Y:S01]  /*259e0*/  STL.64 [R1+0x2d0], R180 ;  /* 0x0002d0b401007387 */ /* 0x000fe20000100a00 */
[----:B-1----:R-:W-:-:S03]  /*259f0*/  IMAD.WIDE R128, R3, 0x4, R226 ;  /* 0x0000000403807825 */ /* 0x002fc600078e02e2 */
[----:B------:R1:W-:Y:S04]  /*25a00*/  STL.64 [R1+0x1710], R180 ;  /* 0x001710b401007387 */ /* 0x0003e80000100a00 */
[----:B------:R-:W-:Y:S01]  /*25a10*/  STL.64 [R1+0x2c8], R200 ;  /* 0x0002c8c801007387 */ /* 0x000fe20000100a00 */
[----:B------:R-:W-:-:S03]  /*25a20*/  IMAD.WIDE R178, R3, 0x4, R228 ;  /* 0x0000000403b27825 */ /* 0x000fc600078e02e4 */
[----:B------:R-:W-:Y:S01]  /*25a30*/  STL.64 [R1+0x1a8], R128 ;  /* 0x0001a88001007387 */ /* 0x000fe20000100a00 */
[----:B------:R-:W-:-:S03]  /*25a40*/  IMAD.WIDE R202, R3, 0x4, R238 ;  /* 0x0000000403ca7825 */ /* 0x000fc600078e02ee */
[----:B------:R-:W-:Y:S04]  /*25a50*/  STL.64 [R1+0x1718], R200 ;  /* 0x001718c801007387 */ /* 0x000fe80000100a00 */
[----:B------:R-:W2:Y:S04]  /*25a60*/  LDL.LU.64 R228, [R1+0x278] ;  /* 0x0002780001e47983 */ /* 0x000ea80000300a00 */
[----:B------:R-:W2:Y:S04]  /*25a70*/  LDL.LU.64 R238, [R1+0x270] ;  /* 0x0002700001ee7983 */ /* 0x000ea80000300a00 */
[----:B------:R-:W-:Y:S04]  /*25a80*/  STL.64 [R1+0x2b8], R178 ;  /* 0x0002b8b201007387 */ /* 0x000fe80000100a00 */
[----:B------:R1:W-:Y:S01]  /*25a90*/  STL.64 [R1+0x1720], R178 ;  /* 0x001720b201007387 */ /* 0x0003e20000100a00 */
[----:B-----5:R-:W-:-:S04]  /*25aa0*/  IMAD.WIDE R198, R3, 0x4, R230 ;  /* 0x0000000403c67825 */ /* 0x020fc800078e02e6 */
[C---:B------:R-:W-:Y:S02]  /*25ab0*/  IMAD.WIDE R176, R3.reuse, 0x4, R232 ;  /* 0x0000000403b07825 */ /* 0x040fe400078e02e8 */
[----:B------:R-:W5:Y:S04]  /*25ac0*/  LDL.LU.64 R232, [R1+0x268] ;  /* 0x0002680001e87983 */ /* 0x000f680000300a00 */
[----:B------:R-:W-:Y:S04]  /*25ad0*/  STL.64 [R1+0x2b0], R202 ;  /* 0x0002b0ca01007387 */ /* 0x000fe80000100a00 */
[----:B------:R-:W-:Y:S04]  /*25ae0*/  STL.64 [R1+0x1728], R202 ;  /* 0x001728ca01007387 */ /* 0x000fe80000100a00 */
[----:B------:R-:W-:Y:S04]  /*25af0*/  STL.64 [R1+0x198], R198 ;  /* 0x000198c601007387 */ /* 0x000fe80000100a00 */
[----:B------:R-:W-:Y:S04]  /*25b00*/  STL.64 [R1+0x1798], R198 ;  /* 0x001798c601007387 */ /* 0x000fe80000100a00 */
[----:B------:R-:W5:Y:S01]  /*25b10*/  LDL.LU.64 R230, [R1+0x260] ;  /* 0x0002600001e67983 */ /* 0x000f620000300a00 */
[----:B----4-:R-:W-:-:S03]  /*25b20*/  IMAD.WIDE R204, R3, 0x4, R240 ;  /* 0x0000000403cc7825 */ /* 0x010fc600078e02f0 */
[----:B------:R-:W4:Y:S04]  /*25b30*/  LDL.LU.64 R240, [R1+0x258] ;  /* 0x0002580001f07983 */ /* 0x000f280000300a00 */
[----:B------:R-:W-:Y:S04]  /*25b40*/  STL.64 [R1+0x2a0], R176 ;  /* 0x0002a0b001007387 */ /* 0x000fe80000100a00 */
[----:B------:R1:W-:Y:S01]  /*25b50*/  STL.64 [R1+0x1730], R176 ;  /* 0x001730b001007387 */ /* 0x0003e20000100a00 */
[----:B------:R-:W-:-:S04]  /*25b60*/  IMAD.WIDE R196, R3, 0x4, R234 ;  /* 0x0000000403c47825 */ /* 0x000fc800078e02ea */
[C---:B---3--:R-:W-:Y:S02]  /*25b70*/  IMAD.WIDE R174, R3.reuse, 0x4, R242 ;  /* 0x0000000403ae7825 */ /* 0x048fe400078e02f2 */
[----:B------:R-:W3:Y:S04]  /*25b80*/  LDL.LU.64 R242, [R1+0x250] ;  /* 0x0002500001f27983 */ /* 0x000ee80000300a00 */
[----:B------:R-:W-:Y:S04]  /*25b90*/  STL.64 [R1+0x298], R204 ;  /* 0x000298cc01007387 */ /* 0x000fe80000100a00 */
[----:B------:R-:W-:Y:S04]  /*25ba0*/  STL.64 [R1+0x1738], R204 ;  /* 0x001738cc01007387 */ /* 0x000fe80000100a00 */
[----:B------:R-:W-:Y:S04]  /*25bb0*/  STL.64 [R1+0x188], R196 ;  /* 0x000188c401007387 */ /* 0x000fe80000100a00 */
[----:B------:R-:W-:Y:S04]  /*25bc0*/  STL.64 [R1+0x17a0], R196 ;  /* 0x0017a0c401007387 */ /* 0x000fe80000100a00 */
[----:B------:R-:W3:Y:S01]  /*25bd0*/  LDL.LU.64 R234, [R1+0x248] ;  /* 0x0002480001ea7983 */ /* 0x000ee20000300a00 */
[----:B--2---:R-:W-:-:S03]  /*25be0*/  IMAD.WIDE R206, R3, 0x4, R236 ;  /* 0x0000000403ce7825 */ /* 0x004fc600078e02ec */
[----:B------:R-:W2:Y:S04]  /*25bf0*/  LDL.LU.64 R236, [R1+0x240] ;  /* 0x0002400001ec7983 */ /* 0x000ea80000300a00 */
[----:B------:R-:W-:Y:S04]  /*25c00*/  STL.64 [R1+0x288], R174 ;  /* 0x000288ae01007387 */ /* 0x000fe80000100a00 */
[----:B------:R1:W-:Y:S01]  /*25c10*/  STL.64 [R1+0x1740], R174 ;  /* 0x001740ae01007387 */ /* 0x0003e20000100a00 */
[----:B------:R-:W-:-:S04]  /*25c20*/  IMAD.WIDE R194, R3, 0x4, R228 ;  /* 0x0000000403c27825 */ /* 0x000fc800078e02e4 */
[C---:B------:R-:W-:Y:S02]  /*25c30*/  IMAD.WIDE R172, R3.reuse, 0x4, R238 ;  /* 0x0000000403ac7825 */ /* 0x040fe400078e02ee */
[----:B------:R-:W2:Y:S04]  /*25c40*/  LDL.LU.64 R238, [R1+0x238] ;  /* 0x0002380001ee7983 */ /* 0x000ea80000300a00 */
[----:B------:R-:W-:Y:S04]  /*25c50*/  STL.64 [R1+0x280], R206 ;  /* 0x000280ce01007387 */ /* 0x000fe80000100a00 */
[----:B------:R-:W-:Y:S04]  /*25c60*/  STL.64 [R1+0x1748], R206 ;  /* 0x001748ce01007387 */ /* 0x000fe80000100a00 */
[----:B------:R-:W-:Y:S04]  /*25c70*/  STL.64 [R1+0x178], R194 ;  /* 0x000178c201007387 */ /* 0x000fe80000100a00 */
[----:B------:R-:W-:Y:S04]  /*25c80*/  STL.64 [R1+0x17a8], R194 ;  /* 0x0017a8c201007387 */ /* 0x000fe80000100a00 */
[----:B------:R-:W2:Y:S01]  /*25c90*/  LDL.LU.64 R226, [R1+0x230] ;  /* 0x0002300001e27983 */ /* 0x000ea20000300a00 */
[----:B-----5:R-:W-:-:S03]  /*25ca0*/  IMAD.WIDE R208, R3, 0x4, R232 ;  /* 0x0000000403d07825 */ /* 0x020fc600078e02e8 */
[----:B------:R-:W5:Y:S04]  /*25cb0*/  LDL.LU.64 R232, [R1+0x228] ;  /* 0x0002280001e87983 */ /* 0x000f680000300a00 */
[----:B------:R-:W-:Y:S04]  /*25cc0*/  STL.64 [R1+0x270], R172 ;  /* 0x000270ac01007387 */ /* 0x000fe80000100a00 */
[----:B------:R1:W-:Y:S01]  /*25cd0*/  STL.64 [R1+0x1750], R172 ;  /* 0x001750ac01007387 */ /* 0x0003e20000100a00 */
[----:B----4-:R-:W-:-:S03]  /*25ce0*/  IMAD.WIDE R170, R3, 0x4, R240 ;  /* 0x0000000403aa7825 */ /* 0x010fc600078e02f0 */
[----:B------:R-:W4:Y:S01]  /*25cf0*/  LDL.LU.64 R240, [R1+0x220] ;  /* 0x0002200001f07983 */ /* 0x000f220000300a00 */
[----:B------:R-:W-:-:S03]  /*25d00*/  IMAD.WIDE R192, R3, 0x4, R230 ;  /* 0x0000000403c07825 */ /* 0x000fc600078e02e6 */
[----:B------:R-:W-:Y:S04]  /*25d10*/  STL.64 [R1+0x268], R208 ;  /* 0x000268d001007387 */ /* 0x000fe80000100a00 */
[----:B------:R-:W-:Y:S04]  /*25d20*/  STL.64 [R1+0x1758], R208 ;  /* 0x001758d001007387 */ /* 0x000fe80000100a00 */
[----:B------:R-:W-:Y:S04]  /*25d30*/  STL.64 [R1+0x168], R192 ;  /* 0x000168c001007387 */ /* 0x000fe80000100a00 */
[----:B------:R-:W-:Y:S04]  /*25d40*/  STL.64 [R1+0x17b0], R192 ;  /* 0x0017b0c001007387 */ /* 0x000fe80000100a00 */
[----:B------:R-:W4:Y:S01]  /*25d50*/  LDL.LU.64 R228, [R1+0x218] ;  /* 0x0002180001e47983 */ /* 0x000f220000300a00 */
[----:B---3--:R-:W-:-:S03]  /*25d60*/  IMAD.WIDE R210, R3, 0x4, R242 ;  /* 0x0000000403d27825 */ /* 0x008fc600078e02f2 */
[----:B------:R-:W3:Y:S04]  /*25d70*/  LDL.LU.64 R242, [R1+0x210] ;  /* 0x0002100001f27983 */ /* 0x000ee80000300a00 */
[----:B------:R-:W-:Y:S04]  /*25d80*/  STL.64 [R1+0x258], R170 ;  /* 0x000258aa01007387 */ /* 0x000fe80000100a00 */
[----:B------:R1:W-:Y:S01]  /*25d90*/  STL.64 [R1+0x1760], R170 ;  /* 0x001760aa01007387 */ /* 0x0003e20000100a00 */
[----:B------:R-:W-:-:S03]  /*25da0*/  IMAD.WIDE R190, R3, 0x4, R234 ;  /* 0x0000000403be7825 */ /* 0x000fc600078e02ea */
[----:B------:R-:W3:Y:S04]  /*25db0*/  LDL.LU.64 R234, [R1+0x208] ;  /* 0x0002080001ea7983 */ /* 0x000ee80000300a00 */
[----:B------:R-:W-:Y:S04]  /*25dc0*/  STL.64 [R1+0x250], R210 ;  /* 0x000250d201007387 */ /* 0x000fe80000100a00 */
[----:B------:R-:W-:Y:S01]  /*25dd0*/  STL.64 [R1+0x1768], R210 ;  /* 0x001768d201007387 */ /* 0x000fe20000100a00 */
[----:B--2---:R-:W-:-:S03]  /*25de0*/  IMAD.WIDE R168, R3, 0x4, R236 ;  /* 0x0000000403a87825 */ /* 0x004fc600078e02ec */
[----:B------:R-:W-:Y:S04]  /*25df0*/  STL.64 [R1+0x150], R190 ;  /* 0x000150be01007387 */ /* 0x000fe80000100a00 */
[----:B------:R-:W-:Y:S04]  /*25e00*/  STL.64 [R1+0x17b8], R190 ;  /* 0x0017b8be01007387 */ /* 0x000fe80000100a00 */
[----:B------:R-:W2:Y:S04]  /*25e10*/  LDL.LU.64 R230, [R1+0x200] ;  /* 0x0002000001e67983 */ /* 0x000ea80000300a00 */
[----:B------:R-:W2:Y:S01]  /*25e20*/  LDL.LU.64 R236, [R1+0x1f8] ;  /* 0x0001f80001ec7983 */ /* 0x000ea20000300a00 */
[----:B------:R-:W-:-:S03]  /*25e30*/  IMAD.WIDE R212, R3, 0x4, R238 ;  /* 0x0000000403d47825 */ /* 0x000fc600078e02ee */
[----:B------:R-:W2:Y:S04]  /*25e40*/  LDL.LU.64 R238, [R1+0x1f0] ;  /* 0x0001f00001ee7983 */ /* 0x000ea80000300a00 */
[----:B------:R-:W-:Y:S04]  /*25e50*/  STL.64 [R1+0x240], R168 ;  /* 0x000240a801007387 */ /* 0x000fe80000100a00 */
[----:B------:R1:W-:Y:S04]  /*25e60*/  STL.64 [R1+0x1770], R168 ;  /* 0x001770a801007387 */ /* 0x0003e80000100a00 */
[----:B------:R-:W-:Y:S01]  /*25e70*/  STL.64 [R1+0x238], R212 ;  /* 0x000238d401007387 */ /* 0x000fe20000100a00 */
[----:B------:R-:W-:-:S03]  /*25e80*/  IMAD.WIDE R188, R3, 0x4, R226 ;  /* 0x0000000403bc7825 */ /* 0x000fc600078e02e2 */
[----:B------:R-:W-:Y:S01]  /*25e90*/  STL.64 [R1+0x1778], R212 ;  /* 0x001778d401007387 */ /* 0x000fe20000100a00 */
[----:B-----5:R-:W-:-:S03]  /*25ea0*/  IMAD.WIDE R166, R3, 0x4, R232 ;  /* 0x0000000403a67825 */ /* 0x020fc600078e02e8 */
        /* <DEDUP_REMOVED lines=13> */
[----:B------:R-:W-:Y:S01]  /*25f80*/  STL.64 [R1+0x17c8], R186 ;  /* 0x0017c8ba01007387 */ /* 0x000fe20000100a00 */
[----:B------:R-:W-:-:S03]  /*25f90*/  IMAD.WIDE R216, R3, 0x4, R234 ;  /* 0x0000000403d87825 */ /* 0x000fc600078e02ea */
[----:B------:R-:W1:Y:S04]  /*25fa0*/  LDL.LU.64 R222, [R1+0x1c0] ;  /* 0x0001c00001de7983 */ /* 0x000e680000300a00 */
[----:B------:R-:W3:Y:S04]  /*25fb0*/  LDL.LU.64 R234, [R1+0x1b0] ;  /* 0x0001b00001ea7983 */ /* 0x000ee80000300a00 */
[----:B------:R-:W-:Y:S04]  /*25fc0*/  STL.64 [R1+0x210], R164 ;  /* 0x000210a401007387 */ /* 0x000fe80000100a00 */
[----:B------:R-:W-:Y:S01]  /*25fd0*/  STL.64 [R1+0x17d0], R164 ;  /* 0x0017d0a401007387 */ /* 0x000fe20000100a00 */
[----:B--2---:R-:W-:-:S03]  /*25fe0*/  IMAD.WIDE R184, R3, 0x4, R230 ;  /* 0x0000000403b87825 */ /* 0x004fc600078e02e6 */
[----:B------:R-:W2:Y:S01]  /*25ff0*/  LDL.LU.64 R230, [R1+0x1a0] ;  /* 0x0001a00001e67983 */ /* 0x000ea20000300a00 */
[----:B------:R-:W-:-:S03]  /*26000*/  IMAD.WIDE R162, R3, 0x4, R236 ;  /* 0x0000000403a27825 */ /* 0x000fc600078e02ec */
[----:B------:R-:W-:Y:S04]  /*26010*/  STL.64 [R1+0x208], R216 ;  /* 0x000208d801007387 */ /* 0x000fe80000100a00 */
[----:B------:R-:W-:Y:S04]  /*26020*/  STL.64 [R1+0x17d8], R216 ;  /* 0x0017d8d801007387 */ /* 0x000fe80000100a00 */
[----:B------:R-:W2:Y:S01]  /*26030*/  LDL.LU.64 R236, [R1+0x190] ;  /* 0x0001900001ec7983 */ /* 0x000ea20000300a00 */
[----:B------:R-:W-:-:S03]  /*26040*/  IMAD.WIDE R218, R3, 0x4, R238 ;  /* 0x0000000403da7825 */ /* 0x000fc600078e02ee */
[----:B------:R-:W2:Y:S04]  /*26050*/  LDL.LU.64 R238, [R1+0x180] ;  /* 0x0001800001ee7983 */ /* 0x000ea80000300a00 */
[----:B------:R-:W2:Y:S04]  /*26060*/  LDL.LU.64 R224, [R1+0x170] ;  /* 0x0001700001e07983 */ /* 0x000ea80000300a00 */
[----:B------:R-:W-:Y:S04]  /*26070*/  STL.64 [R1+0x120], R184 ;  /* 0x000120b801007387 */ /* 0x000fe80000100a00 */
[----:B------:R-:W-:Y:S04]  /*26080*/  STL.64 [R1+0x17e0], R184 ;  /* 0x0017e0b801007387 */ /* 0x000fe80000100a00 */
[----:B------:R-:W-:Y:S04]  /*26090*/  STL.64 [R1+0x1f8], R162 ;  /* 0x0001f8a201007387 */ /* 0x000fe80000100a00 */
[----:B------:R-:W-:Y:S01]  /*260a0*/  STL.64 [R1+0x17e8], R162 ;  /* 0x0017e8a201007387 */ /* 0x000fe20000100a00 */
[----:B----4-:R-:W-:-:S03]  /*260b0*/  IMAD.WIDE R160, R3, 0x4, R240 ;  /* 0x0000000403a07825 */ /* 0x010fc600078e02f0 */
[----:B------:R-:W4:Y:S01]  /*260c0*/  LDL.LU.64 R240, [R1+0x160] ;  /* 0x0001600001f07983 */ /* 0x000f220000300a00 */
[----:B-----5:R-:W-:-:S03]  /*260d0*/  IMAD.WIDE R182, R3, 0x4, R232 ;  /* 0x0000000403b67825 */ /* 0x020fc600078e02e8 */
[----:B------:R-:W5:Y:S04]  /*260e0*/  LDL.LU.64 R226, [R1+0x158] ;  /* 0x0001580001e27983 */ /* 0x000f680000300a00 */
[----:B------:R-:W-:Y:S04]  /*260f0*/  STL.64 [R1+0x1f0], R218 ;  /* 0x0001f0da01007387 */ /* 0x000fe80000100a00 */
[----:B------:R-:W-:Y:S04]  /*26100*/  STL.64 [R1+0x17f0], R218 ;  /* 0x0017f0da01007387 */ /* 0x000fe80000100a00 */
[----:B------:R-:W5:Y:S04]  /*26110*/  LDL.LU.64 R232, [R1+0x148] ;  /* 0x0001480001e87983 */ /* 0x000f680000300a00 */
[----:B------:R-:W5:Y:S01]  /*26120*/  LDL.LU.64 R228, [R1+0x138] ;  /* 0x0001380001e47983 */ /* 0x000f620000300a00 */
[----:B---3--:R-:W-:-:S03]  /*26130*/  IMAD.WIDE R220, R3, 0x4, R242 ;  /* 0x0000000403dc7825 */ /* 0x008fc600078e02f2 */
[----:B------:R-:W3:Y:S04]  /*26140*/  LDL.LU.64 R242, [R1+0x128] ;  /* 0x0001280001f27983 */ /* 0x000ee80000300a00 */
[----:B------:R-:W-:Y:S04]  /*26150*/  STL.64 [R1+0x110], R182 ;  /* 0x000110b601007387 */ /* 0x000fe80000100a00 */
[----:B------:R-:W-:Y:S04]  /*26160*/  STL.64 [R1+0x17f8], R182 ;  /* 0x0017f8b601007387 */ /* 0x000fe80000100a00 */
[----:B------:R-:W-:Y:S04]  /*26170*/  STL.64 [R1+0x1e0], R160 ;  /* 0x0001e0a001007387 */ /* 0x000fe80000100a00 */
[----:B------:R2:W-:Y:S01]  /*26180*/  STL.64 [R1+0x1800], R160 ;  /* 0x001800a001007387 */ /* 0x0005e20000100a00 */
[----:B------:R-:W-:-:S03]  /*26190*/  IMAD.WIDE R158, R3, 0x4, R234 ;  /* 0x00000004039e7825 */ /* 0x000fc600078e02ea */
[----:B------:R-:W3:Y:S01]  /*261a0*/  LDL.LU.64 R234, [R1+0x118] ;  /* 0x0001180001ea7983 */ /* 0x000ee20000300a00 */
[----:B-1----:R-:W-:-:S03]  /*261b0*/  IMAD.WIDE R180, R3, 0x4, R222 ;  /* 0x0000000403b47825 */ /* 0x002fc600078e02de */
[----:B------:R-:W-:Y:S04]  /*261c0*/  STL.64 [R1+0x1d0], R220 ;  /* 0x0001d0dc01007387 */ /* 0x000fe80000100a00 */
[----:B------:R-:W-:Y:S04]  /*261d0*/  STL.64 [R1+0xf8], R180 ;  /* 0x0000f8b401007387 */ /* 0x000fe80000100a00 */
[----:B------:R-:W-:Y:S01]  /*261e0*/  STL.64 [R1+0x1b0], R158 ;  /* 0x0001b09e01007387 */ /* 0x000fe20000100a00 */
[----:B--2---:R-:W-:-:S04]  /*261f0*/  IMAD.WIDE R222, R3, 0x4, R230 ;  /* 0x0000000403de7825 */ /* 0x004fc800078e02e6 */
[C---:B------:R-:W-:Y:S02]  /*26200*/  IMAD.WIDE R178, R3.reuse, 0x4, R236 ;  /* 0x0000000403b27825 */ /* 0x040fe400078e02ec */
[----:B------:R-:W2:Y:S04]  /*26210*/  LDL.LU.64 R236, [R1+0x108] ;  /* 0x0001080001ec7983 */ /* 0x000ea80000300a00 */
[----:B------:R-:W2:Y:S01]  /*26220*/  LDL.LU.64 R230, [R1+0x100] ;  /* 0x0001000001e67983 */ /* 0x000ea20000300a00 */
[----:B------:R-:W-:-:S03]  /*26230*/  IMAD.WIDE R156, R3, 0x4, R238 ;  /* 0x00000004039c7825 */ /* 0x000fc600078e02ee */
[----:B------:R-:W2:Y:S04]  /*26240*/  LDL.LU.64 R238, [R1+0xf0] ;  /* 0x0000f00001ee7983 */ /* 0x000ea80000300a00 */
[----:B------:R-:W-:Y:S04]  /*26250*/  STL.64 [R1+0x1a0], R222 ;  /* 0x0001a0de01007387 */ /* 0x000fe80000100a00 */
[----:B------:R-:W-:Y:S04]  /*26260*/  STL.64 [R1+0xe8], R178 ;  /* 0x0000e8b201007387 */ /* 0x000fe80000100a00 */
[----:B------:R-:W-:Y:S04]  /*26270*/  STL.64 [R1+0x180], R156 ;  /* 0x0001809c01007387 */ /* 0x000fe80000100a00 */
[----:B------:R-:W2:Y:S01]  /*26280*/  LDL.LU.64 R140, [R1+0xe0] ;  /* 0x0000e000018c7983 */ /* 0x000ea20000300a00 */
[----:B----4-:R-:W-:-:S03]  /*26290*/  IMAD.WIDE R176, R3, 0x4, R240 ;  /* 0x0000000403b07825 */ /* 0x010fc600078e02f0 */
[----:B------:R-:W4:Y:S01]  /*262a0*/  LDL.LU.64 R240, [R1+0xd8] ;  /* 0x0000d80001f07983 */ /* 0x000f220000300a00 */
[----:B------:R-:W-:-:S04]  /*262b0*/  IMAD.WIDE R224, R3, 0x4, R224 ;  /* 0x0000000403e07825 */ /* 0x000fc800078e02e0 */
[C---:B-----5:R-:W-:Y:S01]  /*262c0*/  IMAD.WIDE R154, R3.reuse, 0x4, R226 ;  /* 0x00000004039a7825 */ /* 0x060fe200078e02e2 */
[----:B------:R-:W-:Y:S03]  /*262d0*/  STL.64 [R1+0x170], R224 ;  /* 0x000170e001007387 */ /* 0x000fe60000100a00 */
[C---:B------:R-:W-:Y:S02]  /*262e0*/  IMAD.WIDE R226, R3.reuse, 0x4, R232 ;  /* 0x0000000403e27825 */ /* 0x040fe400078e02e8 */
[----:B------:R-:W5:Y:S04]  /*262f0*/  LDL.LU.64 R232, [R1+0xd0] ;  /* 0x0000d00001e87983 */ /* 0x000f680000300a00 */
[----:B------:R-:W5:Y:S01]  /*26300*/  LDL.LU.64 R138, [R1+0xc0] ;  /* 0x0000c000018a7983 */ /* 0x000f620000300a00 */
[----:B------:R-:W-:-:S03]  /*26310*/  IMAD.WIDE R174, R3, 0x4, R228 ;  /* 0x0000000403ae7825 */ /* 0x000fc600078e02e4 */
[----:B------:R-:W-:Y:S04]  /*26320*/  STL.64 [R1+0xc8], R176 ;  /* 0x0000c8b001007387 */ /* 0x000fe80000100a00 */
[----:B------:R-:W-:Y:S01]  /*26330*/  STL.64 [R1+0x158], R154 ;  /* 0x0001589a01007387 */ /* 0x000fe20000100a00 */
[----:B---3--:R-:W-:-:S03]  /*26340*/  IMAD.WIDE R152, R3, 0x4, R242 ;  /* 0x0000000403987825 */ /* 0x008fc600078e02f2 */
[----:B------:R-:W3:Y:S04]  /*26350*/  LDL.LU.64 R242, [R1+0xb0] ;  /* 0x0000b00001f27983 */ /* 0x000ee80000300a00 */
[----:B------:R-:W-:Y:S01]  /*26360*/  STL.64 [R1+0x148], R226 ;  /* 0x000148e201007387 */ /* 0x000fe20000100a00 */
[----:B------:R-:W-:-:S03]  /*26370*/  IMAD.WIDE R228, R3, 0x4, R234 ;  /* 0x0000000403e47825 */ /* 0x000fc600078e02ea */
[----:B------:R-:W3:Y:S04]  /*26380*/  LDL.LU.64 R234, [R1+0xa0] ;  /* 0x0000a00001ea7983 */ /* 0x000ee80000300a00 */
[----:B------:R-:W3:Y:S04]  /*26390*/  LDL.LU.64 R134, [R1+0x90] ;  /* 0x0000900001867983 */ /* 0x000ee80000300a00 */
[----:B------:R-:W3:Y:S04]  /*263a0*/  LDL.LU.64 R144, [R1+0x88] ;  /* 0x0000880001907983 */ /* 0x000ee80000300a00 */
[----:B------:R-:W-:Y:S04]  /*263b0*/  STL.64 [R1+0xb8], R174 ;  /* 0x0000b8ae01007387 */ /* 0x000fe80000100a00 */
[----:B------:R-:W-:Y:S01]  /*263c0*/  STL.64 [R1+0x128], R152 ;  /* 0x0001289801007387 */ /* 0x000fe20000100a00 */
[----:B--2---:R-:W-:-:S03]  /*263d0*/  IMAD.WIDE R172, R3, 0x4, R236 ;  /* 0x0000000403ac7825 */ /* 0x004fc600078e02ec */
[----:B------:R-:W2:Y:S01]  /*263e0*/  LDL.LU.64 R236, [R1+0x78] ;  /* 0x0000780001ec7983 */ /* 0x000ea20000300a00 */
[----:B------:R-:W-:-:S03]  /*263f0*/  IMAD.WIDE R150, R3, 0x4, R230 ;  /* 0x0000000403967825 */ /* 0x000fc600078e02e6 */
[----:B------:R-:W-:Y:S01]  /*26400*/  STL.64 [R1+0x118], R228 ;  /* 0x000118e401007387 */ /* 0x000fe20000100a00 */
[----:B------:R-:W-:-:S03]  /*26410*/  IMAD.WIDE R230, R3, 0x4, R238 ;  /* 0x0000000403e67825 */ /* 0x000fc600078e02ee */
[----:B------:R-:W2:Y:S04]  /*26420*/  LDL.LU.64 R142, [R1+0x68] ;  /* 0x00006800018e7983 */ /* 0x000ea80000300a00 */
[----:B------:R-:W2:Y:S04]  /*26430*/  LDL.LU.64 R238, [R1+0x58] ;  /* 0x0000580001ee7983 */ /* 0x000ea80000300a00 */
[----:B------:R-:W-:Y:S04]  /*26440*/  STL.64 [R1+0xa8], R172 ;  /* 0x0000a8ac01007387 */ /* 0x000fe80000100a00 */
[----:B------:R-:W-:Y:S01]  /*26450*/  STL.64 [R1+0x100], R150 ;  /* 0x0001009601007387 */ /* 0x000fe20000100a00 */
[----:B------:R-:W-:-:S03]  /*26460*/  IMAD.WIDE R170, R3, 0x4, R140 ;  /* 0x0000000403aa7825 */ /* 0x000fc600078e028c */
[----:B------:R-:W2:Y:S01]  /*26470*/  LDL.LU.64 R140, [R1+0x8] ;  /* 0x00000800018c7983 */ /* 0x000ea20000300a00 */
[----:B----4-:R-:W-:-:S03]  /*26480*/  IMAD.WIDE R148, R3, 0x4, R240 ;  /* 0x0000000403947825 */ /* 0x010fc600078e02f0 */
[----:B------:R-:W4:Y:S04]  /*26490*/  LDL.LU.64 R240, [R1] ;  /* 0x0000000001f07983 */ /* 0x000f280000300a00 */
[----:B------:R-:W-:Y:S04]  /*264a0*/  STL.64 [R1+0xf0], R230 ;  /* 0x0000f0e601007387 */ /* 0x000fe80000100a00 */
[----:B------:R-:W-:Y:S04]  /*264b0*/  STL.64 [R1+0x98], R170 ;  /* 0x000098aa01007387 */ /* 0x000fe80000100a00 */
[----:B------:R-:W-:Y:S04]  /*264c0*/  STL.64 [R1+0xd8], R148 ;  /* 0x0000d89401007387 */ /* 0x000fe80000100a00 */
[----:B------:R-:W4:Y:S01]  /*264d0*/  LDL.LU.64 R136, [R1+0x50] ;  /* 0x0000500001887983 */ /* 0x000f220000300a00 */
[----:B-----5:R-:W-:-:S04]  /*264e0*/  IMAD.WIDE R232, R3, 0x4, R232 ;  /* 0x0000000403e87825 */ /* 0x020fc800078e02e8 */
[C---:B------:R-:W-:Y:S02]  /*264f0*/  IMAD.WIDE R168, R3.reuse, 0x4, R138 ;  /* 0x0000000403a87825 */ /* 0x040fe400078e028a */
[----:B------:R-:W5:Y:S01]  /*26500*/  LDL.LU.64 R138, [R1+0x48] ;  /* 0x00004800018a7983 */ /* 0x000f620000300a00 */
[----:B------:R-:W-:Y:S01]  /*26510*/  ISETP.GE.U32.AND P6, PT, R2, 0x7ffffeb4, PT ;  /* 0x7ffffeb40200780c */ /* 0x000fe20003fc6070 */
[C---:B---3--:R-:W-:Y:S02]  /*26520*/  IMAD.WIDE R146, R3.reuse, 0x4, R242 ;  /* 0x0000000403927825 */ /* 0x048fe400078e02f2 */
[----:B------:R-:W3:Y:S04]  /*26530*/  LDL.LU.64 R242, [R1+0x40] ;  /* 0x0000400001f27983 */ /* 0x000ee80000300a00 */
[----:B------:R-:W-:Y:S04]  /*26540*/  STL.64 [R1+0xd0], R232 ;  /* 0x0000d0e801007387 */ /* 0x000fe80000100a00 */
[----:B------:R-:W-:Y:S04]  /*26550*/  STL.64 [R1+0x80], R168 ;  /* 0x000080a801007387 */ /* 0x000fe80000100a00 */
[----:B------:R-:W-:Y:S01]  /*26560*/  STL.64 [R1+0xb0], R146 ;  /* 0x0000b09201007387 */ /* 0x000fe20000100a00 */
[----:B------:R-:W-:-:S04]  /*26570*/  IMAD.WIDE R234, R3, 0x4, R234 ;  /* 0x0000000403ea7825 */ /* 0x000fc800078e02ea */
[C---:B------:R-:W-:Y:S01]  /*26580*/  IMAD.WIDE R166, R3.reuse, 0x4, R134 ;  /* 0x0000000403a67825 */ /* 0x040fe200078e0286 */
[----:B------:R-:W-:Y:S03]  /*26590*/  STL.64 [R1+0xc0], R234 ;  /* 0x0000c0ea01007387 */ /* 0x000fe60000100a00 */
[C---:B------:R-:W-:Y:S01]  /*265a0*/  IMAD.WIDE R144, R3.reuse, 0x4, R144 ;  /* 0x0000000403907825 */ /* 0x040fe200078e0290 */
[----:B------:R1:W-:Y:S04]  /*265b0*/  STL.64 [R1+0x70], R166 ;  /* 0x000070a601007387 */ /* 0x0003e80000100a00 */
[----:B------:R-:W-:Y:S04]  /*265c0*/  STL.64 [R1+0x88], R144 ;  /* 0x0000889001007387 */ /* 0x000fe80000100a00 */
[----:B------:R-:W3:Y:S01]  /*265d0*/  LDL R2, [R1+0x940] ;  /* 0x0009400001027983 */ /* 0x000ee20000100800 */
[----:B--2---:R-:W-:-:S05]  /*265e0*/  IMAD.WIDE R236, R3, 0x4, R236 ;  /* 0x0000000403ec7825 */ /* 0x004fca00078e02ec */
[----:B------:R-:W-:Y:S01]  /*265f0*/  STL.64 [R1+0xa0], R236 ;  /* 0x0000a0ec01007387 */ /* 0x000fe20000100a00 */
[----:B------:R-:W-:-:S04]  /*26600*/  IMAD.WIDE R130, R3, 0x4, R142 ;  /* 0x0000000403827825 */ /* 0x000fc800078e028e */
[C---:B------:R-:W-:Y:S01]  /*26610*/  IMAD.WIDE R142, R3.reuse, 0x4, R238 ;  /* 0x00000004038e7825 */ /* 0x040fe200078e02ee */
[----:B------:R-:W-:Y:S03]  /*26620*/  STL.64 [R1+0x60], R130 ;  /* 0x0000608201007387 */ /* 0x000fe60000100a00 */
[C---:B------:R-:W-:Y:S01]  /*26630*/  IMAD.WIDE R238, R3.reuse, 0x4, R248 ;  /* 0x0000000403ee7825 */ /* 0x040fe200078e02f8 */
[----:B------:R-:W-:Y:S04]  /*26640*/  STL.64 [R1+0x68], R142 ;  /* 0x0000688e01007387 */ /* 0x000fe80000100a00 */
[----:B------:R-:W-:Y:S01]  /*26650*/  STL.64 [R1+0x90], R238 ;  /* 0x000090ee01007387 */ /* 0x000fe20000100a00 */
[----:B------:R-:W-:-:S05]  /*26660*/  IMAD.WIDE R128, R3, 0x4, R140 ;  /* 0x0000000403807825 */ /* 0x000fca00078e028c */
[----:B------:R2:W-:Y:S01]  /*26670*/  STL.64 [R1+0x8], R128 ;  /* 0x0000088001007387 */ /* 0x0005e20000100a00 */
[----:B----4-:R-:W-:-:S04]  /*26680*/  IMAD.WIDE R140, R3, 0x4, R240 ;  /* 0x00000004038c7825 */ /* 0x010fc800078e02f0 */
[C---:B------:R-:W-:Y:S01]  /*26690*/  IMAD.WIDE R240, R3.reuse, 0x4, R250 ;  /* 0x0000000403f07825 */ /* 0x040fe200078e02fa */
[----:B------:R4:W-:Y:S04]  /*266a0*/  STL.64 [R1+0x58], R140 ;  /* 0x0000588c01007387 */ /* 0x0009e80000100a00 */
[----:B------:R-:W-:Y:S04]  /*266b0*/  STL.64 [R1+0x78], R240 ;  /* 0x000078f001007387 */ /* 0x000fe80000100a00 */
[----:B------:R-:W2:Y:S04]  /*266c0*/  LDL.64 R204, [R1+0x6d8] ;  /* 0x0006d80001cc7983 */ /* 0x000ea80000100a00 */
[----:B------:R-:W2:Y:S04]  /*266d0*/  LDL R0, [R1+0x13b8] ;  /* 0x0013b80001007983 */ /* 0x000ea80000100800 */
[----:B------:R-:W2:Y:S04]  /*266e0*/  LDL.64 R202, [R1+0x6d0] ;  /* 0x0006d00001ca7983 */ /* 0x000ea80000100a00 */
[----:B------:R-:W2:Y:S04]  /*266f0*/  LDL.64 R134, [R1+0x6c8] ;  /* 0x0006c80001867983 */ /* 0x000ea80000100a00 */
[----:B------:R-:W2:Y:S04]  /*26700*/  LDL.64 R200, [R1+0x6c0] ;  /* 0x0006c00001c87983 */ /* 0x000ea80000100a00 */
[----:B------:R-:W2:Y:S04]  /*26710*/  LDL.64 R210, [R1+0x6b8] ;  /* 0x0006b80001d27983 */ /* 0x000ea80000100a00 */
[----:B------:R-:W2:Y:S04]  /*26720*/  LDL.64 R192, [R1+0x6b0] ;  /* 0x0006b00001c07983 */ /* 0x000ea80000100a00 */
[----:B------:R-:W2:Y:S01]  /*26730*/  LDL.64 R208, [R1+0x6a8] ;  /* 0x0006a80001d07983 */ /* 0x000ea20000100a00 */
[----:B------:R-:W-:-:S03]  /*26740*/  IMAD.WIDE R248, R3, 0x4, R136 ;  /* 0x0000000403f87825 */ /* 0x000fc600078e0288 */
[----:B------:R-:W2:Y:S04]  /*26750*/  LDL.64 R194, [R1+0x6a0] ;  /* 0x0006a00001c27983 */ /* 0x000ea80000100a00 */
[----:B------:R-:W2:Y:S04]  /*26760*/  LDL.64 R196, [R1+0x698] ;  /* 0x0006980001c47983 */ /* 0x000ea80000100a00 */
[----:B------:R-:W2:Y:S04]  /*26770*/  LDL.64 R198, [R1+0x690] ;  /* 0x0006900001c67983 */ /* 0x000ea80000100a00 */
[----:B------:R-:W2:Y:S04]  /*26780*/  LDL.64 R132, [R1+0x688] ;  /* 0x0006880001847983 */ /* 0x000ea80000100a00 */
[----:B------:R-:W2:Y:S01]  /*26790*/  LDL.64 R136, [R1+0x678] ;  /* 0x0006780001887983 */ /* 0x000ea20000100a00 */
        /* <DEDUP_REMOVED lines=36> */
[----:B------:R3:W-:Y:S01]  /*269e0*/  LDGSTS.E [R2+0x67000], [R98.64], P3 ;  /* 0x6700000062027fae */ /* 0x0007e20009921844 */
[----:B------:R-:W-:-:S03]  /*269f0*/  IMAD.WIDE R80, R3, 0x4, R80 ;  /* 0x0000000403507825 */ /* 0x000fc600078e0250 */
        /* <DEDUP_REMOVED lines=81> */
[----:B-----5:R-:W-:-:S03]  /*26f10*/  IMAD.WIDE R138, R3, 0x4, R138 ;  /* 0x00000004038a7825 */ /* 0x020fc600078e028a */
        /* <DEDUP_REMOVED lines=8> */
[----:B--2---:R2:W-:Y:S04]  /*26fa0*/  LDGSTS.E [R0+0x60200], [R204.64], P3 ;  /* 0x60200000cc007fae */ /* 0x0045e80009921844 */
[----:B------:R5:W-:Y:S04]  /*26fb0*/  STL.64 [R1+0x48], R138 ;  /* 0x0000488a01007387 */ /* 0x000be80000100a00 */
[----:B------:R1:W-:Y:S04]  /*26fc0*/  LDGSTS.E [R0+0x60a00], [R202.64], P3 ;  /* 0x60a00000ca007fae */ /* 0x0003e80009921844 */
[----:B------:R1:W-:Y:S04]  /*26fd0*/  STL.64 [R1+0x40], R242 ;  /* 0x000040f201007387 */ /* 0x0003e80000100a00 */
[----:B------:R1:W-:Y:S04]  /*26fe0*/  LDGSTS.E [R0+0x61200], [R134.64], P3 ;  /* 0x6120000086007fae */ /* 0x0003e80009921844 */
[----:B------:R-:W3:Y:S04]  /*26ff0*/  LDL.64 R206, [R1+0x630] ;  /* 0x0006300001ce7983 */ /* 0x000ee80000100a00 */
[----:B--2---:R-:W2:Y:S04]  /*27000*/  LDL.64 R204, [R1+0x618] ;  /* 0x0006180001cc7983 */ /* 0x004ea80000100a00 */
[----:B-1----:R-:W2:Y:S04]  /*27010*/  LDL.64 R134, [R1+0x650] ;  /* 0x0006500001867983 */ /* 0x002ea80000100a00 */
[----:B------:R1:W-:Y:S04]  /*27020*/  LDGSTS.E [R0+0x61a00], [R200.64], P3 ;  /* 0x61a00000c8007fae */ /* 0x0003e80009921844 */
[----:B------:R-:W4:Y:S04]  /*27030*/  LDL.64 R202, [R1+0x5f8] ;  /* 0x0005f80001ca7983 */ /* 0x000f280000100a00 */
[----:B------:R-:W4:Y:S04]  /*27040*/  LDL.64 R160, [R1+0x5c0] ;  /* 0x0005c00001a07983 */ /* 0x000f280000100a00 */
[----:B-1----:R-:W5:Y:S04]  /*27050*/  LDL.64 R200, [R1+0x5e0] ;  /* 0x0005e00001c87983 */ /* 0x002f680000100a00 */
[----:B------:R-:W5:Y:S04]  /*27060*/  LDL.64 R182, [R1+0x5a8] ;  /* 0x0005a80001b67983 */ /* 0x000f680000100a00 */
[----:B------:R-:W5:Y:S04]  /*27070*/  LDL.64 R218, [R1+0x588] ;  /* 0x0005880001da7983 */ /* 0x000f680000100a00 */
[----:B------:R-:W5:Y:S04]  /*27080*/  LDL.64 R162, [R1+0x570] ;  /* 0x0005700001a27983 */ /* 0x000f680000100a00 */
[----:B------:R-:W5:Y:S04]  /*27090*/  LDL.64 R184, [R1+0x550] ;  /* 0x0005500001b87983 */ /* 0x000f680000100a00 */
[----:B------:R-:W5:Y:S04]  /*270a0*/  LDL.64 R216, [R1+0x530] ;  /* 0x0005300001d87983 */ /* 0x000f680000100a00 */
[----:B------:R1:W-:Y:S04]  /*270b0*/  LDGSTS.E [R0+0x62200], [R210.64], P3 ;  /* 0x62200000d2007fae */ /* 0x0003e80009921844 */
        /* <DEDUP_REMOVED lines=13> */
[----:B------:R1:W-:Y:S04]  /*27190*/  LDGSTS.E [R0+0x65a00], [R136.64], P3 ;  /* 0x65a0000088007fae */ /* 0x0003e80009921844 */
[----:B-1----:R-:W5:Y:S04]  /*271a0*/  LDL.64 R198, [R1+0x430] ;  /* 0x0004300001c67983 */ /* 0x002f680000100a00 */
[----:B------:R-:W5:Y:S04]  /*271b0*/  LDL.64 R250, [R1+0x3f0] ;  /* 0x0003f00001fa7983 */ /* 0x000f680000100a00 */
[----:B------:R-:W5:Y:S04]  /*271c0*/  LDL.64 R136, [R1+0x410] ;  /* 0x0004100001887983 */ /* 0x000f680000100a00 */
[----:B------:R-:W5:Y:S04]  /*271d0*/  LDL.64 R132, [R1+0x3d0] ;  /* 0x0003d00001847983 */ /* 0x000f680000100a00 */
[----:B------:R-:W5:Y:S04]  /*271e0*/  LDL.64 R214, [R1+0x370] ;  /* 0x0003700001d67983 */ /* 0x000f680000100a00 */
[----:B------:R-:W5:Y:S04]  /*271f0*/  LDL.64 R212, [R1+0x350] ;  /* 0x0003500001d47983 */ /* 0x000f680000100a00 */
[----:B------:R-:W5:Y:S04]  /*27200*/  LDL.64 R210, [R1+0x338] ;  /* 0x0003380001d27983 */ /* 0x000f680000100a00 */
[----:B------:R-:W5:Y:S04]  /*27210*/  LDL.64 R208, [R1+0x320] ;  /* 0x0003200001d07983 */ /* 0x000f680000100a00 */
[----:B--2---:R1:W-:Y:S04]  /*27220*/  LDGSTS.E [R0+0x66200], [R134.64], P3 ;  /* 0x6620000086007fae */ /* 0x0043e80009921844 */
[----:B---3--:R2:W-:Y:S04]  /*27230*/  LDGSTS.E [R0+0x66a00], [R206.64], P3 ;  /* 0x66a00000ce007fae */ /* 0x0085e80009921844 */
[----:B------:R3:W-:Y:S04]  /*27240*/  LDGSTS.E [R0+0x67200], [R204.64], P3 ;  /* 0x67200000cc007fae */ /* 0x0007e80009921844 */
[----:B----4-:R4:W-:Y:S04]  /*27250*/  LDGSTS.E [R0+0x67a00], [R202.64], P3 ;  /* 0x67a00000ca007fae */ /* 0x0109e80009921844 */
[----:B-----5:R3:W-:Y:S04]  /*27260*/  LDGSTS.E [R0+0x68200], [R200.64], P3 ;  /* 0x68200000c8007fae */ /* 0x0207e80009921844 */
[----:B-1----:R-:W5:Y:S04]  /*27270*/  LDL.64 R134, [R1+0x3b0] ;  /* 0x0003b00001867983 */ /* 0x002f680000100a00 */
[----:B--2---:R-:W2:Y:S04]  /*27280*/  LDL.64 R206, [R1+0x1d8] ;  /* 0x0001d80001ce7983 */ /* 0x004ea80000100a00 */
[----:B---3--:R-:W3:Y:S04]  /*27290*/  LDL.64 R204, [R1+0x1c8] ;  /* 0x0001c80001cc7983 */ /* 0x008ee80000100a00 */
[----:B----4-:R-:W4:Y:S04]  /*272a0*/  LDL.64 R202, [R1+0x1b8] ;  /* 0x0001b80001ca7983 */ /* 0x010f280000100a00 */
[----:B------:R-:W2:Y:S04]  /*272b0*/  LDL.64 R200, [R1+0x1a8] ;  /* 0x0001a80001c87983 */ /* 0x000ea80000100a00 */
        /* <DEDUP_REMOVED lines=32> */
[----:B------:R-:W3:Y:S04]  /*274c0*/  LDL R2, [R1+0x13b4] ;  /* 0x0013b40001027983 */ /* 0x000ee80000100800 */
[----:B-1----:R-:W3:Y:S04]  /*274d0*/  LDL.64 R250, [R1+0x3c8] ;  /* 0x0003c80001fa7983 */ /* 0x002ee80000100a00 */
[----:B------:R-:W3:Y:S04]  /*274e0*/  LDL.64 R132, [R1+0x8d0] ;  /* 0x0008d00001847983 */ /* 0x000ee80000100a00 */
[----:B-----5:R1:W-:Y:S04]  /*274f0*/  LDGSTS.E [R0+0x71200], [R134.64], P3 ;  /* 0x7120000086007fae */ /* 0x0203e80009921844 */
[----:B-1----:R-:W5:Y:S04]  /*27500*/  LDL.64 R134, [R1+0x8b0] ;  /* 0x0008b00001867983 */ /* 0x002f680000100a00 */
[----:B--2---:R1:W-:Y:S04]  /*27510*/  LDGSTS.E [R0+0x71a00], [R136.64], P3 ;  /* 0x71a0000088007fae */ /* 0x0043e80009921844 */
[----:B------:R2:W-:Y:S04]  /*27520*/  LDGSTS.E [R0+0x72200], [R214.64], P3 ;  /* 0x72200000d6007fae */ /* 0x0005e80009921844 */
[----:B------:R2:W-:Y:S04]  /*27530*/  LDGSTS.E [R0+0x72a00], [R212.64], P3 ;  /* 0x72a00000d4007fae */ /* 0x0005e80009921844 */
[----:B-1----:R-:W5:Y:S04]  /*27540*/  LDL.64 R136, [R1+0x890] ;  /* 0x0008900001887983 */ /* 0x002f680000100a00 */
[----:B------:R1:W-:Y:S04]  /*27550*/  LDGSTS.E [R0+0x73200], [R210.64], P3 ;  /* 0x73200000d2007fae */ /* 0x0003e80009921844 */
[----:B------:R1:W-:Y:S04]  /*27560*/  LDGSTS.E [R0+0x73a00], [R208.64], P3 ;  /* 0x73a00000d0007fae */ /* 0x0003e80009921844 */
[----:B------:R1:W-:Y:S04]  /*27570*/  LDGSTS.E [R0+0x74200], [R206.64], P3 ;  /* 0x74200000ce007fae */ /* 0x0003e80009921844 */
        /* <DEDUP_REMOVED lines=21> */
[----:B------:R-:W2:Y:S04]  /*276d0*/  LDL.64 R212, [R1+0x830] ;  /* 0x0008300001d47983 */ /* 0x000ea80000100a00 */
[----:B-1----:R-:W2:Y:S04]  /*276e0*/  LDL.64 R166, [R1+0x850] ;  /* 0x0008500001a67983 */ /* 0x002ea80000100a00 */
[----:B------:R-:W2:Y:S04]  /*276f0*/  LDL.64 R168, [R1+0x810] ;  /* 0x0008100001a87983 */ /* 0x000ea80000100a00 */
[----:B------:R-:W2:Y:S04]  /*27700*/  LDL.64 R210, [R1+0x710] ;  /* 0x0007100001d27983 */ /* 0x000ea80000100a00 */
[----:B------:R-:W2:Y:S04]  /*27710*/  LDL.64 R170, [R1+0x708] ;  /* 0x0007080001aa7983 */ /* 0x000ea80000100a00 */
[----:B------:R-:W2:Y:S04]  /*27720*/  LDL.64 R208, [R1+0x700] ;  /* 0x0007000001d07983 */ /* 0x000ea80000100a00 */
[----:B------:R-:W2:Y:S04]  /*27730*/  LDL.64 R172, [R1+0x6f8] ;  /* 0x0006f80001ac7983 */ /* 0x000ea80000100a00 */
[----:B------:R-:W2:Y:S04]  /*27740*/  LDL.64 R206, [R1+0x6f0] ;  /* 0x0006f00001ce7983 */ /* 0x000ea80000100a00 */
[----:B------:R-:W2:Y:S04]  /*27750*/  LDL.64 R174, [R1+0x6e8] ;  /* 0x0006e80001ae7983 */ /* 0x000ea80000100a00 */
[----:B---3--:R-:W3:Y:S04]  /*27760*/  LDL.64 R204, [R1+0x6e0] ;  /* 0x0006e00001cc7983 */ /* 0x008ee80000100a00 */
[----:B------:R-:W3:Y:S04]  /*27770*/  LDL.64 R176, [R1+0x680] ;  /* 0x0006800001b07983 */ /* 0x000ee80000100a00 */
[----:B----4-:R-:W4:Y:S04]  /*27780*/  LDL.64 R202, [R1+0x658] ;  /* 0x0006580001ca7983 */ /* 0x010f280000100a00 */
        /* <DEDUP_REMOVED lines=9> */
[----:B------:R-:W4:Y:S04]  /*27820*/  LDL.64 R186, [R1+0x4e8] ;  /* 0x0004e80001ba7983 */ /* 0x000f280000100a00 */
[----:B------:R1:W-:Y:S04]  /*27830*/  LDGSTS.E [R0+0x7f200], [R128.64], P3 ;  /* 0x7f20000080007fae */ /* 0x0003e80009921844 */
[----:B------:R-:W4:Y:S04]  /*27840*/  LDL.64 R192, [R1+0x4c8] ;  /* 0x0004c80001c07983 */ /* 0x000f280000100a00 */
[----:B------:R-:W4:Y:S04]  /*27850*/  LDL.64 R190, [R1+0x488] ;  /* 0x0004880001be7983 */ /* 0x000f280000100a00 */
[----:B-1----:R-:W4:Y:S04]  /*27860*/  LDL.64 R128, [R1+0x4a8] ;  /* 0x0004a80001807983 */ /* 0x002f280000100a00 */
[----:B------:R1:W-:Y:S04]  /*27870*/  LDGSTS.E [R0+0x7fa00], [R248.64], P3 ;  /* 0x7fa00000f8007fae */ /* 0x0003e80009921844 */
[----:B------:R-:W4:Y:S04]  /*27880*/  LDL.64 R130, [R1+0x468] ;  /* 0x0004680001827983 */ /* 0x000f280000100a00 */
[----:B------:R1:W-:Y:S04]  /*27890*/  LDGSTS.E [R2+0x60400], [R132.64], P3 ;  /* 0x6040000084027fae */ /* 0x0003e80009921844 */
[----:B------:R-:W4:Y:S04]  /*278a0*/  LDL.64 R188, [R1+0x448] ;  /* 0x0004480001bc7983 */ /* 0x000f280000100a00 */
[----:B-----5:R5:W-:Y:S04]  /*278b0*/  LDGSTS.E [R2+0x60c00], [R134.64], P3 ;  /* 0x60c0000086027fae */ /* 0x020be80009921844 */
[----:B-1----:R-:W4:Y:S04]  /*278c0*/  LDL.64 R132, [R1+0x428] ;  /* 0x0004280001847983 */ /* 0x002f280000100a00 */
[----:B-----5:R-:W5:Y:S04]  /*278d0*/  LDL.64 R134, [R1+0x408] ;  /* 0x0004080001867983 */ /* 0x020f680000100a00 */
[----:B------:R1:W-:Y:S04]  /*278e0*/  LDGSTS.E [R2+0x61400], [R136.64], P3 ;  /* 0x6140000088027fae */ /* 0x0003e80009921844 */
[----:B-1----:R-:W5:Y:S04]  /*278f0*/  LDL.64 R136, [R1+0x3e8] ;  /* 0x0003e80001887983 */ /* 0x002f680000100a00 */
[----:B--2---:R1:W-:Y:S04]  /*27900*/  LDGSTS.E [R2+0x61c00], [R214.64], P3 ;  /* 0x61c00000d6027fae */ /* 0x0043e80009921844 */
[----:B------:R2:W-:Y:S04]  /*27910*/  LDGSTS.E [R2+0x62400], [R166.64], P3 ;  /* 0x62400000a6027fae */ /* 0x0005e80009921844 */
[----:B-1----:R-:W5:Y:S04]  /*27920*/  LDL.LU.64 R214, [R1+0x1788] ;  /* 0x0017880001d67983 */ /* 0x002f680000300a00 */
[----:B------:R1:W-:Y:S04]  /*27930*/  LDGSTS.E [R2+0x62c00], [R212.64], P3 ;  /* 0x62c00000d4027fae */ /* 0x0003e80009921844 */
[----:B--2---:R-:W2:Y:S04]  /*27940*/  LDL.LU.64 R166, [R1+0x1780] ;  /* 0x0017800001a67983 */ /* 0x004ea80000300a00 */
[----:B------:R1:W-:Y:S04]  /*27950*/  LDGSTS.E [R2+0x63400], [R168.64], P3 ;  /* 0x63400000a8027fae */ /* 0x0003e80009921844 */
[----:B-1----:R-:W2:Y:S04]  /*27960*/  LDL.LU.64 R212, [R1+0x1778] ;  /* 0x0017780001d47983 */ /* 0x002ea80000300a00 */
[----:B------:R1:W-:Y:S04]  /*27970*/  LDGSTS.E [R2+0x63c00], [R210.64], P3 ;  /* 0x63c00000d2027fae */ /* 0x0003e80009921844 */
[----:B------:R-:W2:Y:S04]  /*27980*/  LDL.LU.64 R168, [R1+0x1770] ;  /* 0x0017700001a87983 */ /* 0x000ea80000300a00 */
        /* <DEDUP_REMOVED lines=10> */
[----:B---3--:R1:W-:Y:S04]  /*27a30*/  LDGSTS.E [R2+0x66c00], [R204.64], P3 ;  /* 0x66c00000cc027fae */ /* 0x0083e80009921844 */
[----:B------:R-:W2:Y:S04]  /*27a40*/  LDL.LU.64 R174, [R1+0x1740] ;  /* 0x0017400001ae7983 */ /* 0x000ea80000300a00 */
[----:B------:R4:W-:Y:S04]  /*27a50*/  LDGSTS.E [R2+0x67400], [R176.64], P3 ;  /* 0x67400000b0027fae */ /* 0x0009e80009921844 */
[----:B-1----:R-:W2:Y:S04]  /*27a60*/  LDL.LU.64 R204, [R1+0x1738] ;  /* 0x0017380001cc7983 */ /* 0x002ea80000300a00 */
[----:B----4-:R1:W-:Y:S04]  /*27a70*/  LDGSTS.E [R2+0x67c00], [R202.64], P3 ;  /* 0x67c00000ca027fae */ /* 0x0103e80009921844 */
[----:B------:R-:W4:Y:S04]  /*27a80*/  LDL.LU.64 R176, [R1+0x1730] ;  /* 0x0017300001b07983 */ /* 0x000f280000300a00 */
        /* <DEDUP_REMOVED lines=30> */
[----:B-----5:R1:W-:Y:S04]  /*27c70*/  LDGSTS.E [R2+0x6fc00], [R134.64], P3 ;  /* 0x6fc0000086027fae */ /* 0x0203e80009921844 */
[----:B------:R-:W5:Y:S04]  /*27c80*/  LDL.LU.64 R132, [R1+0x16b0] ;  /* 0x0016b00001847983 */ /* 0x000f680000300a00 */
[----:B------:R1:W-:Y:S04]  /*27c90*/  LDGSTS.E [R2+0x70400], [R136.64], P3 ;  /* 0x7040000088027fae */ /* 0x0003e80009921844 */
[----:B-1----:R-:W2:Y:S04]  /*27ca0*/  LDL.LU.64 R134, [R1+0x16a8] ;  /* 0x0016a80001867983 */ /* 0x002ea80000300a00 */
[----:B------:R1:W-:Y:S04]  /*27cb0*/  LDGSTS.E [R2+0x70c00], [R250.64], P3 ;  /* 0x70c00000fa027fae */ /* 0x0003e80009921844 */
[----:B------:R-:W2:Y:S04]  /*27cc0*/  LDL.LU.64 R136, [R1+0x16a0] ;  /* 0x0016a00001887983 */ /* 0x000ea80000300a00 */
[----:B------:R-:W2:Y:S04]  /*27cd0*/  LDL R0, [R1+0x13b0] ;  /* 0x0013b00001007983 */ /* 0x000ea80000100800 */
[----:B-1----:R-:W2:Y:S04]  /*27ce0*/  LDL.64 R250, [R1+0x828] ;  /* 0x0008280001fa7983 */ /* 0x002ea80000100a00 */
[----:B--2---:R1:W-:Y:S04]  /*27cf0*/  LDGSTS.E [R2+0x71400], [R136.64], P3 ;  /* 0x7140000088027fae */ /* 0x0043e80009921844 */
[----:B------:R2:W-:Y:S04]  /*27d00*/  LDGSTS.E [R2+0x71c00], [R134.64], P3 ;  /* 0x71c0000086027fae */ /* 0x0005e80009921844 */
[----:B-----5:R5:W-:Y:S04]  /*27d10*/  LDGSTS.E [R2+0x72400], [R132.64], P3 ;  /* 0x7240000084027fae */ /* 0x020be80009921844 */
[----:B-1----:R-:W3:Y:S04]  /*27d20*/  LDL.64 R136, [R1+0x8c8] ;  /* 0x0008c80001887983 */ /* 0x002ee80000100a00 */
[----:B--2---:R-:W2:Y:S04]  /*27d30*/  LDL.64 R134, [R1+0x8a8] ;  /* 0x0008a80001867983 */ /* 0x004ea80000100a00 */
[----:B------:R1:W-:Y:S04]  /*27d40*/  LDGSTS.E [R2+0x72c00], [R130.64], P3 ;  /* 0x72c0000082027fae */ /* 0x0003e80009921844 */
[----:B-----5:R-:W5:Y:S04]  /*27d50*/  LDL.64 R132, [R1+0x888] ;  /* 0x0008880001847983 */ /* 0x020f680000100a00 */
[----:B------:R4:W-:Y:S04]  /*27d60*/  LDGSTS.E [R2+0x73400], [R128.64], P3 ;  /* 0x7340000080027fae */ /* 0x0009e80009921844 */
[----:B-1----:R-:W5:Y:S04]  /*27d70*/  LDL.64 R130, [R1+0x868] ;  /* 0x0008680001827983 */ /* 0x002f680000100a00 */
[----:B------:R1:W-:Y:S04]  /*27d80*/  LDGSTS.E [R2+0x73c00], [R186.64], P3 ;  /* 0x73c00000ba027fae */ /* 0x0003e80009921844 */
[----:B----4-:R-:W4:Y:S04]  /*27d90*/  LDL.64 R128, [R1+0x848] ;  /* 0x0008480001807983 */ /* 0x010f280000100a00 */
[----:B------:R1:W-:Y:S04]  /*27da0*/  LDGSTS.E [R2+0x74400], [R184.64], P3 ;  /* 0x74400000b8027fae */ /* 0x0003e80009921844 */
[----:B-1----:R-:W4:Y:S04]  /*27db0*/  LDL.LU.64 R186, [R1+0x1698] ;  /* 0x0016980001ba7983 */ /* 0x002f280000300a00 */
[----:B------:R1:W-:Y:S04]  /*27dc0*/  LDGSTS.E [R2+0x74c00], [R182.64], P3 ;  /* 0x74c00000b6027fae */ /* 0x0003e80009921844 */
[----:B------:R-:W4:Y:S04]  /*27dd0*/  LDL.LU.64 R184, [R1+0x1690] ;  /* 0x0016900001b87983 */ /* 0x000f280000300a00 */
        /* <DEDUP_REMOVED lines=44> */
[----:B-1----:R-:W4:Y:S04]  /*280a0*/  LDL.LU.64 R138, [R1+0x15d8] ;  /* 0x0015d800018a7983 */ /* 0x002f280000300a00 */
[----:B---3--:R1:W-:Y:S04]  /*280b0*/  LDGSTS.E [R0+0x60600], [R136.64], P3 ;  /* 0x6060000088007fae */ /* 0x0083e80009921844 */
[----:B--2---:R2:W-:Y:S04]  /*280c0*/  LDGSTS.E [R0+0x60e00], [R134.64], P3 ;  /* 0x60e0000086007fae */ /* 0x0045e80009921844 */
[----:B-1----:R-:W3:Y:S04]  /*280d0*/  LDL.LU.64 R136, [R1+0x15d0] ;  /* 0x0015d00001887983 */ /* 0x002ee80000300a00 */
[----:B--2---:R-:W2:Y:S04]  /*280e0*/  LDL.LU.64 R134, [R1+0x15c8] ;  /* 0x0015c80001867983 */ /* 0x004ea80000300a00 */
[----:B-----5:R1:W-:Y:S04]  /*280f0*/  LDGSTS.E [R0+0x61600], [R132.64], P3 ;  /* 0x6160000084007fae */ /* 0x0203e80009921844 */
[----:B------:R5:W-:Y:S04]  /*28100*/  LDGSTS.E [R0+0x61e00], [R130.64], P3 ;  /* 0x61e0000082007fae */ /* 0x000be80009921844 */
[----:B----4-:R4:W-:Y:S04]  /*28110*/  LDGSTS.E [R0+0x62600], [R128.64], P3 ;  /* 0x6260000080007fae */ /* 0x0109e80009921844 */
[----:B-1----:R-:W2:Y:S04]  /*28120*/  LDL.LU.64 R132, [R1+0x15c0] ;  /* 0x0015c00001847983 */ /* 0x002ea80000300a00 */
[----:B-----5:R-:W5:Y:S04]  /*28130*/  LDL.LU.64 R130, [R1+0x15b8] ;  /* 0x0015b80001827983 */ /* 0x020f680000300a00 */
[----:B----4-:R-:W4:Y:S04]  /*28140*/  LDL.LU.64 R128, [R1+0x15b0] ;  /* 0x0015b00001807983 */ /* 0x010f280000300a00 */
[----:B------:R1:W-:Y:S04]  /*28150*/  LDGSTS.E [R0+0x62e00], [R250.64], P3 ;  /* 0x62e00000fa007fae */ /* 0x0003e80009921844 */
[----:B----4-:R4:W-:Y:S04]  /*28160*/  LDGSTS.E [R0+0x63600], [R128.64], P3 ;  /* 0x6360000080007fae */ /* 0x0109e80009921844 */
[----:B-----5:R5:W-:Y:S04]  /*28170*/  LDGSTS.E [R0+0x63e00], [R130.64], P3 ;  /* 0x63e0000082007fae */ /* 0x020be80009921844 */
[----:B--2---:R2:W-:Y:S04]  /*28180*/  LDGSTS.E [R0+0x64600], [R132.64], P3 ;  /* 0x6460000084007fae */ /* 0x0045e80009921844 */
[----:B----4-:R-:W4:Y:S04]  /*28190*/  LDL.LU.64 R128, [R1+0x15a8] ;  /* 0x0015a80001807983 */ /* 0x010f280000300a00 */
[----:B-----5:R-:W5:Y:S04]  /*281a0*/  LDL.LU.64 R130, [R1+0x15a0] ;  /* 0x0015a00001827983 */ /* 0x020f680000300a00 */
[----:B--2---:R-:W2:Y:S04]  /*281b0*/  LDL.LU.64 R132, [R1+0x1598] ;  /* 0x0015980001847983 */ /* 0x004ea80000300a00 */
[----:B------:R1:W-:Y:S04]  /*281c0*/  LDGSTS.E [R0+0x64e00], [R134.64], P3 ;  /* 0x64e0000086007fae */ /* 0x0003e80009921844 */
[----:B---3--:R3:W-:Y:S04]  /*281d0*/  LDGSTS.E [R0+0x65600], [R136.64], P3 ;  /* 0x6560000088007fae */ /* 0x0087e80009921844 */
[----:B------:R3:W-:Y:S04]  /*281e0*/  LDGSTS.E [R0+0x65e00], [R138.64], P3 ;  /* 0x65e000008a007fae */ /* 0x0007e80009921844 */
[----:B-1----:R-:W2:Y:S04]  /*281f0*/  LDL.LU.64 R134, [R1+0x1590] ;  /* 0x0015900001867983 */ /* 0x002ea80000300a00 */
[----:B---3--:R-:W3:Y:S04]  /*28200*/  LDL.LU.64 R136, [R1+0x1588] ;  /* 0x0015880001887983 */ /* 0x008ee80000300a00 */
        /* <DEDUP_REMOVED lines=49> */
[----:B------:R-:W2:Y:S04]  /*28520*/  LDL.LU.64 R250, [R1+0x38] ;  /* 0x0000380001fa7983 */ /* 0x000ea80000300a00 */
        /* <DEDUP_REMOVED lines=17> */
[----:B----4-:R-:W4:Y:S04]  /*28640*/  LDL.LU.64 R204, [R1+0x1478] ;  /* 0x0014780001cc7983 */ /* 0x010f280000300a00 */
[----:B------:R1:W-:Y:S04]  /*28650*/  LDGSTS.E [R0+0x76e00], [R206.64], P3 ;  /* 0x76e00000ce007fae */ /* 0x0003e80009921844 */
[----:B------:R5:W-:Y:S04]  /*28660*/  LDGSTS.E [R0+0x77600], [R208.64], P3 ;  /* 0x77600000d0007fae */ /* 0x000be80009921844 */
[----:B------:R5:W-:Y:S04]  /*28670*/  LDGSTS.E [R0+0x77e00], [R210.64], P3 ;  /* 0x77e00000d2007fae */ /* 0x000be80009921844 */
[----:B-1----:R-:W3:Y:S04]  /*28680*/  LDL.LU.64 R206, [R1+0x1470] ;  /* 0x0014700001ce7983 */ /* 0x002ee80000300a00 */
[----:B-----5:R-:W5:Y:S04]  /*28690*/  LDL.LU.64 R208, [R1+0x1468] ;  /* 0x0014680001d07983 */ /* 0x020f680000300a00 */
        /* <DEDUP_REMOVED lines=32> */
[----:B------:R-:W0:Y:S04]  /*288a0*/  LDGDEPBAR ;  /* 0x00000000000079af */ /* 0x000e280000000000 */
[----:B-1----:R-:W3:Y:S04]  /*288b0*/  LDL.LU.64 R242, [R1+0x13e0] ;  /* 0x0013e00001f27983 */ /* 0x002ee80000300a00 */
[----:B------:R1:W-:Y:S04]  /*288c0*/  STL.64 [R1+0x13f8], R4 ;  /* 0x0013f80401007387 */ /* 0x0003e80000100a00 */
[----:B-1----:R-:W3:Y:S04]  /*288d0*/  LDL.LU.64 R4, [R1+0x18] ;  /* 0x0000180001047983 */ /* 0x002ee80000300a00 */
[----:B------:R-:W-:Y:S04]  /*288e0*/  STL.64 [R1+0x13f0], R244 ;  /* 0x0013f0f401007387 */ /* 0x000fe80000100a00 */
[----:B------:R1:W-:Y:S04]  /*288f0*/  STL.64 [R1+0x13e8], R246 ;  /* 0x0013e8f601007387 */ /* 0x0003e80000100a00 */
[----:B-1----:R-:W1:Y:S01]  /*28900*/  S2R R247, SR_TID.X ;  /* 0x0000000000f77919 */ /* 0x002e620000002100 */
[----:B------:R-:W-:-:S02]  /*28910*/  IMAD.MOV.U32 R2, RZ, RZ, c[0x0][0x180] ;  /* 0x00006000ff027624 */ /* 0x000fc400078e00ff */
[----:B------:R-:W-:Y:S01]  /*28920*/  IMAD.MOV.U32 R0, RZ, RZ, c[0x0][0x188] ;  /* 0x00006200ff007624 */ /* 0x000fe200078e00ff */
[----:B------:R1:W-:Y:S02]  /*28930*/  STL.64 [R1+0x13e0], R248 ;  /* 0x0013e0f801007387 */ /* 0x0003e40000100a00 */
[----:B------:R-:W-:Y:S01]  /*28940*/  IADD3 R2, R2, -0x111, RZ ;  /* 0xfffffeef02027810 */ /* 0x000fe20007ffe0ff */
[----:B------:R-:W-:-:S03]  /*28950*/  IMAD.SHL.U32 R0, R0, 0x40, RZ ;  /* 0x0000004000007824 */ /* 0x000fc600078e00ff */
[----:B------:R-:W-:Y:S02]  /*28960*/  ISETP.GE.U32.AND P3, PT, R2, 0x7ffffeb0, PT ;  /* 0x7ffffeb00200780c */ /* 0x000fe40003f66070 */
[----:B------:R-:W-:Y:S02]  /*28970*/  IADD3 R2, R252, 0x100000, RZ ;  /* 0x00100000fc027810 */ /* 0x000fe40007ffe0ff */
[----:B-1----:R-:W-:-:S05]  /*28980*/  LOP3.LUT R248, R247, 0x7f, RZ, 0xc0, !PT ;  /* 0x0000007ff7f87812 */ /* 0x002fca00078ec0ff */
[----:B------:R-:W-:Y:S02]  /*28990*/  IMAD.SHL.U32 R249, R248, 0x4, RZ ;  /* 0x00000004f8f97824 */ /* 0x000fe400078e00ff */
[----:B--2---:R-:W-:Y:S01]  /*289a0*/  IMAD.WIDE R250, R0, 0x4, R250 ;  /* 0x0000000400fa7825 */ /* 0x004fe200078e02fa */
[----:B------:R-:W-:Y:S06]  /*289b0*/  BAR.SYNC.DEFER_BLOCKING 0x0 ;  /* 0x0000000000007b1d */ /* 0x000fec0000010000 */
[----:B------:R-:W-:Y:S01]  /*289c0*/  @!PT LDS RZ, [RZ] ;  /* 0x00000000fffff984 */ /* 0x000fe20000000800 */
[----:B------:R-:W-:Y:S01]  /*289d0*/  @!PT LDS RZ, [RZ] ;  /* 0x00000000fffff984 */ /* 0x000fe20000000800 */
[----:B------:R-:W-:Y:S01]  /*289e0*/  @!PT LDS RZ, [RZ] ;  /* 0x00000000fffff984 */ /* 0x000fe20000000800 */
[----:B------:R1:W-:Y:S02]  /*289f0*/  LDGSTS.E [R2+-0x40000], [R250.64], !P2 ;  /* 0xc0000000fa027fae */ /* 0x0003e4000d121844 */
[----:B-1----:R-:W-:Y:S01]  /*28a00*/  IADD3 R2, R249, 0x100000, RZ ;  /* 0x00100000f9027810 */ /* 0x002fe20007ffe0ff */
[----:B------:R-:W-:-:S05]  /*28a10*/  IMAD.MOV.U32 R246, RZ, RZ, c[0x0][0x180] ;  /* 0x00006000fff67624 */ /* 0x000fca00078e00ff */
[----:B------:R-:W-:Y:S01]  /*28a20*/  IADD3 R252, R246, -0x115, RZ ;  /* 0xfffffeebf6fc7810 */ /* 0x000fe20007ffe0ff */
[----:B---3--:R-:W-:-:S05]  /*28a30*/  IMAD.WIDE R4, R0, 0x4, R4 ;  /* 0x0000000400047825 */ /* 0x008fca00078e0204 */
[----:B------:R1:W-:Y:S04]  /*28a40*/  STL.64 [R1], R4 ;  /* 0x0000000401007387 */ /* 0x0003e80000100a00 */
[----:B------:R1:W-:Y:S04]  /*28a50*/  LDGSTS.E [R2+-0x3f800], [R4.64], !P5 ;  /* 0xc080000004027fae */ /* 0x0003e8000e921844 */
[----:B-1----:R-:W2:Y:S04]  /*28a60*/  LDL.LU.64 R4, [R1+0x30] ;  /* 0x0000300001047983 */ /* 0x002ea80000300a00 */
[----:B------:R-:W3:Y:S01]  /*28a70*/  LDL.LU.64 R244, [R1+0x10] ;  /* 0x0000100001f47983 */ /* 0x000ee20000300a00 */
[----:B------:R-:W-:-:S02]  /*28a80*/  ISETP.GE.U32.AND P2, PT, R252, 0x7ffffeac, PT ;  /* 0x7ffffeacfc00780c */ /* 0x000fc40003f46070 */
[----:B------:R-:W-:Y:S01]  /*28a90*/  IADD3 R252, R246, -0x119, RZ ;  /* 0xfffffee7f6fc7810 */ /* 0x000fe20007ffe0ff */
[----:B------:R-:W-:-:S03]  /*28aa0*/  IMAD.WIDE R242, R0, 0x4, R242 ;  /* 0x0000000400f27825 */ /* 0x000fc600078e02f2 */
[----:B------:R-:W-:Y:S02]  /*28ab0*/  ISETP.GE.U32.AND P5, PT, R252, 0x7ffffea8, PT ;  /* 0x7ffffea8fc00780c */ /* 0x000fe40003fa6070 */
[----:B------:R-:W-:Y:S01]  /*28ac0*/  IADD3 R252, R246, -0x11d, RZ ;  /* 0xfffffee3f6fc7810 */ /* 0x000fe20007ffe0ff */
[----:B------:R1:W-:Y:S01]  /*28ad0*/  LDGSTS.E [R2+-0x3f000], [R242.64], !P1 ;  /* 0xc1000000f2027fae */ /* 0x0003e2000c921844 */
[----:B------:R-:W-:Y:S02]  /*28ae0*/  IMAD.WIDE R240, R0, 0x4, R240 ;  /* 0x0000000400f07825 */ /* 0x000fe400078e02f0 */
        /* <DEDUP_REMOVED lines=38> */
[----:B------:R1:W-:Y:S03]  /*28d50*/  LDGSTS.E [R2+-0x3a000], [R222.64], !P1 ;  /* 0xc6000000de027fae */ /* 0x0003e6000c921844 */
[----:B------:R-:W-:Y:S02]  /*28d60*/  ISETP.GE.U32.AND P1, PT, R252, 0x7ffffebb, PT ;  /* 0x7ffffebbfc00780c */ /* 0x000fe40003f26070 */
[----:B------:R-:W-:Y:S02]  /*28d70*/  IADD3 R252, R246, -0x10a, RZ ;  /* 0xfffffef6f6fc7810 */ /* 0x000fe40007ffe0ff */
[----:B------:R-:W1:Y:S01]  /*28d80*/  S2R R246, SR_TID.X ;  /* 0x0000000000f67919 */ /* 0x000e620000002100 */
[----:B------:R-:W-:-:S04]  /*28d90*/  IMAD.WIDE R220, R0, 0x4, R220 ;  /* 0x0000000400dc7825 */ /* 0x000fc800078e02dc */
[C---:B------:R-:W-:Y:S01]  /*28da0*/  IMAD.WIDE R218, R0.reuse, 0x4, R218 ;  /* 0x0000000400da7825 */ /* 0x040fe200078e02da */
[----:B------:R1:W-:Y:S03]  /*28db0*/  LDGSTS.E [R2+-0x39800], [R220.64], !P6 ;  /* 0xc6800000dc027fae */ /* 0x0003e6000f121844 */
[----:B------:R-:W-:Y:S01]  /*28dc0*/  IMAD.WIDE R216, R0, 0x4, R216 ;  /* 0x0000000400d87825 */ /* 0x000fe200078e02d8 */
[----:B------:R-:W-:Y:S01]  /*28dd0*/  LOP3.LUT R247, R247, 0x7f, RZ, 0xc0, !PT ;  /* 0x0000007ff7f77812 */ /* 0x000fe200078ec0ff */
[----:B------:R1:W-:Y:S04]  /*28de0*/  LDGSTS.E [R2+-0x39000], [R218.64], !P3 ;  /* 0xc7000000da027fae */ /* 0x0003e8000d921844 */
[----:B------:R4:W-:Y:S01]  /*28df0*/  LDGSTS.E [R2+-0x38800], [R216.64], !P2 ;  /* 0xc7800000d8027fae */ /* 0x0009e2000d121844 */
[----:B-1----:R-:W-:-:S05]  /*28e00*/  LOP3.LUT R246, R246, 0x7f, RZ, 0xc0, !PT ;  /* 0x0000007ff6f67812 */ /* 0x002fca00078ec0ff */
[----:B------:R-:W-:-:S05]  /*28e10*/  IMAD.SHL.U32 R246, R246, 0x4, RZ ;  /* 0x00000004f6f67824 */ /* 0x000fca00078e00ff */
[----:B------:R-:W-:Y:S01]  /*28e20*/  LOP3.LUT R246, R246, 0x20, RZ, 0x3c, !PT ;  /* 0x00000020f6f67812 */ /* 0x000fe200078e3cff */
[----:B------:R-:W-:-:S03]  /*28e30*/  IMAD.SHL.U32 R247, R247, 0x4, RZ ;  /* 0x00000004f7f77824 */ /* 0x000fc600078e00ff */
[----:B----4-:R-:W-:Y:S02]  /*28e40*/  IADD3 R2, R246, 0x100000, RZ ;  /* 0x00100000f6027810 */ /* 0x010fe40007ffe0ff */
[----:B------:R-:W-:Y:S01]  /*28e50*/  ISETP.GE.U32.AND P6, PT, R252, 0x7ffffeb7, PT ;  /* 0x7ffffeb7fc00780c */ /* 0x000fe20003fc6070 */
[----:B------:R-:W-:-:S04]  /*28e60*/  IMAD.WIDE R214, R0, 0x4, R214 ;  /* 0x0000000400d67825 */ /* 0x000fc800078e02d6 */
[----:B------:R-:W-:-:S05]  /*28e70*/  IMAD.MOV.U32 R252, RZ, RZ, c[0x0][0x180] ;  /* 0x00006000fffc7624 */ /* 0x000fca00078e00ff */
[----:B------:R-:W-:-:S04]  /*28e80*/  IADD3 R252, R252, -0x10e, RZ ;  /* 0xfffffef2fcfc7810 */ /* 0x000fc80007ffe0ff */
[----:B------:R-:W-:Y:S01]  /*28e90*/  ISETP.GE.U32.AND P3, PT, R252, 0x7ffffeb3, PT ;  /* 0x7ffffeb3fc00780c */ /* 0x000fe20003f66070 */
[----:B------:R-:W-:-:S04]  /*28ea0*/  IMAD.WIDE R212, R0, 0x4, R212 ;  /* 0x0000000400d47825 */ /* 0x000fc800078e02d4 */
[----:B------:R-:W-:-:S05]  /*28eb0*/  IMAD.MOV.U32 R252, RZ, RZ, c[0x0][0x180] ;  /* 0x00006000fffc7624 */ /* 0x000fca00078e00ff */
[----:B------:R-:W-:-:S04]  /*28ec0*/  IADD3 R252, R252, -0x112, RZ ;  /* 0xfffffeeefcfc7810 */ /* 0x000fc80007ffe0ff */
[----:B------:R-:W-:Y:S01]  /*28ed0*/  ISETP.GE.U32.AND P2, PT, R252, 0x7ffffeaf, PT ;  /* 0x7ffffeaffc00780c */ /* 0x000fe20003f46070 */
[----:B------:R-:W-:-:S04]  /*28ee0*/  IMAD.WIDE R210, R0, 0x4, R210 ;  /* 0x0000000400d27825 */ /* 0x000fc800078e02d2 */
[----:B------:R-:W-:-:S05]  /*28ef0*/  IMAD.MOV.U32 R252, RZ, RZ, c[0x0][0x180] ;  /* 0x00006000fffc7624 */ /* 0x000fca00078e00ff */
[----:B------:R-:W-:Y:S01]  /*28f00*/  IADD3 R252, R252, -0x116, RZ ;  /* 0xfffffeeafcfc7810 */ /* 0x000fe20007ffe0ff */
[----:B--2---:R-:W-:-:S04]  /*28f10*/  IMAD.WIDE R4, R0, 0x4, R4 ;  /* 0x0000000400047825 */ /* 0x004fc800078e0204 */
[----:B---3--:R-:W-:Y:S01]  /*28f20*/  IMAD.WIDE R244, R0, 0x4, R244 ;  /* 0x0000000400f47825 */ /* 0x008fe200078e02f4 */
[----:B------:R1:W-:Y:S04]  /*28f30*/  LDGSTS.E [R2+-0x3fe00], [R4.64], !P5 ;  /* 0xc020000004027fae */ /* 0x0003e8000e921844 */
[----:B------:R1:W-:Y:S02]  /*28f40*/  LDGSTS.E [R2+-0x3f600], [R244.64], !P1 ;  /* 0xc0a00000f4027fae */ /* 0x0003e4000c921844 */
[----:B-1----:R-:W-:-:S04]  /*28f50*/  LOP3.LUT R2, R247, 0x20, RZ, 0x3c, !PT ;  /* 0x00000020f7027812 */ /* 0x002fc800078e3cff */
[----:B------:R-:W-:-:S05]  /*28f60*/  IADD3 R2, R2, 0x100000, RZ ;  /* 0x0010000002027810 */ /* 0x000fca0007ffe0ff */
[----:B------:R1:W-:Y:S04]  /*28f70*/  LDGSTS.E [R2+-0x3ee00], [R214.64], !P6 ;  /* 0xc1200000d6027fae */ /* 0x0003e8000f121844 */
[----:B-1----:R-:W1:Y:S02]  /*28f80*/  S2R R2, SR_TID.X ;  /* 0x0000000000027919 */ /* 0x002e640000002100 */
[----:B-1----:R-:W-:-:S05]  /*28f90*/  LOP3.LUT R2, R2, 0x7f, RZ, 0xc0, !PT ;  /* 0x0000007f02027812 */ /* 0x002fca00078ec0ff */
[----:B------:R-:W-:-:S05]  /*28fa0*/  IMAD.SHL.U32 R2, R2, 0x4, RZ ;  /* 0x0000000402027824 */ /* 0x000fca00078e00ff */
[----:B------:R-:W-:-:S04]  /*28fb0*/  LOP3.LUT R2, R2, 0x20, RZ, 0x3c, !PT ;  /* 0x0000002002027812 */ /* 0x000fc800078e3cff */
        /* <DEDUP_REMOVED lines=8> */
[----:B-1----:R-:W1:Y:S01]  /*29040*/  S2R R2, SR_TID.X ;  /* 0x0000000000027919 */ /* 0x002e620000002100 */
[----:B------:R-:W-:Y:S01]  /*29050*/  ISETP.GE.U32.AND P5, PT, R252, 0x7ffffeab, PT ;  /* 0x7ffffeabfc00780c */ /* 0x000fe20003fa6070 */
[----:B-----5:R-:W-:Y:S01]  /*29060*/  IMAD.WIDE R208, R0, 0x4, R208 ;  /* 0x0000000400d07825 */ /* 0x020fe200078e02d0 */
[----:B-1----:R-:W-:-:S05]  /*29070*/  LOP3.LUT R2, R2, 0x7f, RZ, 0xc0, !PT ;  /* 0x0000007f02027812 */ /* 0x002fca00078ec0ff */
[----:B------:R-:W-:-:S05]  /*29080*/  IMAD.SHL.U32 R2, R2, 0x4, RZ ;  /* 0x0000000402027824 */ /* 0x000fca00078e00ff */
[----:B------:R-:W-:-:S04]  /*29090*/  LOP3.LUT R2, R2, 0x20, RZ, 0x3c, !PT ;  /* 0x0000002002027812 */ /* 0x000fc800078e3cff */
[----:B------:R-:W-:-:S05]  /*290a0*/  IADD3 R2, R2, 0x100000, RZ ;  /* 0x0010000002027810 */ /* 0x000fca0007ffe0ff */
[----:B------:R1:W-:Y:S04]  /*290b0*/  LDGSTS.E [R2+-0x3d600], [R208.64], !P5 ;  /* 0xc2a00000d0027fae */ /* 0x0003e8000e921844 */
[----:B-1----:R-:W1:Y:S01]  /*290c0*/  S2R R2, SR_TID.X ;  /* 0x0000000000027919 */ /* 0x002e620000002100 */
[----:B------:R-:W-:-:S05]  /*290d0*/  IMAD.MOV.U32 R252, RZ, RZ, c[0x0][0x180] ;  /* 0x00006000fffc7624 */ /* 0x000fca00078e00ff */
[----:B------:R-:W-:-:S04]  /*290e0*/  IADD3 R252, R252, -0x11a, RZ ;  /* 0xfffffee6fcfc7810 */ /* 0x000fc80007ffe0ff */
[----:B------:R-:W-:Y:S02]  /*290f0*/  ISETP.GE.U32.AND P1, PT, R252, 0x7ffffea7, PT ;  /* 0x7ffffea7fc00780c */ /* 0x000fe40003f26070 */
[----:B-1----:R-:W-:-:S05]  /*29100*/  LOP3.LUT R2, R2, 0x7f, RZ, 0xc0, !PT ;  /* 0x0000007f02027812 */ /* 0x002fca00078ec0ff */
[----:B------:R-:W-:-:S05]  /*29110*/  IMAD.SHL.U32 R2, R2, 0x4, RZ ;  /* 0x0000000402027824 */ /* 0x000fca00078e00ff */
[----:B------:R-:W-:Y:S01]  /*29120*/  LOP3.LUT R2, R2, 0x20, RZ, 0x3c, !PT ;  /* 0x0000002002027812 */ /* 0x000fe200078e3cff */
[----:B------:R-:W-:-:S03]  /*29130*/  IMAD.WIDE R206, R0, 0x4, R206 ;  /* 0x0000000400ce7825 */ /* 0x000fc600078e02ce */
        /* <DEDUP_REMOVED lines=22> */
[----:B------:R2:W-:Y:S04]  /*292a0*/  STL.64 [R1+0x18], R4 ;  /* 0x0000180401007387 */ /* 0x0005e80000100a00 */
[----:B-1----:R-:W1:Y:S04]  /*292b0*/  S2R R2, SR_TID.X ;  /* 0x0000000000027919 */ /* 0x002e680000002100 */
[----:B--2---:R-:W2:Y:S04]  /*292c0*/  LDL.LU.64 R4, [R1+0x13f8] ;  /* 0x0013f80001047983 */ /* 0x004ea80000300a00 */
[----:B------:R3:W-:Y:S04]  /*292d0*/  STL.64 [R1+0x10], R244 ;  /* 0x000010f401007387 */ /* 0x0007e80000100a00 */
[----:B---3--:R-:W3:Y:S04]  /*292e0*/  LDL.LU.64 R244, [R1+0x13f0] ;  /* 0x0013f00001f47983 */ /* 0x008ee80000300a00 */
[----:B------:R-:W4:Y:S01]  /*292f0*/  LDL.LU.64 R246, [R1+0x28] ;  /* 0x0000280001f67983 */ /* 0x000f220000300a00 */
[----:B------:R-:W-:Y:S01]  /*29300*/  IMAD.MOV.U32 R252, RZ, RZ, c[0x0][0x180] ;  /* 0x00006000fffc7624 */ /* 0x000fe200078e00ff */
[----:B-1----:R-:W-:-:S04]  /*29310*/  LOP3.LUT R2, R2, 0x7f, RZ, 0xc0, !PT ;  /* 0x0000007f02027812 */ /* 0x002fc800078ec0ff */
[----:B------:R-:W-:Y:S01]  /*29320*/  IADD3 R252, R252, -0x126, RZ ;  /* 0xfffffedafcfc7810 */ /* 0x000fe20007ffe0ff */
[----:B------:R-:W-:-:S03]  /*29330*/  IMAD.SHL.U32 R2, R2, 0x4, RZ ;  /* 0x0000000402027824 */ /* 0x000fc600078e00ff */
[----:B------:R-:W-:Y:S02]  /*29340*/  ISETP.GE.U32.AND P2, PT, R252, 0x7ffffe9b, PT ;  /* 0x7ffffe9bfc00780c */ /* 0x000fe40003f46070 */
[----:B------:R-:W-:Y:S01]  /*29350*/  LOP3.LUT R2, R2, 0x20, RZ, 0x3c, !PT ;  /* 0x0000002002027812 */ /* 0x000fe200078e3cff */
[----:B------:R-:W-:-:S03]  /*29360*/  IMAD.WIDE R200, R0, 0x4, R200 ;  /* 0x0000000400c87825 */ /* 0x000fc600078e02c8 */
[----:B------:R-:W-:-:S07]  /*29370*/  IADD3 R2, R2, 0x100000, RZ ;  /* 0x0010000002027810 */ /* 0x000fce0007ffe0ff */
        /* <DEDUP_REMOVED lines=54> */
[----:B------:R-:W-:Y:S01]  /*296e0*/  ISETP.GE.U32.AND P5, PT, R252, 0x7ffffe83, PT ;  /* 0x7ffffe83fc00780c */ /* 0x000fe20003fa6070 */
[----:B------:R-:W-:Y:S02]  /*296f0*/  IMAD.MOV.U32 R252, RZ, RZ, c[0x0][0x180] ;  /* 0x00006000fffc7624 */ /* 0x000fe400078e00ff */
[----:B------:R-:W-:-:S03]  /*29700*/  IMAD.SHL.U32 R248, R248, 0x4, RZ ;  /* 0x00000004f8f87824 */ /* 0x000fc600078e00ff */
[----:B------:R-:W-:Y:S02]  /*29710*/  IADD3 R252, R252, -0x103, RZ ;  /* 0xfffffefdfcfc7810 */ /* 0x000fe40007ffe0ff */
[----:B-1----:R-:W-:-:S05]  /*29720*/  LOP3.LUT R2, R2, 0x7f, RZ, 0xc0, !PT ;  /* 0x0000007f02027812 */ /* 0x002fca00078ec0ff */
[----:B------:R-:W-:Y:S01]  /*29730*/  IMAD.SHL.U32 R2, R2, 0x4, RZ ;  /* 0x0000000402027824 */ /* 0x000fe200078e00ff */
[----:B------:R-:W-:Y:S01]  /*29740*/  ISETP.GE.U32.AND P1, PT, R252, 0x7ffffebe, PT ;  /* 0x7ffffebefc00780c */ /* 0x000fe20003f26070 */
[----:B------:R-:W-:-:S03]  /*29750*/  IMAD.MOV.U32 R252, RZ, RZ, c[0x0][0x180] ;  /* 0x00006000fffc7624 */ /* 0x000fc600078e00ff */
[----:B------:R-:W-:Y:S01]  /*29760*/  LOP3.LUT R2, R2, 0x20, RZ, 0x3c, !PT ;  /* 0x0000002002027812 */ /* 0x000fe200078e3cff */
[----:B------:R-:W-:Y:S01]  /*29770*/  IMAD.WIDE R188, R0, 0x4, R188 ;  /* 0x0000000400bc7825 */ /* 0x000fe200078e02bc */
[----:B------:R-:W-:Y:S02]  /*29780*/  LOP3.LUT R248, R248, 0x40, RZ, 0x3c, !PT ;  /* 0x00000040f8f87812 */ /* 0x000fe400078e3cff */
[----:B------:R-:W-:Y:S02]  /*29790*/  IADD3 R2, R2, 0x100000, RZ ;  /* 0x0010000002027810 */ /* 0x000fe40007ffe0ff */
[----:B------:R-:W-:Y:S01]  /*297a0*/  IADD3 R252, R252, -0x107, RZ ;  /* 0xfffffef9fcfc7810 */ /* 0x000fe20007ffe0ff */
[----:B----4-:R-:W-:Y:S02]  /*297b0*/  IMAD.WIDE R246, R0, 0x4, R246 ;  /* 0x0000000400f67825 */ /* 0x010fe400078e02f6 */
[----:B------:R1:W-:Y:S01]  /*297c0*/  LDGSTS.E [R2+-0x38600], [R188.64], !P5 ;  /* 0xc7a00000bc027fae */ /* 0x0003e2000e921844 */
[----:B------:R-:W-:Y:S01]  /*297d0*/  ISETP.GE.U32.AND P6, PT, R252, 0x7ffffeba, PT ;  /* 0x7ffffebafc00780c */ /* 0x000fe20003fc6070 */
[----:B------:R-:W-:Y:S01]  /*297e0*/  IMAD.WIDE R186, R0, 0x4, R186 ;  /* 0x0000000400ba7825 */ /* 0x000fe200078e02ba */
[----:B-1----:R-:W-:-:S05]  /*297f0*/  IADD3 R2, R248, 0x100000, RZ ;  /* 0x00100000f8027810 */ /* 0x002fca0007ffe0ff */
[----:B------:R1:W-:Y:S02]  /*29800*/  LDGSTS.E [R2+-0x3fc00], [R246.64], !P1 ;  /* 0xc0400000f6027fae */ /* 0x0003e4000c921844 */
[----:B-1----:R-:W-:-:S04]  /*29810*/  LOP3.LUT R2, R249, 0x40, RZ, 0x3c, !PT ;  /* 0x00000040f9027812 */ /* 0x002fc800078e3cff */
        /* <DEDUP_REMOVED lines=80> */
[----:B------:R-:W-:Y:S01]  /*29d20*/  IADD3 R2, R2, 0x100000, RZ ;  /* 0x0010000002027810 */ /* 0x000fe20007ffe0ff */
[----:B------:R1:W-:Y:S04]  /*29d30*/  STL.64 [R1+0x28], R246 ;  /* 0x000028f601007387 */ /* 0x0003e80000100a00 */
[----:B------:R4:W-:Y:S04]  /*29d40*/  LDGSTS.E [R2+-0x3b400], [R170.64], !P5 ;  /* 0xc4c00000aa027fae */ /* 0x0009e8000e921844 */
[----:B-1----:R-:W5:Y:S04]  /*29d50*/  LDL.LU.64 R246, [R1+0x13e8] ;  /* 0x0013e80001f67983 */ /* 0x002f680000300a00 */
[----:B----4-:R-:W1:Y:S04]  /*29d60*/  S2R R2, SR_TID.X ;  /* 0x0000000000027919 */ /* 0x010e680000002100 */
[----:B------:R-:W4:Y:S01]  /*29d70*/  LDL.LU.64 R248, [R1+0x20] ;  /* 0x0000200001f87983 */ /* 0x000f220000300a00 */
        /* <DEDUP_REMOVED lines=66> */
[----:B----4-:R-:W-:-:S03]  /*2a1a0*/  IMAD.WIDE R248, R0, 0x4, R248 ;  /* 0x0000000400f87825 */ /* 0x010fc600078e02f8 */
        /* <DEDUP_REMOVED lines=71> */
[----:B------:R-:W-:-:S04]  /*2a620*/  IMAD.MOV.U32 R252, RZ, RZ, c[0x0][0x180] ;  /* 0x00006000fffc7624 */ /* 0x000fc800078e00ff */
[----:B------:R1:W-:Y:S01]  /*2a630*/  LDGSTS.E [R2+-0x3c200], [R144.64], !P2 ;  /* 0xc3e0000090027fae */ /* 0x0003e2000d121844 */
[----:B------:R-:W-:-:S03]  /*2a640*/  IADD3 R252, R252, -0x124, RZ ;  /* 0xfffffedcfcfc7810 */ /* 0x000fc60007ffe0ff */
[----:B-1----:R-:W1:Y:S01]  /*2a650*/  S2R R2, SR_TID.X ;  /* 0x0000000000027919 */ /* 0x002e620000002100 */
[----:B------:R-:W-:Y:S01]  /*2a660*/  ISETP.GE.U32.AND P5, PT, R252, 0x7ffffe9d, PT ;  /* 0x7ffffe9dfc00780c */ /* 0x000fe20003fa6070 */
[----:B------:R-:W-:-:S05]  /*2a670*/  IMAD.MOV.U32 R252, RZ, RZ, c[0x0][0x180] ;  /* 0x00006000fffc7624 */ /* 0x000fca00078e00ff */
[----:B------:R-:W-:-:S04]  /*2a680*/  IADD3 R252, R252, -0x128, RZ ;  /* 0xfffffed8fcfc7810 */ /* 0x000fc80007ffe0ff */
[----:B------:R-:W-:Y:S01]  /*2a690*/  ISETP.GE.U32.AND P1, PT, R252, 0x7ffffe99, PT ;  /* 0x7ffffe99fc00780c */ /* 0x000fe20003f26070 */
[----:B------:R-:W-:-:S05]  /*2a6a0*/  IMAD.MOV.U32 R252, RZ, RZ, c[0x0][0x180] ;  /* 0x00006000fffc7624 */ /* 0x000fca00078e00ff */
[----:B------:R-:W-:Y:S02]  /*2a6b0*/  IADD3 R252, R252, -0x12c, RZ ;  /* 0xfffffed4fcfc7810 */ /* 0x000fe40007ffe0ff */
[----:B-1----:R-:W-:Y:S02]  /*2a6c0*/  LOP3.LUT R2, R2, 0x7f, RZ, 0xc0, !PT ;  /* 0x0000007f02027812 */ /* 0x002fe400078ec0ff */
[----:B------:R-:W-:-:S03]  /*2a6d0*/  ISETP.GE.U32.AND P6, PT, R252, 0x7ffffe95, PT ;  /* 0x7ffffe95fc00780c */ /* 0x000fc60003fc6070 */
[----:B------:R-:W-:Y:S02]  /*2a6e0*/  IMAD.SHL.U32 R2, R2, 0x4, RZ ;  /* 0x0000000402027824 */ /* 0x000fe400078e00ff */
[----:B------:R-:W-:-:S03]  /*2a6f0*/  IMAD.MOV.U32 R252, RZ, RZ, c[0x0][0x180] ;  /* 0x00006000fffc7624 */ /* 0x000fc600078e00ff */
[----:B------:R-:W-:Y:S01]  /*2a700*/  LOP3.LUT R2, R2, 0x60, RZ, 0x3c, !PT ;  /* 0x0000006002027812 */ /* 0x000fe200078e3cff */
[----:B------:R-:W-:Y:S01]  /*2a710*/  IMAD.WIDE R142, R0, 0x4, R142 ;  /* 0x00000004008e7825 */ /* 0x000fe200078e028e */
[----:B------:R-:W-:Y:S02]  /*2a720*/  IADD3 R252, R252, -0x130, RZ ;  /* 0xfffffed0fcfc7810 */ /* 0x000fe40007ffe0ff */
[----:B------:R-:W-:Y:S02]  /*2a730*/  IADD3 R2, R2, 0x100000, RZ ;  /* 0x0010000002027810 */ /* 0x000fe40007ffe0ff */
[----:B------:R-:W-:Y:S01]  /*2a740*/  ISETP.GE.U32.AND P3, PT, R252, 0x7ffffe91, PT ;  /* 0x7ffffe91fc00780c */ /* 0x000fe20003f66070 */
[----:B------:R-:W-:Y:S02]  /*2a750*/  IMAD.MOV.U32 R252, RZ, RZ, c[0x0][0x180] ;  /* 0x00006000fffc7624 */ /* 0x000fe400078e00ff */
[----:B------:R1:W-:Y:S03]  /*2a760*/  LDGSTS.E [R2+-0x3ba00], [R142.64], !P5 ;  /* 0xc46000008e027fae */ /* 0x0003e6000e921844 */
[----:B------:R-:W-:Y:S01]  /*2a770*/  IADD3 R252, R252, -0x134, RZ ;  /* 0xfffffeccfcfc7810 */ /* 0x000fe20007ffe0ff */
[----:B-1----:R-:W1:Y:S03]  /*2a780*/  S2R R2, SR_TID.X ;  /* 0x0000000000027919 */ /* 0x002e660000002100 */
[----:B------:R-:W-:Y:S01]  /*2a790*/  ISETP.GE.U32.AND P2, PT, R252, 0x7ffffe8d, PT ;  /* 0x7ffffe8dfc00780c */ /* 0x000fe20003f46070 */
[----:B------:R-:W-:-:S05]  /*2a7a0*/  IMAD.MOV.U32 R252, RZ, RZ, c[0x0][0x180] ;  /* 0x00006000fffc7624 */ /* 0x000fca00078e00ff */
[----:B------:R-:W-:-:S04]  /*2a7b0*/  IADD3 R252, R252, -0x138, RZ ;  /* 0xfffffec8fcfc7810 */ /* 0x000fc80007ffe0ff */
[----:B------:R-:W-:Y:S02]  /*2a7c0*/  ISETP.GE.U32.AND P5, PT, R252, 0x7ffffe89, PT ;  /* 0x7ffffe89fc00780c */ /* 0x000fe40003fa6070 */
[----:B------:R-:W4:Y:S01]  /*2a7d0*/  S2R R252, SR_TID.X ;  /* 0x0000000000fc7919 */ /* 0x000f220000002100 */
[----:B-1----:R-:W-:-:S05]  /*2a7e0*/  LOP3.LUT R2, R2, 0x7f, RZ, 0xc0, !PT ;  /* 0x0000007f02027812 */ /* 0x002fca00078ec0ff */
[----:B------:R-:W-:-:S05]  /*2a7f0*/  IMAD.SHL.U32 R2, R2, 0x4, RZ ;  /* 0x0000000402027824 */ /* 0x000fca00078e00ff */
[----:B------:R-:W-:Y:S01]  /*2a800*/  LOP3.LUT R2, R2, 0x60, RZ, 0x3c, !PT ;  /* 0x0000006002027812 */ /* 0x000fe200078e3cff */
[----:B------:R-:W-:-:S03]  /*2a810*/  IMAD.WIDE R140, R0, 0x4, R140 ;  /* 0x00000004008c7825 */ /* 0x000fc600078e028c */
[----:B------:R-:W-:Y:S02]  /*2a820*/  IADD3 R2, R2, 0x100000, RZ ;  /* 0x0010000002027810 */ /* 0x000fe40007ffe0ff */
[----:B----4-:R-:W-:-:S03]  /*2a830*/  LOP3.LUT R252, R252, 0x7f, RZ, 0xc0, !PT ;  /* 0x0000007ffcfc7812 */ /* 0x010fc600078ec0ff */
[----:B------:R1:W-:Y:S02]  /*2a840*/  LDGSTS.E [R2+-0x3b200], [R140.64], !P1 ;  /* 0xc4e000008c027fae */ /* 0x0003e4000c921844 */
[----:B------:R-:W-:Y:S02]  /*2a850*/  IMAD.SHL.U32 R252, R252, 0x4, RZ ;  /* 0x00000004fcfc7824 */ /* 0x000fe400078e00ff */
[----:B-1----:R-:W-:-:S05]  /*2a860*/  IMAD.MOV.U32 R2, RZ, RZ, c[0x0][0x180] ;  /* 0x00006000ff027624 */ /* 0x002fca00078e00ff */
[----:B------:R-:W-:-:S04]  /*2a870*/  IADD3 R2, R2, -0x13c, RZ ;  /* 0xfffffec402027810 */ /* 0x000fc80007ffe0ff */
[----:B------:R-:W-:Y:S02]  /*2a880*/  ISETP.GE.U32.AND P1, PT, R2, 0x7ffffe85, PT ;  /* 0x7ffffe850200780c */ /* 0x000fe40003f26070 */
[----:B------:R-:W-:Y:S01]  /*2a890*/  LOP3.LUT R2, R252, 0x60, RZ, 0x3c, !PT ;  /* 0x00000060fc027812 */ /* 0x000fe200078e3cff */
[----:B------:R-:W-:-:S03]  /*2a8a0*/  IMAD.WIDE R138, R0, 0x4, R138 ;  /* 0x00000004008a7825 */ /* 0x000fc600078e028a */
[----:B------:R-:W-:Y:S01]  /*2a8b0*/  IADD3 R252, R2, 0x100000, RZ ;  /* 0x0010000002fc7810 */ /* 0x000fe20007ffe0ff */
[----:B------:R-:W-:Y:S01]  /*2a8c0*/  IMAD.WIDE R136, R0, 0x4, R136 ;  /* 0x0000000400887825 */ /* 0x000fe200078e0288 */
[----:B------:R-:W-:-:S03]  /*2a8d0*/  IADD3 R2, R2, 0x100000, RZ ;  /* 0x0010000002027810 */ /* 0x000fc60007ffe0ff */
[----:B------:R1:W-:Y:S04]  /*2a8e0*/  LDGSTS.E [R252+-0x3aa00], [R138.64], !P6 ;  /* 0xc56000008afc7fae */ /* 0x0003e8000f121844 */
[----:B------:R4:W-:Y:S04]  /*2a8f0*/  LDGSTS.E [R2+-0x3a200], [R136.64], !P3 ;  /* 0xc5e0000088027fae */ /* 0x0009e8000d921844 */
[----:B----4-:R-:W4:Y:S01]  /*2a900*/  S2R R2, SR_TID.X ;  /* 0x0000000000027919 */ /* 0x010f220000002100 */
[----:B-1----:R-:W-:-:S05]  /*2a910*/  IMAD.MOV.U32 R252, RZ, RZ, c[0x0][0x180] ;  /* 0x00006000fffc7624 */ /* 0x002fca00078e00ff */
[----:B------:R-:W-:Y:S01]  /*2a920*/  IADD3 R252, R252, -0x140, RZ ;  /* 0xfffffec0fcfc7810 */ /* 0x000fe20007ffe0ff */
[----:B------:R-:W-:-:S03]  /*2a930*/  IMAD.WIDE R134, R0, 0x4, R134 ;  /* 0x0000000400867825 */ /* 0x000fc600078e0286 */
[----:B------:R-:W-:Y:S02]  /*2a940*/  ISETP.GE.U32.AND P3, PT, R252, 0x7ffffe81, PT ;  /* 0x7ffffe81fc00780c */ /* 0x000fe40003f66070 */
[----:B----4-:R-:W-:-:S05]  /*2a950*/  LOP3.LUT R2, R2, 0x7f, RZ, 0xc0, !PT ;  /* 0x0000007f02027812 */ /* 0x010fca00078ec0ff */
[----:B------:R-:W-:-:S05]  /*2a960*/  IMAD.SHL.U32 R2, R2, 0x4, RZ ;  /* 0x0000000402027824 */ /* 0x000fca00078e00ff */
[----:B------:R-:W-:-:S04]  /*2a970*/  LOP3.LUT R2, R2, 0x60, RZ, 0x3c, !PT ;  /* 0x0000006002027812 */ /* 0x000fc800078e3cff */
[----:B------:R-:W-:-:S05]  /*2a980*/  IADD3 R252, R2, 0x100000, RZ ;  /* 0x0010000002fc7810 */ /* 0x000fca0007ffe0ff */
[----:B------:R1:W-:Y:S04]  /*2a990*/  LDGSTS.E [R252+-0x39a00], [R134.64], !P2 ;  /* 0xc660000086fc7fae */ /* 0x0003e8000d121844 */
[----:B-1----:R-:W1:Y:S01]  /*2a9a0*/  S2R R252, SR_TID.X ;  /* 0x0000000000fc7919 */ /* 0x002e620000002100 */
[----:B------:R-:W-:Y:S01]  /*2a9b0*/  IMAD.WIDE R132, R0, 0x4, R132 ;  /* 0x0000000400847825 */ /* 0x000fe200078e0284 */
[----:B------:R-:W-:-:S05]  /*2a9c0*/  IADD3 R2, R2, 0x100000, RZ ;  /* 0x0010000002027810 */ /* 0x000fca0007ffe0ff */
[----:B------:R4:W-:Y:S01]  /*2a9d0*/  LDGSTS.E [R2+-0x39200], [R132.64], !P5 ;  /* 0xc6e0000084027fae */ /* 0x0009e2000e921844 */
[----:B------:R-:W-:Y:S01]  /*2a9e0*/  IMAD.WIDE R130, R0, 0x4, R130 ;  /* 0x0000000400827825 */ /* 0x000fe200078e0282 */
[----:B-1----:R-:W-:-:S05]  /*2a9f0*/  LOP3.LUT R252, R252, 0x7f, RZ, 0xc0, !PT ;  /* 0x0000007ffcfc7812 */ /* 0x002fca00078ec0ff */
[----:B------:R-:W-:-:S05]  /*2aa00*/  IMAD.SHL.U32 R252, R252, 0x4, RZ ;  /* 0x00000004fcfc7824 */ /* 0x000fca00078e00ff */
[----:B----4-:R-:W-:-:S04]  /*2aa10*/  LOP3.LUT R2, R252, 0x60, RZ, 0x3c, !PT ;  /* 0x00000060fc027812 */ /* 0x010fc800078e3cff */
[----:B------:R-:W-:Y:S01]  /*2aa20*/  IADD3 R252, R2, 0x100000, RZ ;  /* 0x0010000002fc7810 */ /* 0x000fe20007ffe0ff */
[----:B------:R1:W-:Y:S04]  /*2aa30*/  STL.64 [R1+0x20], R248 ;  /* 0x000020f801007387 */ /* 0x0003e80000100a00 */
[----:B------:R4:W-:Y:S04]  /*2aa40*/  LDGSTS.E [R252+-0x38a00], [R130.64], !P1 ;  /* 0xc760000082fc7fae */ /* 0x0009e8000c921844 */
[----:B-1----:R-:W2:Y:S04]  /*2aa50*/  LDL.LU.64 R248, [R1+0x13e0] ;  /* 0x0013e00001f87983 */ /* 0x002ea80000300a00 */
[----:B----4-:R-:W4:Y:S01]  /*2aa60*/  LDL R252, [R1+0x940] ;  /* 0x0009400001fc7983 */ /* 0x010f220000100800 */
[----:B------:R-:W-:-:S04]  /*2aa70*/  IMAD.WIDE R126, R3, 0x4, R126 ;  /* 0x00000004037e7825 */ /* 0x000fc800078e027e */
[C---:B------:R-:W-:Y:S01]  /*2aa80*/  IMAD.WIDE R124, R3.reuse, 0x4, R124 ;  /* 0x00000004037c7825 */ /* 0x040fe200078e027c */
[----:B------:R-:W-:Y:S03]  /*2aa90*/  STL [R1+0x1398], R126 ;  /* 0x0013987e01007387 */ /* 0x000fe60000100800 */
[C---:B------:R-:W-:Y:S01]  /*2aaa0*/  IMAD.WIDE R122, R3.reuse, 0x4, R122 ;  /* 0x00000004037a7825 */ /* 0x040fe200078e027a */
[----:B------:R-:W-:Y:S03]  /*2aab0*/  STL [R1+0x1394], R127 ;  /* 0x0013947f01007387 */ /* 0x000fe60000100800 */
[C---:B------:R-:W-:Y:S01]  /*2aac0*/  IMAD.WIDE R120, R3.reuse, 0x4, R120 ;  /* 0x0000000403787825 */ /* 0x040fe200078e0278 */
[----:B------:R-:W-:Y:S03]  /*2aad0*/  STL [R1+0x1390], R124 ;  /* 0x0013907c01007387 */ /* 0x000fe60000100800 */
[C---:B------:R-:W-:Y:S01]  /*2aae0*/  IMAD.WIDE R118, R3.reuse, 0x4, R118 ;  /* 0x0000000403767825 */ /* 0x040fe200078e0276 */
[----:B------:R-:W-:Y:S03]  /*2aaf0*/  STL [R1+0x138c], R125 ;  /* 0x00138c7d01007387 */ /* 0x000fe60000100800 */
[C---:B------:R-:W-:Y:S01]  /*2ab00*/  IMAD.WIDE R116, R3.reuse, 0x4, R116 ;  /* 0x0000000403747825 */ /* 0x040fe200078e0274 */
[----:B------:R-:W-:Y:S04]  /*2ab10*/  STL [R1+0x1388], R122 ;  /* 0x0013887a01007387 */ /* 0x000fe80000100800 */
[----:B------:R1:W-:Y:S01]  /*2ab20*/  STL [R1+0x1384], R123 ;  /* 0x0013847b01007387 */ /* 0x0003e20000100800 */
[----:B------:R-:W-:-:S03]  /*2ab30*/  IMAD.WIDE R114, R3, 0x4, R114 ;  /* 0x0000000403727825 */ /* 0x000fc600078e0272 */
[----:B------:R-:W-:Y:S01]  /*2ab40*/  STL [R1+0x1380], R120 ;  /* 0x0013807801007387 */ /* 0x000fe20000100800 */
[----:B------:R-:W-:-:S03]  /*2ab50*/  IMAD.WIDE R112, R3, 0x4, R112 ;  /* 0x0000000403707825 */ /* 0x000fc600078e0270 */
[----:B------:R-:W-:Y:S01]  /*2ab60*/  STL [R1+0x137c], R121 ;  /* 0x00137c7901007387 */ /* 0x000fe20000100800 */
[----:B------:R-:W-:-:S03]  /*2ab70*/  IMAD.WIDE R110, R3, 0x4, R110 ;  /* 0x00000004036e7825 */ /* 0x000fc600078e026e */
[----:B------:R-:W-:Y:S04]  /*2ab80*/  STL [R1+0x1378], R118 ;  /* 0x0013787601007387 */ /* 0x000fe80000100800 */
[----:B------:R1:W-:Y:S01]  /*2ab90*/  STL [R1+0x1374], R119 ;  /* 0x0013747701007387 */ /* 0x0003e20000100800 */
[----:B------:R-:W-:-:S03]  /*2aba0*/  IMAD.WIDE R108, R3, 0x4, R108 ;  /* 0x00000004036c7825 */ /* 0x000fc600078e026c */
[----:B------:R-:W-:Y:S04]  /*2abb0*/  STL [R1+0x1370], R116 ;  /* 0x0013707401007387 */ /* 0x000fe80000100800 */
[----:B------:R1:W-:Y:S01]  /*2abc0*/  STL [R1+0x136c], R117 ;  /* 0x00136c7501007387 */ /* 0x0003e20000100800 */
[----:B------:R-:W-:-:S03]  /*2abd0*/  IMAD.WIDE R106, R3, 0x4, R106 ;  /* 0x00000004036a7825 */ /* 0x000fc600078e026a */
[----:B------:R-:W-:Y:S04]  /*2abe0*/  STL [R1+0x1368], R114 ;  /* 0x0013687201007387 */ /* 0x000fe80000100800 */
[----:B------:R-:W-:Y:S01]  /*2abf0*/  STL [R1+0x1364], R115 ;  /* 0x0013647301007387 */ /* 0x000fe20000100800 */
        /* <DEDUP_REMOVED lines=127> */
[----:B------:R-:W-:Y:S01]  /*2b3f0*/  STL [R1+0x1210], R28 ;  /* 0x0012101c01007387 */ /* 0x000fe20000100800 */
[----:B------:R-:W-:Y:S01]  /*2b400*/  IADD3 R2, R2, 0x100000, RZ ;  /* 0x0010000002027810 */ /* 0x000fe20007ffe0ff */
[C---:B------:R-:W-:Y:S02]  /*2b410*/  IMAD.WIDE R20, R3.reuse, 0x4, R20 ;  /* 0x0000000403147825 */ /* 0x040fe400078e0214 */
[----:B------:R-:W-:Y:S04]  /*2b420*/  STL [R1+0x120c], R29 ;  /* 0x00120c1d01007387 */ /* 0x000fe80000100800 */
[----:B------:R-:W-:Y:S01]  /*2b430*/  STL [R1+0x1208], R26 ;  /* 0x0012081a01007387 */ /* 0x000fe20000100800 */
[----:B------:R-:W-:-:S03]  /*2b440*/  IMAD.WIDE R18, R3, 0x4, R18 ;  /* 0x0000000403127825 */ /* 0x000fc600078e0212 */
        /* <DEDUP_REMOVED lines=8> */
[----:B------:R4:W-:Y:S04]  /*2b4d0*/  LDGSTS.E [R2+-0x38200], [R128.64], !P3 ;  /* 0xc7e0000080027fae */ /* 0x0009e8000d921844 */
[----:B------:R-:W-:Y:S04]  /*2b4e0*/  STL [R1+0x11f0], R20 ;  /* 0x0011f01401007387 */ /* 0x000fe80000100800 */
[----:B------:R-:W-:Y:S01]  /*2b4f0*/  STL [R1+0x11ec], R21 ;  /* 0x0011ec1501007387 */ /* 0x000fe20000100800 */
[----:B----4-:R-:W-:-:S03]  /*2b500*/  IADD3 R2, R252, 0x100000, RZ ;  /* 0x00100000fc027810 */ /* 0x010fc60007ffe0ff */
[----:B------:R-:W-:Y:S01]  /*2b510*/  STL [R1+0x11e8], R18 ;  /* 0x0011e81201007387 */ /* 0x000fe20000100800 */
[----:B------:R-:W-:-:S03]  /*2b520*/  IMAD.WIDE R10, R3, 0x4, R10 ;  /* 0x00000004030a7825 */ /* 0x000fc600078e020a */
[----:B------:R-:W-:Y:S04]  /*2b530*/  STL [R1+0x11e4], R19 ;  /* 0x0011e41301007387 */ /* 0x000fe80000100800 */
[----:B------:R-:W-:Y:S04]  /*2b540*/  STL [R1+0x11e0], R16 ;  /* 0x0011e01001007387 */ /* 0x000fe80000100800 */
[----:B------:R-:W0:Y:S04]  /*2b550*/  LDGDEPBAR ;  /* 0x00000000000079af */ /* 0x000e280000000000 */
[----:B------:R-:W-:Y:S04]  /*2b560*/  STL [R1+0x11dc], R17 ;  /* 0x0011dc1101007387 */ /* 0x000fe80000100800 */
[----:B------:R4:W-:Y:S04]  /*2b570*/  LDGSTS.E [R2+-0x80000], [R126.64], P0 ;  /* 0x800000007e027fae */ /* 0x0009e80008121844 */
[----:B------:R-:W-:Y:S04]  /*2b580*/  STL [R1+0x11d8], R14 ;  /* 0x0011d80e01007387 */ /* 0x000fe80000100800 */
[----:B------:R1:W-:Y:S04]  /*2b590*/  LDGSTS.E [R2+-0x7f800], [R124.64], P0 ;  /* 0x808000007c027fae */ /* 0x0003e80008121844 */
[----:B------:R-:W-:Y:S04]  /*2b5a0*/  STL [R1+0x11d4], R15 ;  /* 0x0011d40f01007387 */ /* 0x000fe80000100800 */
[----:B------:R1:W-:Y:S04]  /*2b5b0*/  LDGSTS.E [R2+-0x7f000], [R122.64], P0 ;  /* 0x810000007a027fae */ /* 0x0003e80008121844 */
[----:B------:R-:W-:Y:S04]  /*2b5c0*/  STL [R1+0x11d0], R12 ;  /* 0x0011d00c01007387 */ /* 0x000fe80000100800 */
[----:B------:R-:W-:Y:S01]  /*2b5d0*/  STL [R1+0x11cc], R13 ;  /* 0x0011cc0d01007387 */ /* 0x000fe20000100800 */
[----:B-1----:R-:W-:-:S03]  /*2b5e0*/  IMAD.MOV.U32 R123, RZ, RZ, R252 ;  /* 0x000000ffff7b7224 */ /* 0x002fc600078e00fc */
[----:B------:R-:W5:Y:S04]  /*2b5f0*/  LDL R252, [R1+0x13b8] ;  /* 0x0013b80001fc7983 */ /* 0x000f680000100800 */
[----:B------:R-:W-:Y:S01]  /*2b600*/  STL [R1+0x11c8], R10 ;  /* 0x0011c80a01007387 */ /* 0x000fe20000100800 */
[----:B------:R-:W-:-:S03]  /*2b610*/  IMAD.WIDE R8, R3, 0x4, R8 ;  /* 0x0000000403087825 */ /* 0x000fc600078e0208 */
[----:B------:R-:W-:Y:S04]  /*2b620*/  STL [R1+0x11c4], R11 ;  /* 0x0011c40b01007387 */ /* 0x000fe80000100800 */
[----:B----4-:R-:W4:Y:S04]  /*2b630*/  LDL.LU.64 R126, [R1+0x6d8] ;  /* 0x0006d800017e7983 */ /* 0x010f280000300a00 */
[----:B------:R-:W-:Y:S04]  /*2b640*/  STL [R1+0x11c0], R8 ;  /* 0x0011c00801007387 */ /* 0x000fe80000100800 */
[----:B------:R-:W-:Y:S04]  /*2b650*/  STL [R1+0x11bc], R9 ;  /* 0x0011bc0901007387 */ /* 0x000fe80000100800 */
[----:B------:R-:W4:Y:S01]  /*2b660*/  LDL.LU.64 R124, [R1+0x6d0] ;  /* 0x0006d000017c7983 */ /* 0x000f220000300a00 */
[----:B------:R-:W-:-:S05]  /*2b670*/  IADD3 R2, R123, 0x100000, RZ ;  /* 0x001000007b027810 */ /* 0x000fca0007ffe0ff */
[----:B------:R1:W-:Y:S04]  /*2b680*/  LDGSTS.E [R2+-0x7e800], [R120.64], P0 ;  /* 0x8180000078027fae */ /* 0x0003e80008121844 */
        /* <DEDUP_REMOVED lines=22> */
[----:B------:R1:W-:Y:S01]  /*2b7f0*/  LDGSTS.E [R2+-0x73000], [R74.64], P0 ;  /* 0x8d0000004a027fae */ /* 0x0003e20008121844 */
[----:B------:R-:W-:-:S03]  /*2b800*/  IMAD.WIDE R6, R3, 0x4, R6 ;  /* 0x0000000403067825 */ /* 0x000fc600078e0206 */
        /* <DEDUP_REMOVED lines=9> */
[----:B------:R-:W-:Y:S01]  /*2b8a0*/  STL [R1+0x11b8], R6 ;  /* 0x0011b80601007387 */ /* 0x000fe20000100800 */
[----:B--2---:R-:W-:-:S03]  /*2b8b0*/  IMAD.WIDE R4, R3, 0x4, R4 ;  /* 0x0000000403047825 */ /* 0x004fc600078e0204 */
[----:B------:R3:W-:Y:S04]  /*2b8c0*/  LDGSTS.E [R2+-0x6e000], [R54.64], P0 ;  /* 0x9200000036027fae */ /* 0x0007e80008121844 */
[----:B------:R-:W-:Y:S04]  /*2b8d0*/  STL [R1+0x11b4], R7 ;  /* 0x0011b40701007387 */ /* 0x000fe80000100800 */
[----:B------:R3:W-:Y:S04]  /*2b8e0*/  LDGSTS.E [R2+-0x6d800], [R52.64], P0 ;  /* 0x9280000034027fae */ /* 0x0007e80008121844 */
[----:B-1----:R-:W2:Y:S04]  /*2b8f0*/  LDL.LU.64 R118, [R1+0x6c8] ;  /* 0x0006c80001767983 */ /* 0x002ea80000300a00 */
[----:B------:R1:W-:Y:S04]  /*2b900*/  LDGSTS.E [R2+-0x6d000], [R50.64], P0 ;  /* 0x9300000032027fae */ /* 0x0003e80008121844 */
[----:B------:R1:W-:Y:S04]  /*2b910*/  LDGSTS.E [R2+-0x6c800], [R48.64], P0 ;  /* 0x9380000030027fae */ /* 0x0003e80008121844 */
[----:B------:R1:W-:Y:S04]  /*2b920*/  LDGSTS.E [R2+-0x6c000], [R46.64], P0 ;  /* 0x940000002e027fae */ /* 0x0003e80008121844 */
[----:B------:R1:W-:Y:S04]  /*2b930*/  LDGSTS.E [R2+-0x6b800], [R44.64], P0 ;  /* 0x948000002c027fae */ /* 0x0003e80008121844 */
[----:B------:R1:W-:Y:S01]  /*2b940*/  LDGSTS.E [R2+-0x6b000], [R42.64], P0 ;  /* 0x950000002a027fae */ /* 0x0003e20008121844 */
[----:B---3--:R-:W-:-:S03]  /*2b950*/  IMAD.WIDE R244, R3, 0x4, R244 ;  /* 0x0000000403f47825 */ /* 0x008fc600078e02f4 */
[----:B------:R1:W-:Y:S04]  /*2b960*/  LDGSTS.E [R2+-0x6a800], [R40.64], P0 ;  /* 0x9580000028027fae */ /* 0x0003e80008121844 */
[----:B------:R1:W-:Y:S04]  /*2b970*/  LDGSTS.E [R2+-0x6a000], [R38.64], P0 ;  /* 0x9600000026027fae */ /* 0x0003e80008121844 */
[----:B------:R-:W-:Y:S04]  /*2b980*/  STL [R1+0x11b0], R4 ;  /* 0x0011b00401007387 */ /* 0x000fe80000100800 */
[----:B------:R1:W-:Y:S04]  /*2b990*/  LDGSTS.E [R2+-0x69800], [R36.64], P0 ;  /* 0x9680000024027fae */ /* 0x0003e80008121844 */
[----:B------:R4:W-:Y:S04]  /*2b9a0*/  STL [R1+0x11ac], R5 ;  /* 0x0011ac0501007387 */ /* 0x0009e80000100800 */
[----:B------:R1:W-:Y:S04]  /*2b9b0*/  LDGSTS.E [R2+-0x69000], [R34.64], P0 ;  /* 0x9700000022027fae */ /* 0x0003e80008121844 */
[----:B------:R-:W3:Y:S04]  /*2b9c0*/  LDL.LU.64 R116, [R1+0x6c0] ;  /* 0x0006c00001747983 */ /* 0x000ee80000300a00 */
[----:B------:R1:W-:Y:S04]  /*2b9d0*/  LDGSTS.E [R2+-0x68800], [R32.64], P0 ;  /* 0x9780000020027fae */ /* 0x0003e80008121844 */
[----:B------:R1:W-:Y:S04]  /*2b9e0*/  LDGSTS.E [R2+-0x68000], [R30.64], P0 ;  /* 0x980000001e027fae */ /* 0x0003e80008121844 */
[----:B------:R1:W-:Y:S04]  /*2b9f0*/  LDGSTS.E [R2+-0x67800], [R28.64], P0 ;  /* 0x988000001c027fae */ /* 0x0003e80008121844 */
[----:B------:R1:W-:Y:S01]  /*2ba00*/  LDGSTS.E [R2+-0x67000], [R26.64], P0 ;  /* 0x990000001a027fae */ /* 0x0003e20008121844 */
[----:B-----5:R-:W-:-:S03]  /*2ba10*/  IMAD.WIDE R246, R3, 0x4, R246 ;  /* 0x0000000403f67825 */ /* 0x020fc600078e02f6 */
[----:B------:R1:W-:Y:S04]  /*2ba20*/  LDGSTS.E [R2+-0x66800], [R24.64], P0 ;  /* 0x9980000018027fae */ /* 0x0003e80008121844 */
[----:B------:R-:W-:Y:S04]  /*2ba30*/  STL [R1+0x11a8], R244 ;  /* 0x0011a8f401007387 */ /* 0x000fe80000100800 */
[----:B------:R1:W-:Y:S04]  /*2ba40*/  LDGSTS.E [R2+-0x66000], [R22.64], P0 ;  /* 0x9a00000016027fae */ /* 0x0003e80008121844 */
[----:B------:R-:W-:Y:S04]  /*2ba50*/  STL [R1+0x11a4], R245 ;  /* 0x0011a4f501007387 */ /* 0x000fe80000100800 */
[----:B------:R1:W-:Y:S04]  /*2ba60*/  LDGSTS.E [R2+-0x65800], [R20.64], P0 ;  /* 0x9a80000014027fae */ /* 0x0003e80008121844 */
[----:B------:R-:W5:Y:S04]  /*2ba70*/  LDL.LU.64 R120, [R1+0x6b8] ;  /* 0x0006b80001787983 */ /* 0x000f680000300a00 */
[----:B------:R1:W-:Y:S04]  /*2ba80*/  LDGSTS.E [R2+-0x65000], [R18.64], P0 ;  /* 0x9b00000012027fae */ /* 0x0003e80008121844 */
[----:B------:R1:W-:Y:S04]  /*2ba90*/  LDGSTS.E [R2+-0x64800], [R16.64], P0 ;  /* 0x9b80000010027fae */ /* 0x0003e80008121844 */
[----:B------:R1:W-:Y:S04]  /*2baa0*/  LDGSTS.E [R2+-0x64000], [R14.64], P0 ;  /* 0x9c0000000e027fae */ /* 0x0003e80008121844 */
[----:B------:R1:W-:Y:S04]  /*2bab0*/  LDGSTS.E [R2+-0x63800], [R12.64], P0 ;  /* 0x9c8000000c027fae */ /* 0x0003e80008121844 */
[----:B------:R1:W-:Y:S04]  /*2bac0*/  LDGSTS.E [R2+-0x63000], [R10.64], P0 ;  /* 0x9d0000000a027fae */ /* 0x0003e80008121844 */
[----:B------:R1:W-:Y:S04]  /*2bad0*/  LDGSTS.E [R2+-0x62800], [R8.64], P0 ;  /* 0x9d80000008027fae */ /* 0x0003e80008121844 */
[----:B------:R-:W-:Y:S04]  /*2bae0*/  STL [R1+0x11a0], R246 ;  /* 0x0011a0f601007387 */ /* 0x000fe80000100800 */
[----:B------:R1:W-:Y:S04]  /*2baf0*/  LDGSTS.E [R2+-0x62000], [R6.64], P0 ;  /* 0x9e00000006027fae */ /* 0x0003e80008121844 */
[----:B------:R-:W-:Y:S04]  /*2bb00*/  STL [R1+0x119c], R247 ;  /* 0x00119cf701007387 */ /* 0x000fe80000100800 */
[----:B------:R4:W-:Y:S04]  /*2bb10*/  LDGSTS.E [R2+-0x61800], [R4.64], P0 ;  /* 0x9e80000004027fae */ /* 0x0009e80008121844 */
[----:B------:R-:W5:Y:S04]  /*2bb20*/  LDL.LU.64 R122, [R1+0x6b0] ;  /* 0x0006b000017a7983 */ /* 0x000f680000300a00 */
[----:B------:R1:W-:Y:S01]  /*2bb30*/  LDGSTS.E [R2+-0x61000], [R244.64], P0 ;  /* 0x9f000000f4027fae */ /* 0x0003e20008121844 */
[----:B----4-:R-:W-:-:S03]  /*2bb40*/  IMAD.WIDE R4, R3, 0x4, R126 ;  /* 0x0000000403047825 */ /* 0x010fc600078e027e */
[----:B------:R1:W-:Y:S04]  /*2bb50*/  LDGSTS.E [R2+-0x60800], [R246.64], P0 ;  /* 0x9f800000f6027fae */ /* 0x0003e80008121844 */
[----:B------:R-:W-:Y:S04]  /*2bb60*/  STL [R1+0xba0], R4 ;  /* 0x000ba00401007387 */ /* 0x000fe80000100800 */
[----:B------:R4:W-:Y:S01]  /*2bb70*/  STL [R1+0xb9c], R5 ;  /* 0x000b9c0501007387 */ /* 0x0009e20000100800 */
[----:B-1----:R-:W-:-:S03]  /*2bb80*/  IADD3 R2, R252, 0x100000, RZ ;  /* 0x00100000fc027810 */ /* 0x002fc60007ffe0ff */
[----:B------:R-:W5:Y:S04]  /*2bb90*/  LDL.LU.64 R126, [R1+0x6a8] ;  /* 0x0006a800017e7983 */ /* 0x000f680000300a00 */
[----:B------:R4:W-:Y:S02]  /*2bba0*/  LDGSTS.E [R2+-0x7fe00], [R4.64], P0 ;  /* 0x8020000004027fae */ /* 0x0009e40008121844 */
[----:B----4-:R-:W-:-:S05]  /*2bbb0*/  IMAD.WIDE R4, R3, 0x4, R124 ;  /* 0x0000000403047825 */ /* 0x010fca00078e027c */
[----:B------:R-:W-:Y:S04]  /*2bbc0*/  STL [R1+0xbb8], R4 ;  /* 0x000bb80401007387 */ /* 0x000fe80000100800 */
[----:B------:R2:W-:Y:S04]  /*2bbd0*/  STL [R1+0xbb4], R5 ;  /* 0x000bb40501007387 */ /* 0x0005e80000100800 */
[----:B------:R-:W4:Y:S04]  /*2bbe0*/  LDL.LU.64 R124, [R1+0x6a0] ;  /* 0x0006a000017c7983 */ /* 0x000f280000300a00 */
[----:B------:R2:W-:Y:S02]  /*2bbf0*/  LDGSTS.E [R2+-0x7f600], [R4.64], P0 ;  /* 0x80a0000004027fae */ /* 0x0005e40008121844 */
[----:B--2---:R-:W-:-:S05]  /*2bc00*/  IMAD.WIDE R4, R3, 0x4, R118 ;  /* 0x0000000403047825 */ /* 0x004fca00078e0276 */
[----:B------:R-:W-:Y:S04]  /*2bc10*/  STL [R1+0xbd0], R4 ;  /* 0x000bd00401007387 */ /* 0x000fe80000100800 */
[----:B------:R3:W-:Y:S04]  /*2bc20*/  STL [R1+0xbcc], R5 ;  /* 0x000bcc0501007387 */ /* 0x0007e80000100800 */
[----:B------:R-:W2:Y:S04]  /*2bc30*/  LDL.LU.64 R118, [R1+0x698] ;  /* 0x0006980001767983 */ /* 0x000ea80000300a00 */
[----:B------:R3:W-:Y:S02]  /*2bc40*/  LDGSTS.E [R2+-0x7ee00], [R4.64], P0 ;  /* 0x8120000004027fae */ /* 0x0007e40008121844 */
[----:B---3--:R-:W-:-:S05]  /*2bc50*/  IMAD.WIDE R4, R3, 0x4, R116 ;  /* 0x0000000403047825 */ /* 0x008fca00078e0274 */
[----:B------:R-:W-:Y:S04]  /*2bc60*/  STL [R1+0xbe8], R4 ;  /* 0x000be80401007387 */ /* 0x000fe80000100800 */
[----:B------:R5:W-:Y:S04]  /*2bc70*/  LDGSTS.E [R2+-0x7e600], [R4.64], P0 ;  /* 0x81a0000004027fae */ /* 0x000be80008121844 */
[----:B------:R5:W-:Y:S04]  /*2bc80*/  STL [R1+0xbe4], R5 ;  /* 0x000be40501007387 */ /* 0x000be80000100800 */
[----:B------:R-:W3:Y:S01]  /*2bc90*/  LDL.LU.64 R116, [R1+0x690] ;  /* 0x0006900001747983 */ /* 0x000ee20000300a00 */
[----:B-----5:R-:W-:-:S05]  /*2bca0*/  IMAD.WIDE R4, R3, 0x4, R120 ;  /* 0x0000000403047825 */ /* 0x020fca00078e0278 */
[----:B------:R-:W-:Y:S04]  /*2bcb0*/  STL [R1+0xc00], R4 ;  /* 0x000c000401007387 */ /* 0x000fe80000100800 */
[----:B------:R1:W-:Y:S04]  /*2bcc0*/  STL [R1+0xbfc], R5 ;  /* 0x000bfc0501007387 */ /* 0x0003e80000100800 */
[----:B------:R1:W-:Y:S04]  /*2bcd0*/  LDGSTS.E [R2+-0x7de00], [R4.64], P0 ;  /* 0x8220000004027fae */ /* 0x0003e80008121844 */
[----:B------:R-:W5:Y:S01]  /*2bce0*/  LDL.LU.64 R120, [R1+0x688] ;  /* 0x0006880001787983 */ /* 0x000f620000300a00 */
[----:B-1----:R-:W-:-:S05]  /*2bcf0*/  IMAD.WIDE R4, R3, 0x4, R122 ;  /* 0x0000000403047825 */ /* 0x002fca00078e027a */
[----:B------:R-:W-:Y:S04]  /*2bd00*/  STL [R1+0xc18], R4 ;  /* 0x000c180401007387 */ /* 0x000fe80000100800 */
[----:B------:R1:W-:Y:S04]  /*2bd10*/  STL [R1+0xc14], R5 ;  /* 0x000c140501007387 */ /* 0x0003e80000100800 */
[----:B------:R1:W-:Y:S04]  /*2bd20*/  LDGSTS.E [R2+-0x7d600], [R4.64], P0 ;  /* 0x82a0000004027fae */ /* 0x0003e80008121844 */
[----:B------:R-:W5:Y:S01]  /*2bd30*/  LDL.LU.64 R122, [R1+0x678] ;  /* 0x00067800017a7983 */ /* 0x000f620000300a00 */
[----:B-1----:R-:W-:-:S05]  /*2bd40*/  IMAD.WIDE R4, R3, 0x4, R126 ;  /* 0x0000000403047825 */ /* 0x002fca00078e027e */
[----:B------:R-:W-:Y:S04]  /*2bd50*/  STL [R1+0xc30], R4 ;  /* 0x000c300401007387 */ /* 0x000fe80000100800 */
[----:B------:R4:W-:Y:S04]  /*2bd60*/  STL [R1+0xc2c], R5 ;  /* 0x000c2c0501007387 */ /* 0x0009e80000100800 */
        /* <DEDUP_REMOVED lines=229> */
[----:B------:R-:W5:Y:S04]  /*2cbc0*/  LDL.LU.64 R120, [R1+0x98] ;  /* 0x0000980001787983 */ /* 0x000f680000300a00 */
[----:B------:R1:W-:Y:S04]  /*2cbd0*/  LDGSTS.E [R2+-0x65e00], [R4.64], P0 ;  /* 0x9a20000004027fae */ /* 0x0003e80008121844 */
[----:B------:R1:W-:Y:S02]  /*2cbe0*/  STL [R1+0x113c], R5 ;  /* 0x00113c0501007387 */ /* 0x0003e40000100800 */
        /* <DEDUP_REMOVED lines=24> */
[----:B------:R-:W3:Y:S01]  /*2cd70*/  LDL R117, [R1+0x13b4] ;  /* 0x0013b40001757983 */ /* 0x000ee20000100800 */
        /* <DEDUP_REMOVED lines=25> */
[----:B-1----:R-:W-:-:S05]  /*2cf10*/  IMAD.WIDE R4, R3, 0x4, R248 ;  /* 0x0000000403047825 */ /* 0x002fca00078e02f8 */
[----:B------:R-:W-:Y:S04]  /*2cf20*/  STL [R1+0x1188], R4 ;  /* 0x0011880401007387 */ /* 0x000fe80000100800 */
[----:B------:R3:W-:Y:S04]  /*2cf30*/  LDGSTS.E [R2+-0x60600], [R4.64], P0 ;  /* 0x9fa0000004027fae */ /* 0x0007e80008121844 */
[----:B------:R5:W-:Y:S04]  /*2cf40*/  STL [R1+0x1180], R5 ;  /* 0x0011800501007387 */ /* 0x000be80000100800 */
[----:B------:R-:W2:Y:S01]  /*2cf50*/  LDL.LU.64 R114, [R1+0x830] ;  /* 0x0008300001727983 */ /* 0x000ea20000300a00 */
[----:B---3--:R-:W-:Y:S01]  /*2cf60*/  IADD3 R2, R117, 0x100000, RZ ;  /* 0x0010000075027810 */ /* 0x008fe20007ffe0ff */
[----:B-----5:R-:W-:-:S05]  /*2cf70*/  IMAD.WIDE R4, R3, 0x4, R120 ;  /* 0x0000000403047825 */ /* 0x020fca00078e0278 */
[----:B------:R-:W-:Y:S04]  /*2cf80*/  STL [R1+0xba8], R4 ;  /* 0x000ba80401007387 */ /* 0x000fe80000100800 */
[----:B------:R1:W-:Y:S04]  /*2cf90*/  STL [R1+0xba4], R5 ;  /* 0x000ba40501007387 */ /* 0x0003e80000100800 */
[----:B------:R1:W-:Y:S04]  /*2cfa0*/  LDGSTS.E [R2+-0x7fc00], [R4.64], P0 ;  /* 0x8040000004027fae */ /* 0x0003e80008121844 */
[----:B------:R-:W3:Y:S01]  /*2cfb0*/  LDL.LU.64 R120, [R1+0x810] ;  /* 0x0008100001787983 */ /* 0x000ee20000300a00 */
        /* <DEDUP_REMOVED lines=25> */
[----:B---3--:R-:W-:-:S05]  /*2d150*/  IMAD.WIDE R4, R3, 0x4, R120 ;  /* 0x0000000403047825 */ /* 0x008fca00078e0278 */
[----:B------:R-:W-:Y:S04]  /*2d160*/  STL [R1+0xc38], R4 ;  /* 0x000c380401007387 */ /* 0x000fe80000100800 */
[----:B------:R5:W-:Y:S04]  /*2d170*/  STL [R1+0xc34], R5 ;  /* 0x000c340501007387 */ /* 0x000be80000100800 */
[----:B------:R5:W-:Y:S04]  /*2d180*/  LDGSTS.E [R2+-0x7cc00], [R4.64], P0 ;  /* 0x8340000004027fae */ /* 0x000be80008121844 */
        /* <DEDUP_REMOVED lines=208> */
[----:B------:R-:W3:Y:S04]  /*2de90*/  LDL.LU.64 R120, [R1+0x180] ;  /* 0x0001800001787983 */ /* 0x000ee80000300a00 */
[----:B------:R5:W-:Y:S04]  /*2dea0*/  LDGSTS.E [R2+-0x67c00], [R4.64], P0 ;  /* 0x9840000004027fae */ /* 0x000be80008121844 */
[----:B------:R5:W-:Y:S02]  /*2deb0*/  STL [R1+0xff4], R5 ;  /* 0x000ff40501007387 */ /* 0x000be40000100800 */
[----:B-----5:R-:W-:-:S05]  /*2dec0*/  IMAD.WIDE R4, R3, 0x4, R122 ;  /* 0x0000000403047825 */ /* 0x020fca00078e027a */
[----:B------:R-:W-:Y:S04]  /*2ded0*/  STL [R1+0xff8], R4 ;  /* 0x000ff80401007387 */ /* 0x000fe80000100800 */
[----:B------:R-:W5:Y:S04]  /*2dee0*/  LDL.LU.64 R122, [R1+0x158] ;  /* 0x00015800017a7983 */ /* 0x000f680000300a00 */
[----:B------:R1:W-:Y:S04]  /*2def0*/  LDGSTS.E [R2+-0x67400], [R4.64], P0 ;  /* 0x98c0000004027fae */ /* 0x0003e80008121844 */
[----:B------:R1:W-:Y:S02]  /*2df00*/  STL [R1+0xfec], R5 ;  /* 0x000fec0501007387 */ /* 0x0003e40000100800 */
[----:B-1----:R-:W-:-:S05]  /*2df10*/  IMAD.WIDE R4, R3, 0x4, R126 ;  /* 0x0000000403047825 */ /* 0x002fca00078e027e */
[----:B------:R-:W-:Y:S04]  /*2df20*/  STL [R1+0xff0], R4 ;  /* 0x000ff00401007387 */ /* 0x000fe80000100800 */
[----:B------:R-:W5:Y:S04]  /*2df30*/  LDL.LU.64 R126, [R1+0x128] ;  /* 0x00012800017e7983 */ /* 0x000f680000300a00 */
[----:B------:R4:W-:Y:S04]  /*2df40*/  LDGSTS.E [R2+-0x66c00], [R4.64], P0 ;  /* 0x9940000004027fae */ /* 0x0009e80008121844 */
[----:B------:R4:W-:Y:S02]  /*2df50*/  STL [R1+0xfe4], R5 ;  /* 0x000fe40501007387 */ /* 0x0009e40000100800 */
[----:B----4-:R-:W-:-:S05]  /*2df60*/  IMAD.WIDE R4, R3, 0x4, R124 ;  /* 0x0000000403047825 */ /* 0x010fca00078e027c */
[----:B------:R-:W-:Y:S04]  /*2df70*/  STL [R1+0xfe8], R4 ;  /* 0x000fe80401007387 */ /* 0x000fe80000100800 */
[----:B------:R-:W4:Y:S04]  /*2df80*/  LDL.LU.64 R124, [R1+0x100] ;  /* 0x00010000017c7983 */ /* 0x000f280000300a00 */
[----:B------:R2:W-:Y:S04]  /*2df90*/  LDGSTS.E [R2+-0x66400], [R4.64], P0 ;  /* 0x99c0000004027fae */ /* 0x0005e80008121844 */
[----:B------:R2:W-:Y:S02]  /*2dfa0*/  STL [R1+0xfdc], R5 ;  /* 0x000fdc0501007387 */ /* 0x0005e40000100800 */
[----:B--2---:R-:W-:-:S05]  /*2dfb0*/  IMAD.WIDE R4, R3, 0x4, R118 ;  /* 0x0000000403047825 */ /* 0x004fca00078e0276 */
[----:B------:R-:W-:Y:S04]  /*2dfc0*/  STL [R1+0xfe0], R4 ;  /* 0x000fe00401007387 */ /* 0x000fe80000100800 */
[----:B------:R-:W2:Y:S04]  /*2dfd0*/  LDL.LU.64 R118, [R1+0xd8] ;  /* 0x0000d80001767983 */ /* 0x000ea80000300a00 */
[----:B------:R1:W-:Y:S04]  /*2dfe0*/  LDGSTS.E [R2+-0x65c00], [R4.64], P0 ;  /* 0x9a40000004027fae */ /* 0x0003e80008121844 */
[----:B------:R1:W-:Y:S02]  /*2dff0*/  STL [R1+0xfd4], R5 ;  /* 0x000fd40501007387 */ /* 0x0003e40000100800 */
[----:B-1----:R-:W-:-:S05]  /*2e000*/  IMAD.WIDE R4, R3, 0x4, R114 ;  /* 0x0000000403047825 */ /* 0x002fca00078e0272 */
[----:B------:R-:W-:Y:S04]  /*2e010*/  STL [R1+0xfd8], R4 ;  /* 0x000fd80401007387 */ /* 0x000fe80000100800 */
[----:B------:R3:W-:Y:S04]  /*2e020*/  LDGSTS.E [R2+-0x65400], [R4.64], P0 ;  /* 0x9ac0000004027fae */ /* 0x0007e80008121844 */
[----:B------:R3:W-:Y:S02]  /*2e030*/  STL [R1+0xfcc], R5 ;  /* 0x000fcc0501007387 */ /* 0x0007e40000100800 */
[----:B---3--:R-:W-:-:S02]  /*2e040*/  IMAD.WIDE R4, R3, 0x4, R120 ;  /* 0x0000000403047825 */ /* 0x008fc400078e0278 */
[----:B------:R-:W3:Y:S04]  /*2e050*/  LDL.LU.64 R120, [R1+0xb0] ;  /* 0x0000b00001787983 */ /* 0x000ee80000300a00 */
[----:B------:R-:W-:Y:S04]  /*2e060*/  STL [R1+0xfd0], R4 ;  /* 0x000fd00401007387 */ /* 0x000fe80000100800 */
[----:B------:R5:W-:Y:S04]  /*2e070*/  LDGSTS.E [R2+-0x64c00], [R4.64], P0 ;  /* 0x9b40000004027fae */ /* 0x000be80008121844 */
[----:B------:R5:W-:Y:S02]  /*2e080*/  STL [R1+0xfc4], R5 ;  /* 0x000fc40501007387 */ /* 0x000be40000100800 */
[----:B-----5:R-:W-:-:S02]  /*2e090*/  IMAD.WIDE R4, R3, 0x4, R122 ;  /* 0x0000000403047825 */ /* 0x020fc400078e027a */
[----:B------:R-:W5:Y:S04]  /*2e0a0*/  LDL.LU.64 R122, [R1+0x88] ;  /* 0x00008800017a7983 */ /* 0x000f680000300a00 */
[----:B------:R-:W-:Y:S04]  /*2e0b0*/  STL [R1+0xfc8], R4 ;  /* 0x000fc80401007387 */ /* 0x000fe80000100800 */
[----:B------:R1:W-:Y:S04]  /*2e0c0*/  LDGSTS.E [R2+-0x64400], [R4.64], P0 ;  /* 0x9bc0000004027fae */ /* 0x0003e80008121844 */
[----:B------:R1:W-:Y:S02]  /*2e0d0*/  STL [R1+0xfbc], R5 ;  /* 0x000fbc0501007387 */ /* 0x0003e40000100800 */
[----:B-1----:R-:W-:-:S02]  /*2e0e0*/  IMAD.WIDE R4, R3, 0x4, R126 ;  /* 0x0000000403047825 */ /* 0x002fc400078e027e */
[----:B------:R-:W5:Y:S04]  /*2e0f0*/  LDL.LU.64 R126, [R1+0x68] ;  /* 0x00006800017e7983 */ /* 0x000f680000300a00 */
[----:B------:R-:W-:Y:S04]  /*2e100*/  STL [R1+0xfc0], R4 ;  /* 0x000fc00401007387 */ /* 0x000fe80000100800 */
[----:B------:R4:W-:Y:S04]  /*2e110*/  LDGSTS.E [R2+-0x63c00], [R4.64], P0 ;  /* 0x9c40000004027fae */ /* 0x0009e80008121844 */
[----:B------:R4:W-:Y:S02]  /*2e120*/  STL [R1+0xfb4], R5 ;  /* 0x000fb40501007387 */ /* 0x0009e40000100800 */
[----:B----4-:R-:W-:-:S02]  /*2e130*/  IMAD.WIDE R4, R3, 0x4, R124 ;  /* 0x0000000403047825 */ /* 0x010fc400078e027c */
[----:B------:R-:W4:Y:S04]  /*2e140*/  LDL.LU.64 R124, [R1+0x58] ;  /* 0x00005800017c7983 */ /* 0x000f280000300a00 */
[----:B------:R-:W-:Y:S04]  /*2e150*/  STL [R1+0xfb8], R4 ;  /* 0x000fb80401007387 */ /* 0x000fe80000100800 */
[----:B------:R2:W-:Y:S04]  /*2e160*/  STL [R1+0xfac], R5 ;  /* 0x000fac0501007387 */ /* 0x0005e80000100800 */
[----:B------:R2:W-:Y:S04]  /*2e170*/  LDGSTS.E [R2+-0x63400], [R4.64], P0 ;  /* 0x9cc0000004027fae */ /* 0x0005e80008121844 */
[----:B------:R-:W4:Y:S04]  /*2e180*/  LDL.LU.64 R114, [R1+0x48] ;  /* 0x0000480001727983 */ /* 0x000f280000300a00 */
[----:B------:R-:W4:Y:S01]  /*2e190*/  LDL R252, [R1+0x13b0] ;  /* 0x0013b00001fc7983 */ /* 0x000f220000100800 */
        /* <DEDUP_REMOVED lines=12> */
[----:B------:R1:W-:Y:S04]  /*2e260*/  LDGSTS.E [R2+-0x61c00], [R4.64], P0 ;  /* 0x9e40000004027fae */ /* 0x0003e80008121844 */
[----:B------:R1:W-:Y:S04]  /*2e270*/  STL [R1+0xf94], R5 ;  /* 0x000f940501007387 */ /* 0x0003e80000100800 */
        /* <DEDUP_REMOVED lines=11> */
[----:B-1----:R-:W-:-:S05]  /*2e330*/  IMAD.WIDE R4, R3, 0x4, R114 ;  /* 0x0000000403047825 */ /* 0x002fca00078e0272 */
[----:B------:R-:W-:Y:S04]  /*2e340*/  STL [R1+0xf88], R4 ;  /* 0x000f880401007387 */ /* 0x000fe80000100800 */
[----:B------:R2:W-:Y:S04]  /*2e350*/  STL [R1+0xf80], R5 ;  /* 0x000f800501007387 */ /* 0x0005e80000100800 */
[----:B------:R1:W-:Y:S04]  /*2e360*/  LDGSTS.E [R2+-0x60400], [R4.64], P0 ;  /* 0x9fc0000004027fae */ /* 0x0003e80008121844 */
[----:B------:R-:W4:Y:S01]  /*2e370*/  LDL.LU.64 R116, [R1+0x828] ;  /* 0x0008280001747983 */ /* 0x000f220000300a00 */
[----:B-1----:R-:W-:Y:S01]  /*2e380*/  IADD3 R2, R252, 0x100000, RZ ;  /* 0x00100000fc027810 */ /* 0x002fe20007ffe0ff */
        /* <DEDUP_REMOVED lines=272> */
[----:B------:R-:W2:Y:S04]  /*2f490*/  LDL.LU.64 R118, [R1+0xa0] ;  /* 0x0000a00001767983 */ /* 0x000ea80000300a00 */
        /* <DEDUP_REMOVED lines=18> */
[----:B------:R-:W4:Y:S04]  /*2f5c0*/  LDL.LU.64 R124, [R1] ;  /* 0x00000000017c7983 */ /* 0x000f280000300a00 */
[----:B------:R-:W-:Y:S04]  /*2f5d0*/  STL [R1+0xdb0], R4 ;  /* 0x000db00401007387 */ /* 0x000fe80000100800 */
[----:B------:R1:W-:Y:S04]  /*2f5e0*/  LDGSTS.E [R2+-0x62a00], [R4.64], P0 ;  /* 0x9d60000004027fae */ /* 0x0003e80008121844 */
[----:B------:R1:W-:Y:S02]  /*2f5f0*/  STL [R1+0xda4], R5 ;  /* 0x000da40501007387 */ /* 0x0003e40000100800 */
[----:B-1----:R-:W-:-:S05]  /*2f600*/  IMAD.WIDE R4, R3, 0x4, R116 ;  /* 0x0000000403047825 */ /* 0x002fca00078e0274 */
[----:B------:R-:W-:Y:S04]  /*2f610*/  STL [R1+0xda8], R4 ;  /* 0x000da80401007387 */ /* 0x000fe80000100800 */
[----:B------:R2:W-:Y:S04]  /*2f620*/  LDGSTS.E [R2+-0x62200], [R4.64], P0 ;  /* 0x9de0000004027fae */ /* 0x0005e80008121844 */
[----:B------:R2:W-:Y:S02]  /*2f630*/  STL [R1+0xd9c], R5 ;  /* 0x000d9c0501007387 */ /* 0x0005e40000100800 */
[----:B--2---:R-:W-:-:S05]  /*2f640*/  IMAD.WIDE R4, R3, 0x4, R118 ;  /* 0x0000000403047825 */ /* 0x004fca00078e0276 */
[----:B------:R-:W-:Y:S04]  /*2f650*/  STL [R1+0xda0], R4 ;  /* 0x000da00401007387 */ /* 0x000fe80000100800 */
[----:B------:R3:W-:Y:S04]  /*2f660*/  LDGSTS.E [R2+-0x61a00], [R4.64], P0 ;  /* 0x9e60000004027fae */ /* 0x0007e80008121844 */
[----:B------:R3:W-:Y:S02]  /*2f670*/  STL [R1+0xd94], R5 ;  /* 0x000d940501007387 */ /* 0x0007e40000100800 */
[----:B---3--:R-:W-:-:S05]  /*2f680*/  IMAD.WIDE R4, R3, 0x4, R120 ;  /* 0x0000000403047825 */ /* 0x008fca00078e0278 */
[----:B------:R-:W-:Y:S04]  /*2f690*/  STL [R1+0xd98], R4 ;  /* 0x000d980401007387 */ /* 0x000fe80000100800 */
[----:B------:R5:W-:Y:S04]  /*2f6a0*/  LDGSTS.E [R2+-0x61200], [R4.64], P0 ;  /* 0x9ee0000004027fae */ /* 0x000be80008121844 */
[----:B------:R5:W-:Y:S02]  /*2f6b0*/  STL [R1+0xd8c], R5 ;  /* 0x000d8c0501007387 */ /* 0x000be40000100800 */
[----:B-----5:R-:W-:-:S05]  /*2f6c0*/  IMAD.WIDE R4, R3, 0x4, R122 ;  /* 0x0000000403047825 */ /* 0x020fca00078e027a */
[----:B------:R-:W-:Y:S04]  /*2f6d0*/  STL [R1+0xd90], R4 ;  /* 0x000d900401007387 */ /* 0x000fe80000100800 */
[----:B------:R1:W-:Y:S04]  /*2f6e0*/  LDGSTS.E [R2+-0x60a00], [R4.64], P0 ;  /* 0x9f60000004027fae */ /* 0x0003e80008121844 */
[----:B------:R1:W-:Y:S02]  /*2f6f0*/  STL [R1+0xd84], R5 ;  /* 0x000d840501007387 */ /* 0x0003e40000100800 */
[----:B-1----:R-:W-:-:S05]  /*2f700*/  IMAD.WIDE R4, R3, 0x4, R126 ;  /* 0x0000000403047825 */ /* 0x002fca00078e027e */
[----:B------:R-:W-:Y:S04]  /*2f710*/  STL [R1+0xd88], R4 ;  /* 0x000d880401007387 */ /* 0x000fe80000100800 */
[----:B------:R-:W-:Y:S04]  /*2f720*/  STL [R1+0xd80], R5 ;  /* 0x000d800501007387 */ /* 0x000fe80000100800 */
[----:B------:R-:W-:Y:S04]  /*2f730*/  STL [R1+0x9a0], R250 ;  /* 0x0009a0fa01007387 */ /* 0x000fe80000100800 */
[----:B------:R-:W-:Y:S04]  /*2f740*/  STL [R1+0x99c], R251 ;  /* 0x00099cfb01007387 */ /* 0x000fe80000100800 */
[----:B------:R1:W-:Y:S04]  /*2f750*/  LDGSTS.E [R2+-0x60200], [R4.64], P0 ;  /* 0x9fe0000004027fae */ /* 0x0003e80008121844 */
[----:B----4-:R2:W-:Y:S04]  /*2f760*/  STL [R1+0x9c0], R124 ;  /* 0x0009c07c01007387 */ /* 0x0105e80000100800 */
[----:B------:R-:W3:Y:S01]  /*2f770*/  LDL.LU.64 R126, [R1+0x18] ;  /* 0x00001800017e7983 */ /* 0x000ee20000300a00 */
[----:B-1----:R-:W-:-:S03]  /*2f780*/  IMAD.MOV.U32 R2, RZ, RZ, R125 ;  /* 0x000000ffff027224 */ /* 0x002fc600078e007d */
[----:B------:R-:W-:Y:S04]  /*2f790*/  STL [R1+0x9e0], R242 ;  /* 0x0009e0f201007387 */ /* 0x000fe80000100800 */
[----:B------:R1:W-:Y:S04]  /*2f7a0*/  STL [R1+0x9bc], R2 ;  /* 0x0009bc0201007387 */ /* 0x0003e80000100800 */
[----:B--2---:R-:W2:Y:S04]  /*2f7b0*/  LDL.LU.64 R124, [R1+0x10] ;  /* 0x00001000017c7983 */ /* 0x004ea80000300a00 */
[----:B------:R-:W-:Y:S04]  /*2f7c0*/  STL [R1+0x9dc], R243 ;  /* 0x0009dcf301007387 */ /* 0x000fe80000100800 */
        /* <DEDUP_REMOVED lines=26> */
[----:B------:R-:W4:Y:S04]  /*2f970*/  S2R R103, SR_TID.X ;  /* 0x0000000000677919 */ /* 0x000f280000002100 */
[----:B------:R-:W0:Y:S04]  /*2f980*/  LDGDEPBAR ;  /* 0x00000000000079af */ /* 0x000e280000000000 */
[----:B---3--:R3:W-:Y:S01]  /*2f990*/  STL [R1+0x9a8], R126 ;  /* 0x0009a87e01007387 */ /* 0x0087e20000100800 */
[----:B-1----:R-:W-:-:S03]  /*2f9a0*/  IMAD.MOV.U32 R2, RZ, RZ, R127 ;  /* 0x000000ffff027224 */ /* 0x002fc600078e007f */
[----:B---3--:R-:W3:Y:S04]  /*2f9b0*/  LDL.LU.64 R126, [R1+0x28] ;  /* 0x00002800017e7983 */ /* 0x008ee80000300a00 */
[----:B------:R1:W-:Y:S04]  /*2f9c0*/  STL [R1+0x9a4], R2 ;  /* 0x0009a40201007387 */ /* 0x0003e80000100800 */
[----:B--2---:R-:W-:Y:S01]  /*2f9d0*/  STL [R1+0x9c8], R124 ;  /* 0x0009c87c01007387 */ /* 0x004fe20000100800 */
[----:B-1----:R-:W-:-:S03]  /*2f9e0*/  IMAD.MOV.U32 R2, RZ, RZ, R125 ;  /* 0x000000ffff027224 */ /* 0x002fc600078e007d */
[----:B------:R-:W-:Y:S04]  /*2f9f0*/  STL [R1+0x9e8], R214 ;  /* 0x0009e8d601007387 */ /* 0x000fe80000100800 */
[----:B------:R1:W-:Y:S04]  /*2fa00*/  STL [R1+0x9c4], R2 ;  /* 0x0009c40201007387 */ /* 0x0003e80000100800 */
        /* <DEDUP_REMOVED lines=27> */
[----:B---3--:R2:W-:Y:S01]  /*2fbc0*/  STL [R1+0x9b0], R126 ;  /* 0x0009b07e01007387 */ /* 0x0085e20000100800 */
[----:B-1----:R-:W-:-:S03]  /*2fbd0*/  IMAD.MOV.U32 R2, RZ, RZ, R127 ;  /* 0x000000ffff027224 */ /* 0x002fc600078e007f */
[----:B--2---:R-:W2:Y:S04]  /*2fbe0*/  LDL.LU.64 R126, [R1+0x20] ;  /* 0x00002000017e7983 */ /* 0x004ea80000300a00 */
[----:B------:R2:W-:Y:S04]  /*2fbf0*/  STL [R1+0x9ac], R2 ;  /* 0x0009ac0201007387 */ /* 0x0005e80000100800 */
        /* <DEDUP_REMOVED lines=29> */
[----:B------:R1:W-:Y:S01]  /*2fdd0*/  STL [R1+0xb8c], R159 ;  /* 0x000b8c9f01007387 */ /* 0x0003e20000100800 */
[----:B--2---:R-:W-:-:S03]  /*2fde0*/  IMAD.MOV.U32 R2, RZ, RZ, R127 ;  /* 0x000000ffff027224 */ /* 0x004fc600078e007f */
        /* <DEDUP_REMOVED lines=32> */
[----:B------:R-:W-:Y:S05]  /*2fff0*/  @P4 BRA `(.L_x_0) ;  /* 0x00001bc000004947 */ /* 0x000fea0003800000 */
[----:B----4-:R2:W-:Y:S01]  /*30000*/  STL [R1+0x3f0], RZ ;  /* 0x0003f0ff01007387 */ /* 0x0105e20000100800 */
[----:B------:R-:W-:Y:S01]  /*30010*/  IMAD.SHL.U32 R0, R103, 0x40, RZ ;  /* 0x0000004067007824 */ /* 0x000fe200078e00ff */
[----:B-1----:R-:W-:Y:S01]  /*30020*/  CS2R R128, SRZ ;  /* 0x0000000000807805 */ /* 0x002fe2000001ff00 */
[----:B------:R-:W-:Y:S01]  /*30030*/  CS2R R130, SRZ ;  /* 0x0000000000827805 */ /* 0x000fe2000001ff00 */
[----:B------:R2:W-:Y:S01]  /*30040*/  STL [R1+0x3f4], RZ ;  /* 0x0003f4ff01007387 */ /* 0x0005e20000100800 */
[----:B------:R-:W-:Y:S01]  /*30050*/  CS2R R132, SRZ ;  /* 0x0000000000847805 */ /* 0x000fe2000001ff00 */
[----:B------:R-:W-:Y:S01]  /*30060*/  LOP3.LUT R0, R0, 0x1800, RZ, 0xc0, !PT ;  /* 0x0000180000007812 */ /* 0x000fe200078ec0ff */
[----:B------:R-:W-:Y:S01]  /*30070*/  CS2R R134, SRZ ;  /* 0x0000000000867805 */ /* 0x000fe2000001ff00 */
[----:B------:R2:W-:Y:S01]  /*30080*/  STL [R1+0x3f8], RZ ;  /* 0x0003f8ff01007387 */ /* 0x0005e20000100800 */
[----:B------:R-:W-:Y:S01]  /*30090*/  CS2R R136, SRZ ;  /* 0x0000000000887805 */ /* 0x000fe2000001ff00 */
[----:B------:R-:W-:Y:S01]  /*300a0*/  CS2R R138, SRZ ;  /* 0x00000000008a7805 */ /* 0x000fe2000001ff00 */
        /* <DEDUP_REMOVED lines=87> */
[----:B------:R-:W-:-:S02]  /*30620*/  CS2R R158, SRZ ;  /* 0x00000000009e7805 */ /* 0x000fc4000001ff00 */
[----:B------:R2:W-:Y:S04]  /*30630*/  STL [R1+0x954], RZ ;  /* 0x000954ff01007387 */ /* 0x0005e80000100800 */
        /* <DEDUP_REMOVED lines=102> */
[----:B------:R2:W-:Y:S04]  /*30ca0*/  STL [R1], RZ ;  /* 0x000000ff01007387 */ /* 0x0005e80000100800 */
        /* <DEDUP_REMOVED lines=232> */
[----:B------:R2:W-:Y:S04]  /*31b30*/  STL [R1+0x13c8], R0 ;  /* 0x0013c80001007387 */ /* 0x0005e80000100800 */
[----:B------:R2:W-:Y:S04]  /*31b40*/  STL [R1+0x104], RZ ;  /* 0x000104ff01007387 */ /* 0x0005e80000100800 */
[----:B------:R2:W-:Y:S04]  /*31b50*/  STL [R1+0x108], RZ ;  /* 0x000108ff01007387 */ /* 0x0005e80000100800 */
[----:B------:R2:W-:Y:S04]  /*31b60*/  STL [R1+0x10c], RZ ;  /* 0x00010cff01007387 */ /* 0x0005e80000100800 */
[----:B------:R2:W-:Y:S04]  /*31b70*/  STL [R1+0xc0], RZ ;  /* 0x0000c0ff01007387 */ /* 0x0005e80000100800 */
[----:B------:R2:W-:Y:S04]  /*31b80*/  STL [R1+0xc4], RZ ;  /* 0x0000c4ff01007387 */ /* 0x0005e80000100800 */
[----:B------:R2:W-:Y:S04]  /*31b90*/  STL [R1+0xc8], RZ ;  /* 0x0000c8ff01007387 */ /* 0x0005e80000100800 */
[----:B------:R2:W-:Y:S01]  /*31ba0*/  STL [R1+0xcc], RZ ;  /* 0x0000ccff01007387 */ /* 0x0005e20000100800 */
[----:B------:R-:W-:Y:S05]  /*31bb0*/  BRA `(.L_x_1) ;  /* 0x0002b4c000007947 */ /* 0x000fea0003800000 */
.L_x_0:
[C---:B----4-:R-:W-:Y:S01]  /*31bc0*/  LOP3.LUT R5, R103.reuse, 0x7, RZ, 0xc0, !PT ;  /* 0x0000000767057812 */ /* 0x050fe200078ec0ff */
[C---:B------:R-:W-:Y:S01]  /*31bd0*/  IMAD.SHL.U32 R6, R103.reuse, 0x2, RZ ;  /* 0x0000000267067824 */ /* 0x040fe200078e00ff */
[----:B------:R-:W-:Y:S01]  /*31be0*/  SHF.R.S32.HI R252, RZ, 0x1f, R0 ;  /* 0x0000001ffffc7819 */ /* 0x000fe20000011400 */
[----:B------:R-:W-:Y:S01]  /*31bf0*/  STL [R1+0x998], RZ ;  /* 0x000998ff01007387 */ /* 0x000fe20000100800 */
[----:B------:R-:W-:Y:S01]  /*31c00*/  IMAD.MOV.U32 R9, RZ, RZ, 0x3f ;  /* 0x0000003fff097424 */ /* 0x000fe200078e00ff */
[----:B------:R-:W-:Y:S01]  /*31c10*/  LOP3.LUT R8, R103, 0x3, RZ, 0xc0, !PT ;  /* 0x0000000367087812 */ /* 0x000fe200078ec0ff */
[----:B-1----:R-:W-:Y:S01]  /*31c20*/  IMAD.SHL.U32 R2, R5, 0x10, RZ ;  /* 0x0000001005027824 */ /* 0x002fe200078e00ff */
[----:B------:R-:W-:Y:S01]  /*31c30*/  SHF.L.U64.HI R252, R0, 0x2, R252 ;  /* 0x0000000200fc7819 */ /* 0x000fe200000102fc */
[----:B------:R-:W-:Y:S01]  /*31c40*/  CS2R R128, SRZ ;  /* 0x0000000000807805 */ /* 0x000fe2000001ff00 */
[----:B------:R-:W-:Y:S01]  /*31c50*/  IADD3 R9, R9, c[0x0][0x180], RZ ;  /* 0x0000600009097a10 */ /* 0x000fe20007ffe0ff */
[----:B------:R-:W-:Y:S01]  /*31c60*/  CS2R R130, SRZ ;  /* 0x0000000000827805 */ /* 0x000fe2000001ff00 */
[----:B------:R-:W-:Y:S01]  /*31c70*/  LOP3.LUT R2, R2, 0x30, R6, 0x78, !PT ;  /* 0x0000003002027812 */ /* 0x000fe200078e7806 */
[----:B------:R-:W-:Y:S01]  /*31c80*/  CS2R R132, SRZ ;  /* 0x0000000000847805 */ /* 0x000fe2000001ff00 */
[----:B------:R-:W-:Y:S01]  /*31c90*/  SHF.R.S32.HI R6, RZ, 0x1f, R3 ;  /* 0x0000001fff067819 */ /* 0x000fe20000011403 */
[----:B------:R-:W-:Y:S01]  /*31ca0*/  CS2R R134, SRZ ;  /* 0x0000000000867805 */ /* 0x000fe2000001ff00 */
[----:B------:R-:W-:Y:S01]  /*31cb0*/  SHF.R.S32.HI R4, RZ, 0x1f, R9 ;  /* 0x0000001fff047819 */ /* 0x000fe20000011409 */
[----:B------:R-:W-:Y:S01]  /*31cc0*/  IMAD R2, R5, 0x100, R2 ;  /* 0x0000010005027824 */ /* 0x000fe200078e0202 */
[----:B------:R-:W-:Y:S01]  /*31cd0*/  SHF.L.U64.HI R0, R3, 0x2, R6 ;  /* 0x0000000203007819 */ /* 0x000fe20000010206 */
[----:B------:R-:W-:Y:S01]  /*31ce0*/  IMAD.MOV.U32 R6, RZ, RZ, 0x4 ;  /* 0x00000004ff067424 */ /* 0x000fe200078e00ff */
[C---:B------:R-:W-:Y:S01]  /*31cf0*/  LOP3.LUT R7, R103.reuse, 0x1c, RZ, 0xc0, !PT ;  /* 0x0000001c67077812 */ /* 0x040fe200078ec0ff */
[----:B------:R-:W-:Y:S01]  /*31d00*/  IMAD.MOV.U32 R5, RZ, RZ, -0x1 ;  /* 0xffffffffff057424 */ /* 0x000fe200078e00ff */
[----:B------:R-:W-:Y:S01]  /*31d10*/  LEA.HI R4, R4, R9, RZ, 0x6 ;  /* 0x0000000904047211 */ /* 0x000fe200078f30ff */
[----:B------:R-:W-:Y:S01]  /*31d20*/  IMAD.SHL.U32 R3, R103, 0x40, RZ ;  /* 0x0000004067037824 */ /* 0x000fe200078e00ff */
[----:B------:R-:W-:Y:S01]  /*31d30*/  STL [R1+0x988], R6 ;  /* 0x0009880601007387 */ /* 0x000fe20000100800 */
[----:B------:R-:W-:Y:S01]  /*31d40*/  IMAD R7, R8, 0x220, R7 ;  /* 0x0000022008077824 */ /* 0x000fe200078e0207 */
[----:B------:R-:W-:Y:S01]  /*31d50*/  CS2R R136, SRZ ;  /* 0x0000000000887805 */ /* 0x000fe2000001ff00 */
[----:B------:R-:W-:Y:S01]  /*31d60*/  CS2R R138, SRZ ;  /* 0x00000000008a7805 */ /* 0x000fe2000001ff00 */
[----:B------:R-:W-:Y:S01]  /*31d70*/  STL [R1+0x3f0], RZ ;  /* 0x0003f0ff01007387 */ /* 0x000fe20000100800 */
[----:B------:R-:W-:Y:S01]  /*31d80*/  CS2R R140, SRZ ;  /* 0x00000000008c7805 */ /* 0x000fe2000001ff00 */
[----:B------:R-:W-:Y:S01]  /*31d90*/  CS2R R142, SRZ ;  /* 0x00000000008e7805 */ /* 0x000fe2000001ff00 */
[----:B------:R-:W-:Y:S01]  /*31da0*/  CS2R R164, SRZ ;  /* 0x0000000000a47805 */ /* 0x000fe2000001ff00 */
[----:B------:R1:W-:Y:S01]  /*31db0*/  STL [R1+0x98c], R5 ;  /* 0x00098c0501007387 */ /* 0x0003e20000100800 */
[----:B------:R-:W-:Y:S01]  /*31dc0*/  CS2R R166, SRZ ;  /* 0x0000000000a67805 */ /* 0x000fe2000001ff00 */
[----:B------:R-:W-:Y:S01]  /*31dd0*/  CS2R R168, SRZ ;  /* 0x0000000000a87805 */ /* 0x000fe2000001ff00 */
[----:B------:R-:W-:Y:S01]  /*31de0*/  CS2R R170, SRZ ;  /* 0x0000000000aa7805 */ /* 0x000fe2000001ff00 */
[----:B------:R-:W-:Y:S01]  /*31df0*/  STL [R1+0x3f4], RZ ;  /* 0x0003f4ff01007387 */ /* 0x000fe20000100800 */
[----:B------:R-:W-:Y:S01]  /*31e00*/  CS2R R172, SRZ ;  /* 0x0000000000ac7805 */ /* 0x000fe2000001ff00 */
[----:B------:R-:W-:Y:S01]  /*31e10*/  CS2R R174, SRZ ;  /* 0x0000000000ae7805 */ /* 0x000fe2000001ff00 */
[----:B------:R-:W-:Y:S01]  /*31e20*/  CS2R R96, SRZ ;  /* 0x0000000000607805 */ /* 0x000fe2000001ff00 */
[----:B------:R-:W-:Y:S01]  /*31e30*/  STL [R1+0x3f8], RZ ;  /* 0x0003f8ff01007387 */ /* 0x000fe20000100800 */
[----:B------:R-:W-:Y:S01]  /*31e40*/  CS2R R98, SRZ ;  /* 0x0000000000627805 */ /* 0x000fe2000001ff00 */
[----:B-1----:R-:W-:Y:S01]  /*31e50*/  LOP3.LUT R5, R3, 0x1800, RZ, 0xc0, !PT ;  /* 0x0000180003057812 */ /* 0x002fe200078ec0ff */
[----:B------:R-:W-:Y:S01]  /*31e60*/  CS2R R124, SRZ ;  /* 0x00000000007c7805 */ /* 0x000fe2000001ff00 */
[----:B------:R-:W-:Y:S01]  /*31e70*/  STL [R1+0x3fc], RZ ;  /* 0x0003fcff01007387 */ /* 0x000fe20000100800 */
[----:B------:R-:W-:Y:S01]  /*31e80*/  SHF.R.S32.HI R3, RZ, 0x6, R4 ;  /* 0x00000006ff037819 */ /* 0x000fe20000011404 */
[----:B------:R-:W-:Y:S01]  /*31e90*/  CS2R R126, SRZ ;  /* 0x00000000007e7805 */ /* 0x000fe2000001ff00 */
[----:B------:R-:W-:Y:S01]  /*31ea0*/  IMAD.IADD R2, R2, 0x1, R5 ;  /* 0x0000000102027824 */ /* 0x000fe200078e0205 */
[----:B------:R-:W-:Y:S01]  /*31eb0*/  STL [R1+0x440], RZ ;  /* 0x000440ff01007387 */ /* 0x000fe20000100800 */
        /* <DEDUP_REMOVED lines=72> */
[----:B------:R-:W-:-:S02]  /*32340*/  LOP3.LUT R6, R7, 0x20, RZ, 0x3c, !PT ;  /* 0x0000002007067812 */ /* 0x000fc400078e3cff */
[----:B------:R-:W-:Y:S01]  /*32350*/  LOP3.LUT R4, R7, 0x60, RZ, 0x3c, !PT ;  /* 0x0000006007047812 */ /* 0x000fe200078e3cff */
[----:B------:R-:W-:Y:S01]  /*32360*/  STL [R1+0x96c], RZ ;  /* 0x00096cff01007387 */ /* 0x000fe20000100800 */
[----:B------:R-:W-:-:S03]  /*32370*/  IADD3 R3, R3, -0x5, RZ ;  /* 0xfffffffb03037810 */ /* 0x000fc60007ffe0ff */
[----:B------:R-:W-:Y:S04]  /*32380*/  STL [R1+0x950], RZ ;  /* 0x000950ff01007387 */ /* 0x000fe80000100800 */
        /* <DEDUP_REMOVED lines=103> */
[----:B------:R-:W-:Y:S04]  /*32a00*/  STL [R1], RZ ;  /* 0x000000ff01007387 */ /* 0x000fe80000100800 */
        /* <DEDUP_REMOVED lines=219> */
[----:B------:R1:W-:Y:S04]  /*337c0*/  STL [R1+0x13c8], R5 ;  /* 0x0013c80501007387 */ /* 0x0003e80000100800 */
[----:B------:R2:W-:Y:S04]  /*337d0*/  STL [R1+0x13a0], R2 ;  /* 0x0013a00201007387 */ /* 0x0005e80000100800 */
[----:B------:R3:W-:Y:S01]  /*337e0*/  STL [R1+0x180], RZ ;  /* 0x000180ff01007387 */ /* 0x0007e20000100800 */
[----:B-1----:R-:W-:-:S03]  /*337f0*/  LOP3.LUT R5, R7, 0x40, RZ, 0x3c, !PT ;  /* 0x0000004007057812 */ /* 0x002fc600078e3cff */
[----:B------:R3:W-:Y:S01]  /*33800*/  STL [R1+0x184], RZ ;  /* 0x000184ff01007387 */ /* 0x0007e20000100800 */
[----:B--2---:R-:W-:-:S03]  /*33810*/  LOP3.LUT R2, R2, 0x40, RZ, 0x3c, !PT ;  /* 0x0000004002027812 */ /* 0x004fc600078e3cff */
        /* <DEDUP_REMOVED lines=18> */
[----:B------:R3:W-:Y:S02]  /*33940*/  STL [R1+0x13bc], R2 ;  /* 0x0013bc0201007387 */ /* 0x0007e40000100800 */
.L_x_2:
[----:B---3--:R-:W2:Y:S01]  /*33950*/  LDL.LU R2, [R1+0x98c] ;  /* 0x00098c0001027983 */ /* 0x008ea20000300800 */
[----:B------:R-:W-:-:S04]  /*33960*/  DEPBAR.LE SB0, 0x8 ;  /* 0x000082000000791a */ /* 0x000fc80000000000 */
[----:B------:R-:W3:Y:S04]  /*33970*/  LDL R8, [R1+0x13a0] ;  /* 0x0013a00001087983 */ /* 0x000ee80000100800 */
[----:B------:R-:W1:Y:S04]  /*33980*/  S2R R4, SR_TID.X ;  /* 0x0000000000047919 */ /* 0x000e680000002100 */
[----:B------:R-:W-:Y:S04]  /*33990*/  STL.64 [R1+0x2128], R246 ;  /* 0x002128f601007387 */ /* 0x000fe80000100a00 */
[----:B------:R-:W-:Y:S04]  /*339a0*/  STL.64 [R1+0x2120], R244 ;  /* 0x002120f401007387 */ /* 0x000fe80000100a00 */
[----:B------:R-:W-:Y:S04]  /*339b0*/  STL.64 [R1+0x2118], R46 ;  /* 0x0021182e01007387 */ /* 0x000fe80000100a00 */
[----:B------:R-:W-:Y:S04]  /*339c0*/  STL.64 [R1+0x2110], R44 ;  /* 0x0021102c01007387 */ /* 0x000fe80000100a00 */
[----:B------:R-:W-:Y:S04]  /*339d0*/  STL.64 [R1+0x2108], R50 ;  /* 0x0021083201007387 */ /* 0x000fe80000100a00 */
[----:B------:R-:W-:Y:S01]  /*339e0*/  STL.64 [R1+0x2100], R48 ;  /* 0x0021003001007387 */ /* 0x000fe20000100a00 */
[----:B-1----:R-:W-:-:S02]  /*339f0*/  LOP3.LUT R7, R4, 0x1c, RZ, 0xc0, !PT ;  /* 0x0000001c04077812 */ /* 0x002fc400078ec0ff */
[C---:B------:R-:W-:Y:S01]  /*33a00*/  LOP3.LUT R6, R4.reuse, 0x3, RZ, 0xc0, !PT ;  /* 0x0000000304067812 */ /* 0x040fe200078ec0ff */
[----:B------:R-:W-:Y:S01]  /*33a10*/  STL.64 [R1+0x20f8], R54 ;  /* 0x0020f83601007387 */ /* 0x000fe20000100a00 */
[C---:B------:R-:W-:Y:S02]  /*33a20*/  LOP3.LUT R5, R4.reuse, 0x1c, RZ, 0xc0, !PT ;  /* 0x0000001c04057812 */ /* 0x040fe400078ec0ff */
[----:B------:R-:W-:Y:S01]  /*33a30*/  LOP3.LUT R3, R4, 0x3, RZ, 0xc0, !PT ;  /* 0x0000000304037812 */ /* 0x000fe200078ec0ff */
[----:B------:R-:W-:Y:S01]  /*33a40*/  STL.64 [R1+0x20f0], R52 ;  /* 0x0020f03401007387 */ /* 0x000fe20000100a00 */
[----:B------:R-:W-:-:S03]  /*33a50*/  IMAD R6, R6, 0x220, R7 ;  /* 0x0000022006067824 */ /* 0x000fc600078e0207 */
[----:B------:R-:W-:Y:S01]  /*33a60*/  STL.64 [R1+0x20e8], R58 ;  /* 0x0020e83a01007387 */ /* 0x000fe20000100a00 */
[----:B------:R-:W-:Y:S01]  /*33a70*/  IMAD R3, R3, 0x220, R5 ;  /* 0x0000022003037824 */ /* 0x000fe200078e0205 */
[----:B------:R-:W-:Y:S02]  /*33a80*/  LOP3.LUT R5, R4, 0x3, RZ, 0xc0, !PT ;  /* 0x0000000304057812 */ /* 0x000fe400078ec0ff */
[----:B------:R-:W-:Y:S02]  /*33a90*/  STL.64 [R1+0x20e0], R56 ;  /* 0x0020e03801007387 */ /* 0x000fe40000100a00 */
[----:B------:R-:W-:Y:S02]  /*33aa0*/  LOP3.LUT R3, R3, 0x20, RZ, 0x3c, !PT ;  /* 0x0000002003037812 */ /* 0x000fe400078e3cff */
        /* <DEDUP_REMOVED lines=8> */
[----:B------:R1:W-:Y:S04]  /*33b30*/  STL [R1+0x13e4], R252 ;  /* 0x0013e4fc01007387 */ /* 0x0003e80000100800 */
[----:B------:R4:W-:Y:S04]  /*33b40*/  STL [R1+0x13e0], R0 ;  /* 0x0013e00001007387 */ /* 0x0009e80000100800 */
[----:B------:R-:W-:Y:S01]  /*33b50*/  BAR.SYNC.DEFER_BLOCKING 0x0 ;  /* 0x0000000000007b1d */ /* 0x000fe20000010000 */
[----:B--2---:R-:W-:-:S04]  /*33b60*/  IADD3 R2, R2, 0x1, RZ ;  /* 0x0000000102027810 */ /* 0x004fc80007ffe0ff */
[----:B------:R-:W-:-:S04]  /*33b70*/  ISETP.GT.AND P0, PT, R2, 0x4, PT ;  /* 0x000000040200780c */ /* 0x000fc80003f04270 */
[----:B------:R-:W-:-:S05]  /*33b80*/  SEL R2, R2, RZ, !P0 ;  /* 0x000000ff02027207 */ /* 0x000fca0004000000 */
[----:B-1----:R-:W-:Y:S01]  /*33b90*/  IMAD R252, R2, 0x8000, R6 ;  /* 0x0000800002fc7824 */ /* 0x002fe200078e0206 */
[C---:B------:R-:W-:Y:S01]  /*33ba0*/  LOP3.LUT R6, R4.reuse, 0x1c, RZ, 0xc0, !PT ;  /* 0x0000001c04067812 */ /* 0x040fe200078ec0ff */
[----:B------:R-:W-:Y:S01]  /*33bb0*/  STL [R1+0x98c], R2 ;  /* 0x00098c0201007387 */ /* 0x000fe20000100800 */
[----:B------:R-:W-:Y:S01]  /*33bc0*/  LOP3.LUT R4, R4, 0x3, RZ, 0xc0, !PT ;  /* 0x0000000304047812 */ /* 0x000fe200078ec0ff */
[----:B---3--:R-:W-:Y:S02]  /*33bd0*/  IMAD R20, R2, 0x20000, R8 ;  /* 0x0002000002147824 */ /* 0x008fe400078e0208 */
[----:B------:R-:W-:Y:S01]  /*33be0*/  STL [R1+0x94c], R252 ;  /* 0x00094cfc01007387 */ /* 0x000fe20000100800 */
[----:B------:R-:W-:Y:S02]  /*33bf0*/  IMAD R5, R5, 0x220, R6 ;  /* 0x0000022005057824 */ /* 0x000fe400078e0206 */
[----:B------:R-:W-:Y:S01]  /*33c00*/  IMAD R4, R4, 0x220, R7 ;  /* 0x0000022004047824 */ /* 0x000fe200078e0207 */
[----:B------:R-:W2:Y:S01]  /*33c10*/  LDL.LU.64 R52, [R1+0x3f0] ;  /* 0x0003f00001347983 */ /* 0x000ea20000300a00 */
[----:B------:R-:W-:Y:S01]  /*33c20*/  IMAD R3, R2, 0x8000, R3 ;  /* 0x0000800002037824 */ /* 0x000fe200078e0203 */
[----:B------:R-:W-:-:S02]  /*33c30*/  LOP3.LUT R5, R5, 0x60, RZ, 0x3c, !PT ;  /* 0x0000006005057812 */ /* 0x000fc400078e3cff */
[----:B------:R-:W-:Y:S01]  /*33c40*/  LOP3.LUT R4, R4, 0x40, RZ, 0x3c, !PT ;  /* 0x0000004004047812 */ /* 0x000fe200078e3cff */
[----:B------:R-:W-:Y:S02]  /*33c50*/  LDS R24, [R252+0xa0000] ;  /* 0x0a000000fc187984 */ /* 0x000fe40000000800 */
[C---:B----4-:R-:W-:Y:S02]  /*33c60*/  IMAD R0, R2.reuse, 0x8000, R5 ;  /* 0x0000800002007824 */ /* 0x050fe400078e0205 */
[----:B------:R-:W-:Y:S01]  /*33c70*/  IMAD R4, R2, 0x8000, R4 ;  /* 0x0000800002047824 */ /* 0x000fe200078e0204 */
[----:B------:R-:W-:Y:S04]  /*33c80*/  LDS R26, [R252+0xa0800] ;  /* 0x0a080000fc1a7984 */ /* 0x000fe80000000800 */
[----:B------:R-:W-:Y:S04]  /*33c90*/  STL [R1+0x944], R4 ;  /* 0x0009440401007387 */ /* 0x000fe80000100800 */
[----:B------:R-:W2:Y:S04]  /*33ca0*/  LDL.LU.64 R54, [R1+0x3f8] ;  /* 0x0003f80001367983 */ /* 0x000ea80000300a00 */
[----:B------:R-:W3:Y:S04]  /*33cb0*/  LDL.LU.64 R48, [R1+0x380] ;  /* 0x0003800001307983 */ /* 0x000ee80000300a00 */
[----:B------:R-:W3:Y:S04]  /*33cc0*/  LDL.LU.64 R50, [R1+0x388] ;  /* 0x0003880001327983 */ /* 0x000ee80000300a00 */
[----:B------:R-:W4:Y:S04]  /*33cd0*/  LDL.LU.64 R44, [R1] ;  /* 0x00000000012c7983 */ /* 0x000f280000300a00 */
[----:B------:R-:W4:Y:S04]  /*33ce0*/  LDL.LU.64 R46, [R1+0x8] ;  /* 0x00000800012e7983 */ /* 0x000f280000300a00 */
[----:B------:R-:W5:Y:S04]  /*33cf0*/  LDL.LU.64 R40, [R1+0x440] ;  /* 0x0004400001287983 */ /* 0x000f680000300a00 */
[----:B------:R-:W5:Y:S04]  /*33d00*/  LDL.LU.64 R42, [R1+0x448] ;  /* 0x00044800012a7983 */ /* 0x000f680000300a00 */
[----:B------:R-:W-:Y:S04]  /*33d10*/  STL [R1+0x990], R20 ;  /* 0x0009901401007387 */ /* 0x000fe80000100800 */
[----:B------:R-:W-:Y:S04]  /*33d20*/  STL [R1+0x948], R0 ;  /* 0x0009480001007387 */ /* 0x000fe80000100800 */
[----:B------:R-:W5:Y:S04]  /*33d30*/  LDL.LU.64 R36, [R1+0x390] ;  /* 0x0003900001247983 */ /* 0x000f680000300a00 */
[----:B------:R-:W5:Y:S04]  /*33d40*/  LDL.LU.64 R38, [R1+0x398] ;  /* 0x0003980001267983 */ /* 0x000f680000300a00 */
[----:B------:R-:W5:Y:S04]  /*33d50*/  LDL.LU.64 R32, [R1+0x10] ;  /* 0x0000100001207983 */ /* 0x000f680000300a00 */
[----:B------:R-:W5:Y:S04]  /*33d60*/  LDL.LU.64 R34, [R1+0x18] ;  /* 0x0000180001227983 */ /* 0x000f680000300a00 */
[----:B------:R-:W-:Y:S04]  /*33d70*/  LDS R25, [R3+0xa0000] ;  /* 0x0a00000003197984 */ /* 0x000fe80000000800 */
[----:B------:R-:W-:Y:S04]  /*33d80*/  LDS R27, [R3+0xa0800] ;  /* 0x0a080000031b7984 */ /* 0x000fe80000000800 */
[----:B------:R-:W1:Y:S04]  /*33d90*/  LDSM.16.M88.4 R16, [R20] ;  /* 0x000000001410783b */ /* 0x000e680000000200 */
[----:B------:R-:W-:Y:S04]  /*33da0*/  LDS R28, [R4+0xa0000] ;  /* 0x0a000000041c7984 */ /* 0x000fe80000000800 */
        /* <DEDUP_REMOVED lines=11> */
[----:B------:R-:W1:Y:S04]  /*33e60*/  LDSM.16.M88.4 R12, [R20+0x2000] ;  /* 0x00200000140c783b */ /* 0x000e680000000200 */
[----:B------:R-:W1:Y:S04]  /*33e70*/  LDSM.16.M88.4 R8, [R20+0x4000] ;  /* 0x004000001408783b */ /* 0x000e680000000200 */
[----:B------:R-:W-:Y:S04]  /*33e80*/  LDS R208, [R4+0xa0100] ;  /* 0x0a01000004d07984 */ /* 0x000fe80000000800 */
[----:B------:R-:W-:Y:S04]  /*33e90*/  LDS R210, [R4+0xa0900] ;  /* 0x0a09000004d27984 */ /* 0x000fe80000000800 */
[----:B------:R-:W-:Y:S04]  /*33ea0*/  LDS R160, [R4+0xa0180] ;  /* 0x0a01800004a07984 */ /* 0x000fe80000000800 */
[----:B------:R-:W-:Y:S04]  /*33eb0*/  LDS R162, [R4+0xa0980] ;  /* 0x0a09800004a27984 */ /* 0x000fe80000000800 */
[----:B------:R-:W1:Y:S04]  /*33ec0*/  LDSM.16.M88.4 R4, [R20+0x6000] ;  /* 0x006000001404783b */ /* 0x000e680000000200 */
[----:B------:R-:W-:Y:S04]  /*33ed0*/  LDS R144, [R252+0xa0100] ;  /* 0x0a010000fc907984 */ /* 0x000fe80000000800 */
[----:B------:R-:W-:Y:S04]  /*33ee0*/  LDS R146, [R252+0xa0900] ;  /* 0x0a090000fc927984 */ /* 0x000fe80000000800 */
[----:B------:R-:W-:Y:S04]  /*33ef0*/  LDS R145, [R3+0xa0100] ;  /* 0x0a01000003917984 */ /* 0x000fe80000000800 */
[----:B------:R-:W2:Y:S04]  /*33f00*/  LDS R147, [R3+0xa0900] ;  /* 0x0a09000003937984 */ /* 0x000ea80000000800 */
[----:B------:R-:W-:Y:S04]  /*33f10*/  LDS R209, [R0+0xa0100] ;  /* 0x0a01000000d17984 */ /* 0x000fe80000000800 */
[----:B------:R-:W2:Y:S04]  /*33f20*/  LDS R211, [R0+0xa0900] ;  /* 0x0a09000000d37984 */ /* 0x000ea80000000800 */
[----:B------:R-:W-:Y:S04]  /*33f30*/  LDS R204, [R252+0xa0180] ;  /* 0x0a018000fccc7984 */ /* 0x000fe80000000800 */
[----:B------:R-:W-:Y:S04]  /*33f40*/  LDS R206, [R252+0xa0980] ;  /* 0x0a098000fcce7984 */ /* 0x000fe80000000800 */
[----:B------:R-:W-:Y:S04]  /*33f50*/  LDS R205, [R3+0xa0180] ;  /* 0x0a01800003cd7984 */ /* 0x000fe80000000800 */
[----:B------:R-:W2:Y:S04]  /*33f60*/  LDS R207, [R3+0xa0980] ;  /* 0x0a09800003cf7984 */ /* 0x000ea80000000800 */
[----:B------:R-:W-:Y:S04]  /*33f70*/  LDS R161, [R0+0xa0180] ;  /* 0x0a01800000a17984 */ /* 0x000fe80000000800 */
[----:B------:R-:W2:Y:S04]  /*33f80*/  LDS R163, [R0+0xa0980] ;  /* 0x0a09800000a37984 */ /* 0x000ea80000000800 */
[----:B-1----:R-:W-:Y:S04]  /*33f90*/  STL [R1+0x2058], R18 ;  /* 0x0020581201007387 */ /* 0x002fe80000100800 */
        /* <DEDUP_REMOVED lines=8> */
[----:B------:R-:W-:Y:S04]  /*34020*/  LDSM.16.M88.4 R196, [R20+0xa000] ;  /* 0x00a0000014c4783b */ /* 0x000fe80000000200 */
[----:B------:R-:W-:Y:S04]  /*34030*/  LDSM.16.M88.4 R152, [R20+0xc000] ;  /* 0x00c000001498783b */ /* 0x000fe80000000200 */
[----:B------:R-:W-:Y:S04]  /*34040*/  LDSM.16.M88.4 R148, [R20+0xe000] ;  /* 0x00e000001494783b */ /* 0x000fe80000000200 */
[----:B------:R-:W-:Y:S04]  /*34050*/  LDSM.16.M88.4 R192, [R20+0x10000] ;  /* 0x0100000014c0783b */ /* 0x000fe80000000200 */
[----:B------:R-:W-:Y:S04]  /*34060*/  LDSM.16.M88.4 R188, [R20+0x12000] ;  /* 0x0120000014bc783b */ /* 0x000fe80000000200 */
[----:B------:R-:W-:Y:S04]  /*34070*/  LDSM.16.M88.4 R184, [R20+0x14000] ;  /* 0x0140000014b8783b */ /* 0x000fe80000000200 */
[----:B------:R-:W-:Y:S04]  /*34080*/  LDSM.16.M88.4 R180, [R20+0x16000] ;  /* 0x0160000014b4783b */ /* 0x000fe80000000200 */
[----:B------:R-:W-:Y:S01]  /*34090*/  LDSM.16.M88.4 R176, [R20+0x18000] ;  /* 0x0180000014b0783b */ /* 0x000fe20000000200 */
[-C--:B--2---:R-:W-:Y:S08]  /*340a0*/  HMMA.1688.F32.TF32 R56, R24, R16.reuse, R52 ;  /* 0x000000101838723c */ /* 0x084ff00000081034 */
[-C--:B---3--:R-:W-:Y:S08]  /*340b0*/  HMMA.1688.F32.TF32 R48, R28, R16.reuse, R48 ;  /* 0x000000101c30723c */ /* 0x088ff00000081030 */
[-C--:B----4-:R-:W-:Y:S08]  /*340c0*/  HMMA.1688.F32.TF32 R52, R92, R16.reuse, R44 ;  /* 0x000000105c34723c */ /* 0x090ff0000008102c */
[-C--:B------:R-:W-:Y:S01]  /*340d0*/  HMMA.1688.F32.TF32 R44, R100, R16.reuse, R128 ;  /* 0x00000010642c723c */ /* 0x080fe20000081080 */
[----:B------:R-:W-:Y:S04]  /*340e0*/  STL.64 [R1+0x210], R56 ;  /* 0x0002103801007387 */ /* 0x000fe80000100a00 */
[----:B------:R1:W-:Y:S04]  /*340f0*/  STL.64 [R1+0x218], R58 ;  /* 0x0002183a01007387 */ /* 0x0003e80000100a00 */
[----:B------:R2:W-:Y:S04]  /*34100*/  STL.64 [R1+0x400], R48 ;  /* 0x0004003001007387 */ /* 0x0005e80000100a00 */
[----:B------:R3:W-:Y:S01]  /*34110*/  STL.64 [R1+0x408], R50 ;  /* 0x0004083201007387 */ /* 0x0007e20000100a00 */
[-C--:B-1----:R-:W-:Y:S03]  /*34120*/  HMMA.1688.F32.TF32 R56, R144, R16.reuse, R164 ;  /* 0x000000109038723c */ /* 0x082fe600000810a4 */
[----:B------:R-:W-:Y:S04]  /*34130*/  LDSM.16.M88.4 R164, [R20+0x1e000] ;  /* 0x01e0000014a4783b */ /* 0x000fe80000000200 */
[----:B--2---:R-:W2:Y:S04]  /*34140*/  LDL.LU.64 R48, [R1+0x4d0] ;  /* 0x0004d00001307983 */ /* 0x004ea80000300a00 */
[----:B------:R-:W-:Y:S04]  /*34150*/  STL.64 [R1+0x220], R52 ;  /* 0x0002203401007387 */ /* 0x000fe80000100a00 */
[----:B------:R1:W-:Y:S04]  /*34160*/  STL.64 [R1+0x228], R54 ;  /* 0x0002283601007387 */ /* 0x0003e80000100a00 */
[----:B---3--:R-:W2:Y:S04]  /*34170*/  LDL.LU.64 R50, [R1+0x4d8] ;  /* 0x0004d80001327983 */ /* 0x008ea80000300a00 */
[----:B------:R-:W-:Y:S01]  /*34180*/  STL.64 [R1+0x540], R44 ;  /* 0x0005402c01007387 */ /* 0x000fe20000100a00 */
[----:B-1----:R-:W-:Y:S03]  /*34190*/  HMMA.1688.F32.TF32 R52, R208, R16, R200 ;  /* 0x00000010d034723c */ /* 0x002fe600000810c8 */
[----:B------:R1:W-:Y:S04]  /*341a0*/  STL.64 [R1+0x548], R46 ;  /* 0x0005482e01007387 */ /* 0x0003e80000100a00 */
[----:B------:R-:W3:Y:S01]  /*341b0*/  LDSM.16.M88.4 R200, [R20+0x8000] ;  /* 0x0080000014c8783b */ /* 0x000ee20000000200 */
[----:B-----5:R-:W-:Y:S08]  /*341c0*/  HMMA.1688.F32.TF32 R40, R24, R12, R40 ;  /* 0x0000000c1828723c */ /* 0x020ff00000081028 */
[-C--:B-1----:R-:W-:Y:S08]  /*341d0*/  HMMA.1688.F32.TF32 R44, R204, R16.reuse, R232 ;  /* 0x00000010cc2c723c */ /* 0x082ff000000810e8 */
[----:B------:R-:W-:Y:S01]  /*341e0*/  HMMA.1688.F32.TF32 R16, R160, R16, R120 ;  /* 0x00000010a010723c */ /* 0x000fe20000081078 */
        /* <DEDUP_REMOVED lines=8> */
[----:B------:R1:W-:Y:S02]  /*34270*/  STL.64 [R1+0x628], R18 ;  /* 0x0006281201007387 */ /* 0x0003e40000100a00 */
[-C--:B-1----:R-:W-:Y:S01]  /*34280*/  HMMA.1688.F32.TF32 R16, R28, R12.reuse, R36 ;  /* 0x0000000c1c10723c */ /* 0x082fe20000081024 */
[----:B------:R-:W-:Y:S01]  /*34290*/  IMAD.MOV.U32 R156, RZ, RZ, R43 ;  /* 0x000000ffff9c7224 */ /* 0x000fe200078e002b */
[----:B------:R1:W-:Y:S04]  /*342a0*/  STL [R1+0x138], R42 ;  /* 0x0001382a01007387 */ /* 0x0003e80000100800 */
[----:B------:R-:W-:Y:S04]  /*342b0*/  STL [R1+0x2098], R156 ;  /* 0x0020989c01007387 */ /* 0x000fe80000100800 */
[----:B------:R-:W4:Y:S04]  /*342c0*/  LDL.LU.64 R44, [R1+0x370] ;  /* 0x00037000012c7983 */ /* 0x000f280000300a00 */
[----:B------:R-:W4:Y:S09]  /*342d0*/  LDL.LU.64 R46, [R1+0x378] ;  /* 0x00037800012e7983 */ /* 0x000f320000300a00 */
[----:B------:R-:W-:Y:S04]  /*342e0*/  STL.64 [R1+0x360], R16 ;  /* 0x0003601001007387 */ /* 0x000fe80000100a00 */
[----:B------:R5:W-:Y:S04]  /*342f0*/  STL.64 [R1+0x368], R18 ;  /* 0x0003681201007387 */ /* 0x000be80000100a00 */
[----:B------:R-:W3:Y:S04]  /*34300*/  LDL.LU.64 R40, [R1+0x20] ;  /* 0x0000200001287983 */ /* 0x000ee80000300a00 */
[----:B-1----:R-:W3:Y:S01]  /*34310*/  LDL.LU.64 R42, [R1+0x28] ;  /* 0x00002800012a7983 */ /* 0x002ee20000300a00 */
[-C--:B-----5:R-:W-:Y:S11]  /*34320*/  HMMA.1688.F32.TF32 R16, R92, R12.reuse, R32 ;  /* 0x0000000c5c10723c */ /* 0x0a0ff60000081020 */
[----:B------:R-:W-:Y:S11]  /*34330*/  @!UPT UIADD3 URZ, URZ, URZ, URZ ;  /* 0x0000003f3f3ff290 */ /* 0x000ff6000fffe03f */
[----:B------:R-:W-:Y:S01]  /*34340*/  @!UPT UIADD3 URZ, URZ, URZ, URZ ;  /* 0x0000003f3f3ff290 */ /* 0x000fe2000fffe03f */
[----:B------:R-:W-:Y:S04]  /*34350*/  STL.64 [R1+0x190], R16 ;  /* 0x0001901001007387 */ /* 0x000fe80000100a00 */
[----:B------:R1:W-:Y:S04]  /*34360*/  STL.64 [R1+0x198], R18 ;  /* 0x0001981201007387 */ /* 0x0003e80000100a00 */
[----:B------:R-:W5:Y:S04]  /*34370*/  LDL.LU.64 R36, [R1+0x570] ;  /* 0x0005700001247983 */ /* 0x000f680000300a00 */
[----:B------:R-:W5:Y:S01]  /*34380*/  LDL.LU.64 R38, [R1+0x578] ;  /* 0x0005780001267983 */ /* 0x000f620000300a00 */
[-C--:B-1----:R-:W-:Y:S03]  /*34390*/  HMMA.1688.F32.TF32 R16, R100, R12.reuse, R132 ;  /* 0x0000000c6410723c */ /* 0x082fe60000081084 */
[----:B------:R-:W5:Y:S04]  /*343a0*/  LDL.LU.64 R32, [R1+0x480] ;  /* 0x0004800001207983 */ /* 0x000f680000300a00 */
[----:B------:R-:W5:Y:S11]  /*343b0*/  LDL.LU.64 R34, [R1+0x488] ;  /* 0x0004880001227983 */ /* 0x000f760000300a00 */
[----:B------:R-:W-:Y:S05]  /*343c0*/  @!UPT UIADD3 URZ, URZ, URZ, URZ ;  /* 0x0000003f3f3ff290 */ /* 0x000fea000fffe03f */
[----:B------:R1:W-:Y:S04]  /*343d0*/  STL.64 [R1+0x4e0], R16 ;  /* 0x0004e01001007387 */ /* 0x0003e80000100a00 */
[----:B------:R1:W-:Y:S04]  /*343e0*/  STL.64 [R1+0x4e8], R18 ;  /* 0x0004e81201007387 */ /* 0x0003e80000100a00 */
[----:B-1----:R-:W5:Y:S04]  /*343f0*/  LDL.LU.64 R16, [R1+0x30] ;  /* 0x0000300001107983 */ /* 0x002f680000300a00 */
[----:B------:R-:W5:Y:S01]  /*34400*/  LDL.LU.64 R18, [R1+0x38] ;  /* 0x0000380001127983 */ /* 0x000f620000300a00 */
[-C--:B------:R-:W-:Y:S03]  /*34410*/  HMMA.1688.F32.TF32 R60, R144, R12.reuse, R168 ;  /* 0x0000000c903c723c */ /* 0x080fe600000810a8 */
[----:B------:R-:W-:Y:S05]  /*34420*/  LDSM.16.M88.4 R168, [R20+0x1c000] ;  /* 0x01c0000014a8783b */ /* 0x000fea0000000200 */
[-C--:B------:R-:W-:Y:S08]  /*34430*/  HMMA.1688.F32.TF32 R56, R208, R12.reuse, R84 ;  /* 0x0000000cd038723c */ /* 0x080ff00000081054 */
[-C--:B------:R-:W-:Y:S08]  /*34440*/  HMMA.1688.F32.TF32 R52, R204, R12.reuse, R236 ;  /* 0x0000000ccc34723c */ /* 0x080ff000000810ec */
        /* <DEDUP_REMOVED lines=9> */
[-C--:B-1----:R-:W-:Y:S08]  /*344e0*/  HMMA.1688.F32.TF32 R12, R100, R8.reuse, R136 ;  /* 0x00000008640c723c */ /* 0x082ff00000081088 */
[-C--:B--2---:R-:W-:Y:S11]  /*344f0*/  HMMA.1688.F32.TF32 R48, R24, R8.reuse, R48 ;  /* 0x000000081830723c */ /* 0x084ff60000081030 */
[----:B------:R-:W-:Y:S11]  /*34500*/  @!UPT UIADD3 URZ, URZ, URZ, URZ ;  /* 0x0000003f3f3ff290 */ /* 0x000ff6000fffe03f */
[----:B------:R-:W-:Y:S02]  /*34510*/  @!UPT UIADD3 URZ, URZ, URZ, URZ ;  /* 0x0000003f3f3ff290 */ /* 0x000fe4000fffe03f */
[----:B------:R-:W-:Y:S02]  /*34520*/  IMAD.MOV.U32 R159, RZ, RZ, R50 ;  /* 0x000000ffff9f7224 */ /* 0x000fe400078e0032 */
[----:B------:R-:W-:Y:S02]  /*34530*/  IMAD.MOV.U32 R158, RZ, RZ, R49 ;  /* 0x000000ffff9e7224 */ /* 0x000fe400078e0031 */
[----:B------:R-:W-:Y:S01]  /*34540*/  IMAD.MOV.U32 R157, RZ, RZ, R48 ;  /* 0x000000ffff9d7224 */ /* 0x000fe200078e0030 */
[----:B------:R-:W-:Y:S04]  /*34550*/  STL [R1+0xfc], R51 ;  /* 0x0000fc3301007387 */ /* 0x000fe80000100800 */
[----:B------:R-:W-:Y:S04]  /*34560*/  STL [R1+0x20a4], R159 ;  /* 0x0020a49f01007387 */ /* 0x000fe80000100800 */
[----:B------:R-:W-:Y:S04]  /*34570*/  STL [R1+0x20a0], R158 ;  /* 0x0020a09e01007387 */ /* 0x000fe80000100800 */
[----:B------:R-:W-:Y:S01]  /*34580*/  STL [R1+0x209c], R157 ;  /* 0x00209c9d01007387 */ /* 0x000fe20000100800 */
[-C--:B----4-:R-:W-:Y:S08]  /*34590*/  HMMA.1688.F32.TF32 R44, R28, R8.reuse, R44 ;  /* 0x000000081c2c723c */ /* 0x090ff0000008102c */
[-C--:B---3--:R-:W-:Y:S11]  /*345a0*/  HMMA.1688.F32.TF32 R40, R92, R8.reuse, R40 ;  /* 0x000000085c28723c */ /* 0x088ff60000081028 */
[----:B------:R-:W-:Y:S04]  /*345b0*/  @!UPT UIADD3 URZ, URZ, URZ, URZ ;  /* 0x0000003f3f3ff290 */ /* 0x000fe8000fffe03f */
[----:B------:R-:W-:Y:S04]  /*345c0*/  STL.64 [R1+0x300], R44 ;  /* 0x0003002c01007387 */ /* 0x000fe80000100a00 */
[----:B------:R1:W-:Y:S02]  /*345d0*/  STL.64 [R1+0x308], R46 ;  /* 0x0003082e01007387 */ /* 0x0003e40000100a00 */
[-C--:B-1----:R-:W-:Y:S02]  /*345e0*/  HMMA.1688.F32.TF32 R44, R144, R8.reuse, R172 ;  /* 0x00000008902c723c */ /* 0x082fe400000810ac */
[----:B------:R-:W1:Y:S04]  /*345f0*/  LDSM.16.M88.4 R172, [R20+0x1a000] ;  /* 0x01a0000014ac783b */ /* 0x000e680000000200 */
[----:B------:R-:W-:Y:S04]  /*34600*/  STL.64 [R1+0xe0], R40 ;  /* 0x0000e02801007387 */ /* 0x000fe80000100a00 */
[----:B------:R2:W-:Y:S04]  /*34610*/  STL.64 [R1+0xe8], R42 ;  /* 0x0000e82a01007387 */ /* 0x0005e80000100a00 */
[----:B------:R-:W-:Y:S04]  /*34620*/  STL.64 [R1+0x450], R12 ;  /* 0x0004500c01007387 */ /* 0x000fe80000100a00 */
[----:B------:R3:W-:Y:S01]  /*34630*/  STL.64 [R1+0x458], R14 ;  /* 0x0004580e01007387 */ /* 0x0007e20000100a00 */
[-C--:B--2---:R-:W-:Y:S08]  /*34640*/  HMMA.1688.F32.TF32 R40, R208, R8.reuse, R80 ;  /* 0x00000008d028723c */ /* 0x084ff00000081050 */
[-C--:B---3--:R-:W-:Y:S01]  /*34650*/  HMMA.1688.F32.TF32 R12, R204, R8.reuse, R108 ;  /* 0x00000008cc0c723c */ /* 0x088fe2000008106c */
[----:B------:R-:W-:Y:S04]  /*34660*/  STL.64 [R1+0x120], R44 ;  /* 0x0001202c01007387 */ /* 0x000fe80000100a00 */
[----:B------:R-:W-:Y:S03]  /*34670*/  STL.64 [R1+0x128], R46 ;  /* 0x0001282e01007387 */ /* 0x000fe60000100a00 */
[----:B------:R-:W-:Y:S11]  /*34680*/  HMMA.1688.F32.TF32 R8, R160, R8, R112 ;  /* 0x00000008a008723c */ /* 0x000ff60000081070 */
[----:B------:R-:W-:Y:S04]  /*34690*/  @!UPT UIADD3 URZ, URZ, URZ, URZ ;  /* 0x0000003f3f3ff290 */ /* 0x000fe8000fffe03f */
[----:B------:R-:W-:Y:S01]  /*346a0*/  STL.64 [R1+0x170], R12 ;  /* 0x0001700c01007387 */ /* 0x000fe20000100a00 */
[----:B------:R-:W-:-:S03]  /*346b0*/  IMAD.MOV.U32 R0, RZ, RZ, R15 ;  /* 0x000000ffff007224 */ /* 0x000fc600078e000f */
[----:B------:R-:W-:Y:S04]  /*346c0*/  STL.64 [R1+0x550], R40 ;  /* 0x0005502801007387 */ /* 0x000fe80000100a00 */
[----:B------:R-:W-:Y:S04]  /*346d0*/  STL.64 [R1+0x558], R42 ;  /* 0x0005582a01007387 */ /* 0x000fe80000100a00 */
[----:B------:R5:W-:Y:S02]  /*346e0*/  STL [R1+0x178], R14 ;  /* 0x0001780e01007387 */ /* 0x000be40000100800 */
[-C--:B-----5:R-:W-:Y:S02]  /*346f0*/  HMMA.1688.F32.TF32 R12, R24, R4.reuse, R36 ;  /* 0x00000004180c723c */ /* 0x0a0fe40000081024 */
[----:B------:R-:W-:Y:S04]  /*34700*/  STL [R1+0x1fcc], R0 ;  /* 0x001fcc0001007387 */ /* 0x000fe80000100800 */
[----:B------:R-:W-:Y:S02]  /*34710*/  STL.64 [R1+0x580], R8 ;  /* 0x0005800801007387 */ /* 0x000fe40000100a00 */
[-C--:B------:R-:W-:Y:S02]  /*34720*/  HMMA.1688.F32.TF32 R32, R28, R4.reuse, R32 ;  /* 0x000000041c20723c */ /* 0x080fe40000081020 */
[----:B------:R2:W-:Y:S06]  /*34730*/  STL.64 [R1+0x588], R10 ;  /* 0x0005880a01007387 */ /* 0x0005ec0000100a00 */
[----:B------:R-:W-:Y:S08]  /*34740*/  HMMA.1688.F32.TF32 R96, R144, R4, R96 ;  /* 0x000000049060723c */ /* 0x000ff00000081060 */
[----:B------:R-:W-:-:S02]  /*34750*/  IMAD.MOV.U32 R159, RZ, RZ, R12 ;  /* 0x000000ffff9f7224 */ /* 0x000fc400078e000c */
[----:B------:R-:W-:Y:S02]  /*34760*/  IMAD.MOV.U32 R158, RZ, RZ, R13 ;  /* 0x000000ffff9e7224 */ /* 0x000fe400078e000d */
[----:B------:R-:W-:Y:S02]  /*34770*/  IMAD.MOV.U32 R157, RZ, RZ, R14 ;  /* 0x000000ffff9d7224 */ /* 0x000fe400078e000e */
[----:B------:R-:W-:Y:S02]  /*34780*/  IMAD.MOV.U32 R156, RZ, RZ, R15 ;  /* 0x000000ffff9c7224 */ /* 0x000fe400078e000f */
[-C--:B------:R-:W-:Y:S08]  /*34790*/  HMMA.1688.F32.TF32 R12, R92, R4.reuse, R16 ;  /* 0x000000045c0c723c */ /* 0x080ff00000081010 */
[-C--:B--2---:R-:W-:Y:S01]  /*347a0*/  HMMA.1688.F32.TF32 R8, R100, R4.reuse, R140 ;  /* 0x000000046408723c */ /* 0x084fe2000008108c */
[----:B------:R-:W-:Y:S04]  /*347b0*/  STL [R1+0x20b4], R159 ;  /* 0x0020b49f01007387 */ /* 0x000fe80000100800 */
[----:B------:R-:W-:Y:S04]  /*347c0*/  STL [R1+0x20b0], R158 ;  /* 0x0020b09e01007387 */ /* 0x000fe80000100800 */
[----:B------:R-:W-:Y:S04]  /*347d0*/  STL [R1+0x20ac], R157 ;  /* 0x0020ac9d01007387 */ /* 0x000fe80000100800 */
[----:B------:R-:W-:Y:S04]  /*347e0*/  STL [R1+0x20a8], R156 ;  /* 0x0020a89c01007387 */ /* 0x000fe80000100800 */
[----:B------:R-:W-:Y:S04]  /*347f0*/  STL.64 [R1+0x280], R32 ;  /* 0x0002802001007387 */ /* 0x000fe80000100a00 */
[----:B------:R-:W-:Y:S04]  /*34800*/  STL.64 [R1+0x288], R34 ;  /* 0x0002882201007387 */ /* 0x000fe80000100a00 */
[----:B------:R-:W-:Y:S04]  /*34810*/  STL.64 [R1+0xb0], R12 ;  /* 0x0000b00c01007387 */ /* 0x000fe80000100a00 */
[----:B------:R2:W-:Y:S04]  /*34820*/  STL.64 [R1+0xb8], R14 ;  /* 0x0000b80e01007387 */ /* 0x0005e80000100a00 */
[----:B------:R-:W-:Y:S04]  /*34830*/  STL.64 [R1+0x1fd8], R98 ;  /* 0x001fd86201007387 */ /* 0x000fe80000100a00 */
[----:B------:R-:W-:Y:S04]  /*34840*/  STL.64 [R1+0x3d0], R8 ;  /* 0x0003d00801007387 */ /* 0x000fe80000100a00 */
[----:B------:R3:W-:Y:S01]  /*34850*/  STL.64 [R1+0x3d8], R10 ;  /* 0x0003d80a01007387 */ /* 0x0007e20000100a00 */
[-C--:B--2---:R-:W-:Y:S08]  /*34860*/  HMMA.1688.F32.TF32 R12, R208, R4.reuse, R76 ;  /* 0x00000004d00c723c */ /* 0x084ff0000008104c */
[----:B---3--:R-:W-:Y:S01]  /*34870*/  HMMA.1688.F32.TF32 R8, R204, R4, R104 ;  /* 0x00000004cc08723c */ /* 0x008fe20000081068 */
[----:B------:R-:W-:Y:S11]  /*34880*/  STL.64 [R1+0x1fd0], R96 ;  /* 0x001fd06001007387 */ /* 0x000ff60000100a00 */
[----:B------:R-:W-:Y:S11]  /*34890*/  @!UPT UIADD3 URZ, URZ, URZ, URZ ;  /* 0x0000003f3f3ff290 */ /* 0x000ff6000fffe03f */
[----:B------:R-:W-:Y:S01]  /*348a0*/  STL.64 [R1+0x110], R8 ;  /* 0x0001100801007387 */ /* 0x000fe20000100a00 */
[----:B------:R-:W-:-:S03]  /*348b0*/  IMAD.MOV.U32 R0, RZ, RZ, R11 ;  /* 0x000000ffff007224 */ /* 0x000fc600078e000b */
[----:B------:R2:W-:Y:S04]  /*348c0*/  STL.64 [R1+0x520], R12 ;  /* 0x0005200c01007387 */ /* 0x0005e80000100a00 */
[----:B------:R3:W-:Y:S04]  /*348d0*/  STL.64 [R1+0x528], R14 ;  /* 0x0005280e01007387 */ /* 0x0007e80000100a00 */
[----:B------:R4:W-:Y:S04]  /*348e0*/  STL [R1+0x118], R10 ;  /* 0x0001180a01007387 */ /* 0x0009e80000100800 */
[----:B------:R-:W-:Y:S04]  /*348f0*/  STL [R1+0x1fe0], R0 ;  /* 0x001fe00001007387 */ /* 0x000fe80000100800 */
[----:B------:R-:W5:Y:S04]  /*34900*/  LDL.LU.64 R16, [R1+0x970] ;  /* 0x0009700001107983 */ /* 0x000f680000300a00 */
[----:B------:R-:W5:Y:S01]  /*34910*/  LDL.LU.64 R18, [R1+0x978] ;  /* 0x0009780001127983 */ /* 0x000f620000300a00 */
[----:B------:R-:W-:Y:S11]  /*34920*/  HMMA.1688.F32.TF32 R4, R160, R4, R88 ;  /* 0x00000004a004723c */ /* 0x000ff60000081058 */
[----:B------:R-:W-:Y:S11]  /*34930*/  @!UPT UIADD3 URZ, URZ, URZ, URZ ;  /* 0x0000003f3f3ff290 */ /* 0x000ff6000fffe03f */
[----:B------:R-:W-:Y:S01]  /*34940*/  @!UPT UIADD3 URZ, URZ, URZ, URZ ;  /* 0x0000003f3f3ff290 */ /* 0x000fe2000fffe03f */
[----:B------:R-:W-:Y:S04]  /*34950*/  STL.64 [R1+0x570], R4 ;  /* 0x0005700401007387 */ /* 0x000fe80000100a00 */
[----:B------:R5:W-:Y:S04]  /*34960*/  STL.64 [R1+0x578], R6 ;  /* 0x0005780601007387 */ /* 0x000be80000100a00 */
[----:B--2---:R-:W2:Y:S04]  /*34970*/  LDL.LU.64 R12, [R1+0x960] ;  /* 0x00096000010c7983 */ /* 0x004ea80000300a00 */
[----:B---3--:R-:W2:Y:S04]  /*34980*/  LDL.LU.64 R14, [R1+0x968] ;  /* 0x00096800010e7983 */ /* 0x008ea80000300a00 */
[----:B------:R-:W3:Y:S04]  /*34990*/  LDL.LU.64 R8, [R1+0x950] ;  /* 0x0009500001087983 */ /* 0x000ee80000300a00 */
[----:B----4-:R-:W3:Y:S04]  /*349a0*/  LDL.LU.64 R10, [R1+0x958] ;  /* 0x00095800010a7983 */ /* 0x010ee80000300a00 */
[----:B------:R-:W4:Y:S04]  /*349b0*/  LDL.LU.64 R44, [R1+0x930] ;  /* 0x00093000012c7983 */ /* 0x000f280000300a00 */
[----:B------:R-:W4:Y:S04]  /*349c0*/  LDL.LU.64 R46, [R1+0x938] ;  /* 0x00093800012e7983 */ /* 0x000f280000300a00 */
[----:B------:R-:W2:Y:S04]  /*349d0*/  LDL.LU.64 R40, [R1+0x920] ;  /* 0x0009200001287983 */ /* 0x000ea80000300a00 */
[----:B------:R-:W2:Y:S04]  /*349e0*/  LDL.LU.64 R42, [R1+0x928] ;  /* 0x00092800012a7983 */ /* 0x000ea80000300a00 */
[----:B------:R-:W2:Y:S04]  /*349f0*/  LDL.LU.64 R36, [R1+0x910] ;  /* 0x0009100001247983 */ /* 0x000ea80000300a00 */
[----:B------:R-:W2:Y:S04]  /*34a00*/  LDL.LU.64 R38, [R1+0x918] ;  /* 0x0009180001267983 */ /* 0x000ea80000300a00 */
        /* <DEDUP_REMOVED lines=14> */
[----:B------:R-:W3:Y:S04]  /*34af0*/  LDL.LU.64 R32, [R1+0x900] ;  /* 0x0009000001207983 */ /* 0x000ee80000300a00 */
[----:B------:R-:W3:Y:S01]  /*34b00*/  LDL.LU.64 R34, [R1+0x908] ;  /* 0x0009080001227983 */ /* 0x000ee20000300a00 */
[C---:B-----5:R-:W-:Y:S11]  /*34b10*/  HMMA.1688.F32.TF32 R4, R24.reuse, R200, R16 ;  /* 0x000000c81804723c */ /* 0x060ff60000081010 */
[----:B------:R-:W-:Y:S11]  /*34b20*/  @!UPT UIADD3 URZ, URZ, URZ, URZ ;  /* 0x0000003f3f3ff290 */ /* 0x000ff6000fffe03f */
[----:B------:R-:W-:Y:S01]  /*34b30*/  @!UPT UIADD3 URZ, URZ, URZ, URZ ;  /* 0x0000003f3f3ff290 */ /* 0x000fe2000fffe03f */
[----:B------:R5:W-:Y:S04]  /*34b40*/  STL.64 [R1+0x88], R6 ;  /* 0x0000880601007387 */ /* 0x000be80000100a00 */
[----:B------:R-:W4:Y:S04]  /*34b50*/  LDL.LU.64 R20, [R1+0x8f0] ;  /* 0x0008f00001147983 */ /* 0x000f280000300a00 */
[----:B------:R-:W4:Y:S04]  /*34b60*/  LDL.LU.64 R22, [R1+0x8f8] ;  /* 0x0008f80001167983 */ /* 0x000f280000300a00 */
[----:B------:R-:W5:Y:S04]  /*34b70*/  LDL.LU.64 R88, [R1+0x8e0] ;  /* 0x0008e00001587983 */ /* 0x000f680000300a00 */
[----:B------:R-:W5:Y:S04]  /*34b80*/  LDL.LU.64 R90, [R1+0x8e8] ;  /* 0x0008e800015a7983 */ /* 0x000f680000300a00 */
[----:B------:R-:W5:Y:S04]  /*34b90*/  LDL.LU.64 R84, [R1+0x8d0] ;  /* 0x0008d00001547983 */ /* 0x000f680000300a00 */
[----:B------:R-:W5:Y:S01]  /*34ba0*/  LDL.LU.64 R86, [R1+0x8d8] ;  /* 0x0008d80001567983 */ /* 0x000f620000300a00 */
[C---:B--2---:R-:W-:Y:S08]  /*34bb0*/  HMMA.1688.F32.TF32 R36, R24.reuse, R188, R36 ;  /* 0x000000bc1824723c */ /* 0x044ff00000081024 */
[----:B---3--:R-:W-:Y:S11]  /*34bc0*/  HMMA.1688.F32.TF32 R32, R24, R184, R32 ;  /* 0x000000b81820723c */ /* 0x008ff60000081020 */
[----:B------:R-:W-:Y:S11]  /*34bd0*/  @!UPT UIADD3 URZ, URZ, URZ, URZ ;  /* 0x0000003f3f3ff290 */ /* 0x000ff6000fffe03f */
[----:B------:R-:W-:Y:S02]  /*34be0*/  @!UPT UIADD3 URZ, URZ, URZ, URZ ;  /* 0x0000003f3f3ff290 */ /* 0x000fe4000fffe03f */
[----:B-1----:R-:W-:Y:S02]  /*34bf0*/  IMAD.MOV.U32 R186, RZ, RZ, R32 ;  /* 0x000000ffffba7224 */ /* 0x002fe400078e0020 */
[----:B------:R-:W-:Y:S02]  /*34c00*/  IMAD.MOV.U32 R187, RZ, RZ, R33 ;  /* 0x000000ffffbb7224 */ /* 0x000fe400078e0021 */
[----:B------:R-:W-:Y:S02]  /*34c10*/  IMAD.MOV.U32 R190, RZ, RZ, R34 ;  /* 0x000000ffffbe7224 */ /* 0x000fe400078e0022 */
[----:B------:R-:W-:Y:S02]  /*34c20*/  IMAD.MOV.U32 R191, RZ, RZ, R35 ;  /* 0x000000ffffbf7224 */ /* 0x000fe400078e0023 */
[----:B------:R-:W-:Y:S02]  /*34c30*/  IMAD.MOV.U32 R194, RZ, RZ, R36 ;  /* 0x000000ffffc27224 */ /* 0x000fe400078e0024 */
[----:B------:R-:W-:-:S02]  /*34c40*/  IMAD.MOV.U32 R195, RZ, RZ, R37 ;  /* 0x000000ffffc37224 */ /* 0x000fc400078e0025 */
[----:B------:R-:W-:Y:S02]  /*34c50*/  IMAD.MOV.U32 R159, RZ, RZ, R38 ;  /* 0x000000ffff9f7224 */ /* 0x000fe400078e0026 */
[----:B------:R-:W-:Y:S01]  /*34c60*/  IMAD.MOV.U32 R158, RZ, RZ, R39 ;  /* 0x000000ffff9e7224 */ /* 0x000fe200078e0027 */
[----:B----4-:R-:W-:Y:S11]  /*34c70*/  HMMA.1688.F32.TF32 R20, R24, R180, R20 ;  /* 0x000000b41814723c */ /* 0x010ff60000081014 */
[----:B------:R-:W-:Y:S11]  /*34c80*/  @!UPT UIADD3 URZ, URZ, URZ, URZ ;  /* 0x0000003f3f3ff290 */ /* 0x000ff6000fffe03f */
[----:B------:R-:W-:Y:S02]  /*34c90*/  @!UPT UIADD3 URZ, URZ, URZ, URZ ;  /* 0x0000003f3f3ff290 */ /* 0x000fe4000fffe03f */
[----:B------:R-:W-:Y:S02]  /*34ca0*/  IMAD.MOV.U32 R60, RZ, RZ, R20 ;  /* 0x000000ffff3c7224 */ /* 0x000fe400078e0014 */
[----:B------:R-:W-:Y:S02]  /*34cb0*/  IMAD.MOV.U32 R61, RZ, RZ, R21 ;  /* 0x000000ffff3d7224 */ /* 0x000fe400078e0015 */
[----:B------:R-:W-:Y:S01]  /*34cc0*/  IMAD.MOV.U32 R62, RZ, RZ, R22 ;  /* 0x000000ffff3e7224 */ /* 0x000fe200078e0016 */
[----:B------:R-:W2:Y:S01]  /*34cd0*/  LDL.LU.64 R20, [R1+0x8c0] ;  /* 0x0008c00001147983 */ /* 0x000ea20000300a00 */
[----:B------:R-:W-:-:S03]  /*34ce0*/  IMAD.MOV.U32 R63, RZ, RZ, R23 ;  /* 0x000000ffff3f7224 */ /* 0x000fc600078e0017 */
[----:B------:R-:W2:Y:S04]  /*34cf0*/  LDL.LU.64 R22, [R1+0x8c8] ;  /* 0x0008c80001167983 */ /* 0x000ea80000300a00 */
[----:B------:R-:W3:Y:S04]  /*34d00*/  LDL.LU.64 R80, [R1+0x8b0] ;  /* 0x0008b00001507983 */ /* 0x000ee80000300a00 */
[----:B------:R-:W3:Y:S04]  /*34d10*/  LDL.LU.64 R82, [R1+0x8b8] ;  /* 0x0008b80001527983 */ /* 0x000ee80000300a00 */
[----:B------:R-:W4:Y:S04]  /*34d20*/  LDL.LU.64 R32, [R1+0x8a0] ;  /* 0x0008a00001207983 */ /* 0x000f280000300a00 */
        /* <DEDUP_REMOVED lines=10> */
[----:B------:R-:W4:Y:S01]  /*34dd0*/  LDL.LU.64 R54, [R1+0x858] ;  /* 0x0008580001367983 */ /* 0x000f220000300a00 */
[----:B------:R-:W-:-:S02]  /*34de0*/  IMAD.MOV.U32 R157, RZ, RZ, R4 ;  /* 0x000000ffff9d7224 */ /* 0x000fc400078e0004 */
[----:B------:R-:W-:Y:S01]  /*34df0*/  IMAD.MOV.U32 R156, RZ, RZ, R5 ;  /* 0x000000ffff9c7224 */ /* 0x000fe200078e0005 */
[C---:B------:R-:W-:Y:S01]  /*34e00*/  HMMA.1688.F32.TF32 R40, R24.reuse, R192, R40 ;  /* 0x000000c01828723c */ /* 0x040fe20000081028 */
[----:B------:R-:W4:Y:S04]  /*34e10*/  LDL.LU.64 R48, [R1+0x840] ;  /* 0x0008400001307983 */ /* 0x000f280000300a00 */
[----:B------:R-:W4:Y:S03]  /*34e20*/  LDL.LU.64 R50, [R1+0x848] ;  /* 0x0008480001327983 */ /* 0x000f260000300a00 */
[C---:B-----5:R-:W-:Y:S11]  /*34e30*/  HMMA.1688.F32.TF32 R4, R24.reuse, R196, R12 ;  /* 0x000000c41804723c */ /* 0x060ff6000008100c */
[----:B------:R-:W-:Y:S11]  /*34e40*/  @!UPT UIADD3 URZ, URZ, URZ, URZ ;  /* 0x0000003f3f3ff290 */ /* 0x000ff6000fffe03f */
[----:B------:R-:W-:Y:S02]  /*34e50*/  @!UPT UIADD3 URZ, URZ, URZ, URZ ;  /* 0x0000003f3f3ff290 */ /* 0x000fe4000fffe03f */
[----:B------:R-:W-:Y:S02]  /*34e60*/  IMAD.MOV.U32 R150, RZ, RZ, R4 ;  /* 0x000000ffff967224 */ /* 0x000fe400078e0004 */
[----:B------:R-:W-:Y:S02]  /*34e70*/  IMAD.MOV.U32 R151, RZ, RZ, R5 ;  /* 0x000000ffff977224 */ /* 0x000fe400078e0005 */
[----:B------:R-:W-:Y:S02]  /*34e80*/  IMAD.MOV.U32 R154, RZ, RZ, R6 ;  /* 0x000000ffff9a7224 */ /* 0x000fe400078e0006 */
[----:B------:R-:W-:Y:S02]  /*34e90*/  IMAD.MOV.U32 R155, RZ, RZ, R7 ;  /* 0x000000ffff9b7224 */ /* 0x000fe400078e0007 */
[C---:B------:R-:W-:Y:S08]  /*34ea0*/  HMMA.1688.F32.TF32 R4, R24.reuse, R152, R8 ;  /* 0x000000981804723c */ /* 0x040ff00000081008 */
[C---:B------:R-:W-:Y:S08]  /*34eb0*/  HMMA.1688.F32.TF32 R96, R24.reuse, R176, R88 ;  /* 0x000000b01860723c */ /* 0x040ff00000081058 */
[----:B------:R-:W-:Y:S08]  /*34ec0*/  HMMA.1688.F32.TF32 R248, R24, R172, R84 ;  /* 0x000000ac18f8723c */ /* 0x000ff00000081054 */
[----:B------:R-:W-:-:S02]  /*34ed0*/  IMAD.MOV.U32 R19, RZ, RZ, R4 ;  /* 0x000000ffff137224 */ /* 0x000fc400078e0004 */
[----:B------:R-:W-:Y:S02]  /*34ee0*/  IMAD.MOV.U32 R11, RZ, RZ, R5 ;  /* 0x000000ffff0b7224 */ /* 0x000fe400078e0005 */
[----:B------:R-:W-:Y:S02]  /*34ef0*/  IMAD.MOV.U32 R14, RZ, RZ, R6 ;  /* 0x000000ffff0e7224 */ /* 0x000fe400078e0006 */
[----:B------:R-:W-:Y:S02]  /*34f00*/  IMAD.MOV.U32 R15, RZ, RZ, R7 ;  /* 0x000000ffff0f7224 */ /* 0x000fe400078e0007 */
[C---:B------:R-:W-:Y:S01]  /*34f10*/  HMMA.1688.F32.TF32 R4, R24.reuse, R148, R44 ;  /* 0x000000941804723c */ /* 0x040fe2000008102c */
[----:B------:R-:W5:Y:S01]  /*34f20*/  LDL.LU.64 R44, [R1+0x830] ;  /* 0x00083000012c7983 */ /* 0x000f620000300a00 */
[----:B------:R-:W-:Y:S02]  /*34f30*/  IMAD.MOV.U32 R10, RZ, RZ, R42 ;  /* 0x000000ffff0a7224 */ /* 0x000fe400078e002a */
[----:B------:R-:W-:Y:S01]  /*34f40*/  IMAD.MOV.U32 R18, RZ, RZ, R43 ;  /* 0x000000ffff127224 */ /* 0x000fe200078e002b */
[----:B------:R-:W5:Y:S11]  /*34f50*/  LDL.LU.64 R46, [R1+0x838] ;  /* 0x00083800012e7983 */ /* 0x000f760000300a00 */
[----:B------:R-:W-:Y:S08]  /*34f60*/  @!UPT UIADD3 URZ, URZ, URZ, URZ ;  /* 0x0000003f3f3ff290 */ /* 0x000ff0000fffe03f */
[----:B------:R-:W-:Y:S02]  /*34f70*/  IMAD.MOV.U32 R202, RZ, RZ, R6 ;  /* 0x000000ffffca7224 */ /* 0x000fe400078e0006 */
[----:B------:R-:W-:Y:S02]  /*34f80*/  IMAD.MOV.U32 R203, RZ, RZ, R7 ;  /* 0x000000ffffcb7224 */ /* 0x000fe400078e0007 */
[----:B------:R-:W-:Y:S02]  /*34f90*/  IMAD.MOV.U32 R6, RZ, RZ, R40 ;  /* 0x000000ffff067224 */ /* 0x000fe400078e0028 */
[----:B------:R-:W-:Y:S02]  /*34fa0*/  IMAD.MOV.U32 R7, RZ, RZ, R41 ;  /* 0x000000ffff077224 */ /* 0x000fe400078e0029 */
[----:B------:R-:W5:Y:S04]  /*34fb0*/  LDL.LU.64 R40, [R1+0x820] ;  /* 0x0008200001287983 */ /* 0x000f680000300a00 */
[----:B------:R-:W5:Y:S04]  /*34fc0*/  LDL.LU.64 R42, [R1+0x828] ;  /* 0x00082800012a7983 */ /* 0x000f680000300a00 */
[----:B------:R-:W-:Y:S04]  /*34fd0*/  STL.64 [R1+0x1ff0], R98 ;  /* 0x001ff06201007387 */ /* 0x000fe80000100a00 */
[----:B------:R-:W-:Y:S04]  /*34fe0*/  STL.64 [R1+0x1fe8], R96 ;  /* 0x001fe86001007387 */ /* 0x000fe80000100a00 */
[----:B------:R-:W-:Y:S04]  /*34ff0*/  STL.64 [R1+0x2000], R250 ;  /* 0x002000fa01007387 */ /* 0x000fe80000100a00 */
[----:B------:R-:W-:Y:S01]  /*35000*/  STL.64 [R1+0x1ff8], R248 ;  /* 0x001ff8f801007387 */ /* 0x000fe20000100a00 */
[C---:B--2---:R-:W-:Y:S08]  /*35010*/  HMMA.1688.F32.TF32 R20, R24.reuse, R168, R20 ;  /* 0x000000a81814723c */ /* 0x044ff00000081014 */
[----:B---3--:R-:W-:Y:S11]  /*35020*/  HMMA.1688.F32.TF32 R24, R24, R164, R80 ;  /* 0x000000a41818723c */ /* 0x008ff60000081050 */
[----:B------:R-:W-:Y:S04]  /*35030*/  @!UPT UIADD3 URZ, URZ, URZ, URZ ;  /* 0x0000003f3f3ff290 */ /* 0x000fe8000fffe03f */
[----:B------:R-:W-:Y:S04]  /*35040*/  STL.64 [R1+0x2010], R22 ;  /* 0x0020101601007387 */ /* 0x000fe80000100a00 */
[----:B------:R4:W-:Y:S02]  /*35050*/  STL.64 [R1+0x2008], R20 ;  /* 0x0020081401007387 */ /* 0x0009e40000100a00 */
[C---:B----4-:R-:W-:Y:S02]  /*35060*/  HMMA.1688.F32.TF32 R20, R28.reuse, R200, R32 ;  /* 0x000000c81c14723c */ /* 0x050fe40000081020 */
[----:B------:R-:W-:Y:S04]  /*35070*/  STL.64 [R1+0x2020], R26 ;  /* 0x0020201a01007387 */ /* 0x000fe80000100a00 */
[----:B------:R1:W-:Y:S02]  /*35080*/  STL.64 [R1+0x2018], R24 ;  /* 0x0020181801007387 */ /* 0x0003e40000100a00 */
[C---:B------:R-:W-:Y:S02]  /*35090*/  HMMA.1688.F32.TF32 R76, R28.reuse, R196, R76 ;  /* 0x000000c41c4c723c */ /* 0x040fe4000008104c */
[----:B------:R-:W2:Y:S04]  /*350a0*/  LDL.LU.64 R32, [R1+0x810] ;  /* 0x0008100001207983 */ /* 0x000ea80000300a00 */
[----:B------:R-:W2:Y:S02]  /*350b0*/  LDL.LU.64 R34, [R1+0x818] ;  /* 0x0008180001227983 */ /* 0x000ea40000300a00 */
[C---:B-1----:R-:W-:Y:S07]  /*350c0*/  HMMA.1688.F32.TF32 R24, R28.reuse, R152, R64 ;  /* 0x000000981c18723c */ /* 0x042fee0000081040 */
[----:B------:R-:W-:Y:S04]  /*350d0*/  STL.64 [R1+0x160], R20 ;  /* 0x0001601401007387 */ /* 0x000fe80000100a00 */
[----:B------:R1:W-:Y:S02]  /*350e0*/  STL.64 [R1+0x168], R22 ;  /* 0x0001681601007387 */ /* 0x0003e40000100a00 */
[C---:B-1----:R-:W-:Y:S02]  /*350f0*/  HMMA.1688.F32.TF32 R20, R28.reuse, R148, R36 ;  /* 0x000000941c14723c */ /* 0x042fe40000081024 */
[----:B------:R-:W-:Y:S04]  /*35100*/  STL.64 [R1+0x1c0], R76 ;  /* 0x0001c04c01007387 */ /* 0x000fe80000100a00 */
[----:B------:R-:W-:Y:S02]  /*35110*/  STL.64 [R1+0x1c8], R78 ;  /* 0x0001c84e01007387 */ /* 0x000fe40000100a00 */
[C---:B------:R-:W-:Y:S02]  /*35120*/  HMMA.1688.F32.TF32 R56, R28.reuse, R192, R56 ;  /* 0x000000c01c38723c */ /* 0x040fe40000081038 */
[----:B------:R-:W3:Y:S04]  /*35130*/  LDL.LU.64 R36, [R1+0x800] ;  /* 0x0008000001247983 */ /* 0x000ee80000300a00 */
[----:B------:R1:W-:Y:S04]  /*35140*/  STL.64 [R1+0x200], R24 ;  /* 0x0002001801007387 */ /* 0x0003e80000100a00 */
[----:B------:R-:W-:Y:S04]  /*35150*/  STL.64 [R1+0x208], R26 ;  /* 0x0002081a01007387 */ /* 0x000fe80000100a00 */
[----:B------:R-:W3:Y:S04]  /*35160*/  LDL.LU.64 R38, [R1+0x808] ;  /* 0x0008080001267983 */ /* 0x000ee80000300a00 */
[----:B------:R-:W-:Y:S04]  /*35170*/  STL.64 [R1+0x230], R20 ;  /* 0x0002301401007387 */ /* 0x000fe80000100a00 */
[----:B------:R4:W-:Y:S04]  /*35180*/  STL.64 [R1+0x238], R22 ;  /* 0x0002381601007387 */ /* 0x0009e80000100a00 */
[----:B-1----:R-:W3:Y:S01]  /*35190*/  LDL.LU.64 R24, [R1+0x7f0] ;  /* 0x0007f00001187983 */ /* 0x002ee20000300a00 */
[C---:B----4-:R-:W-:Y:S03]  /*351a0*/  HMMA.1688.F32.TF32 R20, R28.reuse, R188, R52 ;  /* 0x000000bc1c14723c */ /* 0x050fe60000081034 */
[----:B------:R-:W-:Y:S04]  /*351b0*/  STL.64 [R1+0x250], R56 ;  /* 0x0002503801007387 */ /* 0x000fe80000100a00 */
[----:B------:R-:W-:Y:S04]  /*351c0*/  STL.64 [R1+0x258], R58 ;  /* 0x0002583a01007387 */ /* 0x000fe80000100a00 */
[----:B------:R-:W4:Y:S11]  /*351d0*/  LDL.LU.64 R26, [R1+0x7f8] ;  /* 0x0007f800011a7983 */ /* 0x000f360000300a00 */
[----:B------:R-:W-:Y:S01]  /*351e0*/  @!UPT UIADD3 URZ, URZ, URZ, URZ ;  /* 0x0000003f3f3ff290 */ /* 0x000fe2000fffe03f */
[----:B------:R1:W-:Y:S04]  /*351f0*/  STL.64 [R1+0x270], R20 ;  /* 0x0002701401007387 */ /* 0x0003e80000100a00 */
[----:B------:R1:W-:Y:S04]  /*35200*/  STL.64 [R1+0x278], R22 ;  /* 0x0002781601007387 */ /* 0x0003e80000100a00 */
[----:B-1----:R-:W4:Y:S04]  /*35210*/  LDL.LU.64 R20, [R1+0x7e0] ;  /* 0x0007e00001147983 */ /* 0x002f280000300a00 */
[----:B------:R-:W4:Y:S01]  /*35220*/  LDL.LU.64 R22, [R1+0x7e8] ;  /* 0x0007e80001167983 */ /* 0x000f220000300a00 */
[C---:B------:R-:W-:Y:S08]  /*35230*/  HMMA.1688.F32.TF32 R48, R28.reuse, R184, R48 ;  /* 0x000000b81c30723c */ /* 0x040ff00000081030 */
[C---:B-----5:R-:W-:Y:S08]  /*35240*/  HMMA.1688.F32.TF32 R44, R28.reuse, R180, R44 ;  /* 0x000000b41c2c723c */ /* 0x060ff0000008102c */
[C---:B------:R-:W-:Y:S07]  /*35250*/  HMMA.1688.F32.TF32 R40, R28.reuse, R176, R40 ;  /* 0x000000b01c28723c */ /* 0x040fee0000081028 */
[----:B------:R-:W-:Y:S04]  /*35260*/  STL.64 [R1+0x290], R48 ;  /* 0x0002903001007387 */ /* 0x000fe80000100a00 */
[----:B------:R-:W-:Y:S04]  /*35270*/  STL.64 [R1+0x298], R50 ;  /* 0x0002983201007387 */ /* 0x000fe80000100a00 */
[----:B------:R-:W4:Y:S04]  /*35280*/  LDL.LU.64 R80, [R1+0x7d0] ;  /* 0x0007d00001507983 */ /* 0x000f280000300a00 */
[----:B------:R-:W-:Y:S04]  /*35290*/  STL.64 [R1+0x2a0], R44 ;  /* 0x0002a02c01007387 */ /* 0x000fe80000100a00 */
[----:B------:R-:W-:Y:S04]  /*352a0*/  STL.64 [R1+0x2a8], R46 ;  /* 0x0002a82e01007387 */ /* 0x000fe80000100a00 */
[----:B------:R-:W4:Y:S04]  /*352b0*/  LDL.LU.64 R82, [R1+0x7d8] ;  /* 0x0007d80001527983 */ /* 0x000f280000300a00 */
[----:B------:R-:W-:Y:S04]  /*352c0*/  STL.64 [R1+0x2b0], R40 ;  /* 0x0002b02801007387 */ /* 0x000fe80000100a00 */
[----:B------:R-:W-:Y:S04]  /*352d0*/  STL.64 [R1+0x2b8], R42 ;  /* 0x0002b82a01007387 */ /* 0x000fe80000100a00 */
[----:B------:R-:W4:Y:S04]  /*352e0*/  LDL.LU.64 R76, [R1+0x7c0] ;  /* 0x0007c000014c7983 */ /* 0x000f280000300a00 */
[----:B------:R-:W4:Y:S01]  /*352f0*/  LDL.LU.64 R78, [R1+0x7c8] ;  /* 0x0007c800014e7983 */ /* 0x000f220000300a00 */
[C---:B--2---:R-:W-:Y:S11]  /*35300*/  HMMA.1688.F32.TF32 R32, R28.reuse, R172, R32 ;  /* 0x000000ac1c20723c */ /* 0x044ff60000081020 */
[----:B------:R-:W-:Y:S11]  /*35310*/  @!UPT UIADD3 URZ, URZ, URZ, URZ ;  /* 0x0000003f3f3ff290 */ /* 0x000ff6000fffe03f */
[----:B------:R-:W-:Y:S01]  /*35320*/  @!UPT UIADD3 URZ, URZ, URZ, URZ ;  /* 0x0000003f3f3ff290 */ /* 0x000fe2000fffe03f */
[----:B------:R1:W-:Y:S04]  /*35330*/  STL.64 [R1+0x2c0], R32 ;  /* 0x0002c02001007387 */ /* 0x0003e80000100a00 */
[----:B------:R2:W-:Y:S04]  /*35340*/  STL.64 [R1+0x2c8], R34 ;  /* 0x0002c82201007387 */ /* 0x0005e80000100a00 */
[----:B-1----:R-:W5:Y:S04]  /*35350*/  LDL.LU.64 R32, [R1+0x7b0] ;  /* 0x0007b00001207983 */ /* 0x002f680000300a00 */
[----:B--2---:R-:W5:Y:S01]  /*35360*/  LDL.LU.64 R34, [R1+0x7b8] ;  /* 0x0007b80001227983 */ /* 0x004f620000300a00 */
[C---:B---3--:R-:W-:Y:S03]  /*35370*/  HMMA.1688.F32.TF32 R40, R28.reuse, R168, R36 ;  /* 0x000000a81c28723c */ /* 0x048fe60000081024 */
[----:B------:R-:W2:Y:S04]  /*35380*/  LDL.LU.64 R36, [R1+0x7a0] ;  /* 0x0007a00001247983 */ /* 0x000ea80000300a00 */
[----:B------:R-:W2:Y:S01]  /*35390*/  LDL.LU.64 R38, [R1+0x7a8] ;  /* 0x0007a80001267983 */ /* 0x000ea20000300a00 */
[----:B----4-:R-:W-:Y:S11]  /*353a0*/  HMMA.1688.F32.TF32 R24, R28, R164, R24 ;  /* 0x000000a41c18723c */ /* 0x010ff60000081018 */
[----:B------:R-:W-:Y:S04]  /*353b0*/  @!UPT UIADD3 URZ, URZ, URZ, URZ ;  /* 0x0000003f3f3ff290 */ /* 0x000fe8000fffe03f */
[----:B------:R1:W-:Y:S04]  /*353c0*/  STL.64 [R1+0x2f0], R40 ;  /* 0x0002f02801007387 */ /* 0x0003e80000100a00 */
[----:B------:R3:W-:Y:S04]  /*353d0*/  STL.64 [R1+0x2f8], R42 ;  /* 0x0002f82a01007387 */ /* 0x0007e80000100a00 */
[----:B-1----:R-:W4:Y:S04]  /*353e0*/  LDL.LU.64 R40, [R1+0x790] ;  /* 0x0007900001287983 */ /* 0x002f280000300a00 */
[----:B---3--:R-:W4:Y:S04]  /*353f0*/  LDL.LU.64 R42, [R1+0x798] ;  /* 0x00079800012a7983 */ /* 0x008f280000300a00 */
[----:B------:R-:W3:Y:S04]  /*35400*/  LDL.LU.64 R64, [R1+0x780] ;  /* 0x0007800001407983 */ /* 0x000ee80000300a00 */
[----:B------:R-:W3:Y:S01]  /*35410*/  LDL.LU.64 R66, [R1+0x788] ;  /* 0x0007880001427983 */ /* 0x000ee20000300a00 */
[C---:B------:R-:W-:Y:S03]  /*35420*/  HMMA.1688.F32.TF32 R20, R92.reuse, R200, R20 ;  /* 0x000000c85c14723c */ /* 0x040fe60000081014 */
[----:B------:R1:W-:Y:S04]  /*35430*/  STL.64 [R1+0x2e0], R24 ;  /* 0x0002e01801007387 */ /* 0x0003e80000100a00 */
[----:B------:R1:W-:Y:S04]  /*35440*/  STL.64 [R1+0x2e8], R26 ;  /* 0x0002e81a01007387 */ /* 0x0003e80000100a00 */
[----:B------:R-:W2:Y:S04]  /*35450*/  LDL.LU.64 R56, [R1+0x770] ;  /* 0x0007700001387983 */ /* 0x000ea80000300a00 */
[----:B------:R-:W2:Y:S04]  /*35460*/  LDL.LU.64 R58, [R1+0x778] ;  /* 0x00077800013a7983 */ /* 0x000ea80000300a00 */
[----:B------:R-:W3:Y:S04]  /*35470*/  LDL.LU.64 R52, [R1+0x760] ;  /* 0x0007600001347983 */ /* 0x000ee80000300a00 */
[----:B------:R-:W3:Y:S04]  /*35480*/  LDL.LU.64 R54, [R1+0x768] ;  /* 0x0007680001367983 */ /* 0x000ee80000300a00 */
[----:B------:R1:W-:Y:S04]  /*35490*/  STL.64 [R1+0xa0], R20 ;  /* 0x0000a01401007387 */ /* 0x0003e80000100a00 */
[----:B------:R1:W-:Y:S04]  /*354a0*/  STL.64 [R1+0xa8], R22 ;  /* 0x0000a81601007387 */ /* 0x0003e80000100a00 */
[----:B------:R-:W3:Y:S04]  /*354b0*/  LDL.LU.64 R48, [R1+0x750] ;  /* 0x0007500001307983 */ /* 0x000ee80000300a00 */
[----:B------:R-:W3:Y:S04]  /*354c0*/  LDL.LU.64 R50, [R1+0x758] ;  /* 0x0007580001327983 */ /* 0x000ee80000300a00 */
[----:B------:R-:W3:Y:S04]  /*354d0*/  LDL.LU.64 R44, [R1+0x740] ;  /* 0x00074000012c7983 */ /* 0x000ee80000300a00 */
[----:B------:R-:W3:Y:S04]  /*354e0*/  LDL.LU.64 R46, [R1+0x748] ;  /* 0x00074800012e7983 */ /* 0x000ee80000300a00 */
[----:B-1----:R-:W3:Y:S04]  /*354f0*/  LDL.LU.64 R24, [R1+0x730] ;  /* 0x0007300001187983 */ /* 0x002ee80000300a00 */
[----:B------:R-:W3:Y:S04]  /*35500*/  LDL.LU.64 R26, [R1+0x738] ;  /* 0x00073800011a7983 */ /* 0x000ee80000300a00 */
[----:B------:R-:W3:Y:S04]  /*35510*/  LDL.LU.64 R20, [R1+0x720] ;  /* 0x0007200001147983 */ /* 0x000ee80000300a00 */
[----:B------:R-:W3:Y:S01]  /*35520*/  LDL.LU.64 R22, [R1+0x728] ;  /* 0x0007280001167983 */ /* 0x000ee20000300a00 */
[----:B------:R-:W-:Y:S11]  /*35530*/  HMMA.1688.F32.TF32 R28, R92, R196, R80 ;  /* 0x000000c45c1c723c */ /* 0x000ff60000081050 */
[----:B------:R-:W-:Y:S11]  /*35540*/  @!UPT UIADD3 URZ, URZ, URZ, URZ ;  /* 0x0000003f3f3ff290 */ /* 0x000ff6000fffe03f */
[----:B------:R-:W-:Y:S01]  /*35550*/  @!UPT UIADD3 URZ, URZ, URZ, URZ ;  /* 0x0000003f3f3ff290 */ /* 0x000fe2000fffe03f */
[----:B------:R-:W-:Y:S01]  /*35560*/  STL.64 [R1+0x90], R28 ;  /* 0x0000901c01007387 */ /* 0x000fe20000100a00 */
[----:B------:R-:W-:-:S03]  /*35570*/  IMAD.MOV.U32 R0, RZ, RZ, R31 ;  /* 0x000000ffff007224 */ /* 0x000fc600078e001f */
[----:B------:R1:W-:Y:S02]  /*35580*/  STL [R1+0x98], R30 ;  /* 0x0000981e01007387 */ /* 0x0003e40000100800 */
[C---:B-1----:R-:W-:Y:S11]  /*35590*/  HMMA.1688.F32.TF32 R28, R92.reuse, R152, R76 ;  /* 0x000000985c1c723c */ /* 0x042ff6000008104c */
[----:B------:R-:W-:Y:S11]  /*355a0*/  @!UPT UIADD3 URZ, URZ, URZ, URZ ;  /* 0x0000003f3f3ff290 */ /* 0x000ff6000fffe03f */
[----:B------:R-:W-:Y:S01]  /*355b0*/  @!UPT UIADD3 URZ, URZ, URZ, URZ ;  /* 0x0000003f3f3ff290 */ /* 0x000fe2000fffe03f */
[----:B------:R-:W-:Y:S04]  /*355c0*/  STL.64 [R1+0x2030], R30 ;  /* 0x0020301e01007387 */ /* 0x000fe80000100a00 */
[----:B------:R-:W-:Y:S01]  /*355d0*/  STL.64 [R1+0x2028], R28 ;  /* 0x0020281c01007387 */ /* 0x000fe20000100a00 */
[C---:B-----5:R-:W-:Y:S11]  /*355e0*/  HMMA.1688.F32.TF32 R32, R92.reuse, R148, R32 ;  /* 0x000000945c20723c */ /* 0x060ff60000081020 */
[----:B------:R-:W-:Y:S11]  /*355f0*/  @!UPT UIADD3 URZ, URZ, URZ, URZ ;  /* 0x0000003f3f3ff290 */ /* 0x000ff6000fffe03f */
[----:B------:R-:W-:Y:S01]  /*35600*/  @!UPT UIADD3 URZ, URZ, URZ, URZ ;  /* 0x0000003f3f3ff290 */ /* 0x000fe2000fffe03f */
[----:B------:R-:W-:Y:S04]  /*35610*/  STL.64 [R1+0x2040], R34 ;  /* 0x0020402201007387 */ /* 0x000fe80000100a00 */
[----:B------:R1:W-:Y:S04]  /*35620*/  STL.64 [R1+0x2038], R32 ;  /* 0x0020382001007387 */ /* 0x0003e80000100a00 */
[----:B------:R-:W3:Y:S04]  /*35630*/  LDL.LU.64 R136, [R1+0x710] ;  /* 0x0007100001887983 */ /* 0x000ee80000300a00 */
[----:B------:R-:W3:Y:S01]  /*35640*/  LDL.LU.64 R138, [R1+0x718] ;  /* 0x00071800018a7983 */ /* 0x000ee20000300a00 */
[----:B--2---:R-:W-:Y:S08]  /*35650*/  HMMA.1688.F32.TF32 R76, R92, R180, R56 ;  /* 0x000000b45c4c723c */ /* 0x004ff00000081038 */
[----:B---3--:R-:W-:Y:S11]  /*35660*/  HMMA.1688.F32.TF32 R20, R100, R200, R20 ;  /* 0x000000c86414723c */ /* 0x008ff60000081014 */
[----:B------:R-:W-:Y:S11]  /*35670*/  @!UPT UIADD3 URZ, URZ, URZ, URZ ;  /* 0x0000003f3f3ff290 */ /* 0x000ff6000fffe03f */
[----:B------:R-:W-:Y:S01]  /*35680*/  @!UPT UIADD3 URZ, URZ, URZ, URZ ;  /* 0x0000003f3f3ff290 */ /* 0x000fe2000fffe03f */
[----:B------:R2:W-:Y:S04]  /*35690*/  STL.64 [R1+0x350], R20 ;  /* 0x0003501401007387 */ /* 0x0005e80000100a00 */
        /* <DEDUP_REMOVED lines=15> */
[C---:B------:R-:W-:Y:S03]  /*35790*/  HMMA.1688.F32.TF32 R80, R92.reuse, R176, R52 ;  /* 0x000000b05c50723c */ /* 0x040fe60000081034 */
        /* <DEDUP_REMOVED lines=8> */
[----:B------:R-:W5:Y:S01]  /*35820*/  LDL.LU.64 R50, [R1+0x668] ;  /* 0x0006680001327983 */ /* 0x000f620000300a00 */
[C---:B------:R-:W-:Y:S03]  /*35830*/  HMMA.1688.F32.TF32 R88, R92.reuse, R168, R44 ;  /* 0x000000a85c58723c */ /* 0x040fe6000008102c */
[----:B------:R-:W5:Y:S04]  /*35840*/  LDL.LU.64 R44, [R1+0x650] ;  /* 0x00065000012c7983 */ /* 0x000f680000300a00 */
[----:B------:R-:W5:Y:S01]  /*35850*/  LDL.LU.64 R46, [R1+0x658] ;  /* 0x00065800012e7983 */ /* 0x000f620000300a00 */
[C---:B------:R-:W-:Y:S03]  /*35860*/  HMMA.1688.F32.TF32 R36, R92.reuse, R192, R36 ;  /* 0x000000c05c24723c */ /* 0x040fe60000081024 */
[----:B-1----:R-:W5:Y:S04]  /*35870*/  LDL.LU.64 R32, [R1+0x640] ;  /* 0x0006400001207983 */ /* 0x002f680000300a00 */
[----:B------:R-:W5:Y:S01]  /*35880*/  LDL.LU.64 R34, [R1+0x648] ;  /* 0x0006480001227983 */ /* 0x000f620000300a00 */
[C---:B----4-:R-:W-:Y:S03]  /*35890*/  HMMA.1688.F32.TF32 R40, R92.reuse, R188, R40 ;  /* 0x000000bc5c28723c */ /* 0x050fe60000081028 */
[----:B------:R-:W2:Y:S04]  /*358a0*/  LDL.LU.64 R28, [R1+0x630] ;  /* 0x00063000011c7983 */ /* 0x000ea80000300a00 */
[----:B------:R-:W2:Y:S01]  /*358b0*/  LDL.LU.64 R30, [R1+0x638] ;  /* 0x00063800011e7983 */ /* 0x000ea20000300a00 */
[C---:B------:R-:W-:Y:S08]  /*358c0*/  HMMA.1688.F32.TF32 R64, R92.reuse, R184, R64 ;  /* 0x000000b85c40723c */ /* 0x040ff00000081040 */
[----:B------:R-:W-:Y:S01]  /*358d0*/  HMMA.1688.F32.TF32 R92, R92, R164, R24 ;  /* 0x000000a45c5c723c */ /* 0x000fe20000081018 */
[----:B------:R-:W2:Y:S04]  /*358e0*/  LDL.LU.64 R24, [R1+0x610] ;  /* 0x0006100001187983 */ /* 0x000ea80000300a00 */
[----:B------:R-:W2:Y:S04]  /*358f0*/  LDL.LU.64 R26, [R1+0x618] ;  /* 0x00061800011a7983 */ /* 0x000ea80000300a00 */
[----:B--2---:R-:W2:Y:S04]  /*35900*/  LDL.LU.64 R20, [R1+0x600] ;  /* 0x0006000001147983 */ /* 0x004ea80000300a00 */
[----:B---3--:R-:W2:Y:S01]  /*35910*/  LDL.LU.64 R22, [R1+0x608] ;  /* 0x0006080001167983 */ /* 0x008ea20000300a00 */
[C---:B------:R-:W-:Y:S11]  /*35920*/  HMMA.1688.F32.TF32 R136, R100.reuse, R196, R136 ;  /* 0x000000c46488723c */ /* 0x040ff60000081088 */
[----:B------:R-:W-:Y:S11]  /*35930*/  @!UPT UIADD3 URZ, URZ, URZ, URZ ;  /* 0x0000003f3f3ff290 */ /* 0x000ff6000fffe03f */
[----:B------:R-:W-:Y:S01]  /*35940*/  @!UPT UIADD3 URZ, URZ, URZ, URZ ;  /* 0x0000003f3f3ff290 */ /* 0x000fe2000fffe03f */
[----:B------:R-:W-:Y:S04]  /*35950*/  STL.64 [R1+0x370], R136 ;  /* 0x0003708801007387 */ /* 0x000fe80000100a00 */
[----:B------:R-:W-:Y:S01]  /*35960*/  STL.64 [R1+0x378], R138 ;  /* 0x0003788a01007387 */ /* 0x000fe20000100a00 */
[C---:B-----5:R-:W-:Y:S08]  /*35970*/  HMMA.1688.F32.TF32 R132, R100.reuse, R152, R132 ;  /* 0x000000986484723c */ /* 0x060ff00000081084 */
[C---:B------:R-:W-:Y:S08]  /*35980*/  HMMA.1688.F32.TF32 R128, R100.reuse, R148, R128 ;  /* 0x000000946480723c */ /* 0x040ff00000081080 */
[C---:B------:R-:W-:Y:S08]  /*35990*/  HMMA.1688.F32.TF32 R120, R100.reuse, R192, R120 ;  /* 0x000000c06478723c */ /* 0x040ff00000081078 */
[C---:B------:R-:W-:Y:S08]  /*359a0*/  HMMA.1688.F32.TF32 R116, R100.reuse, R188, R116 ;  /* 0x000000bc6474723c */ /* 0x040ff00000081074 */
[C---:B------:R-:W-:Y:S08]  /*359b0*/  HMMA.1688.F32.TF32 R112, R100.reuse, R184, R112 ;  /* 0x000000b86470723c */ /* 0x040ff00000081070 */
[C---:B------:R-:W-:Y:S08]  /*359c0*/  HMMA.1688.F32.TF32 R108, R100.reuse, R180, R108 ;  /* 0x000000b4646c723c */ /* 0x040ff0000008106c */
[C---:B------:R-:W-:Y:S08]  /*359d0*/  HMMA.1688.F32.TF32 R104, R100.reuse, R176, R104 ;  /* 0x000000b06468723c */ /* 0x040ff00000081068 */
[C---:B------:R-:W-:Y:S01]  /*359e0*/  HMMA.1688.F32.TF32 R96, R100.reuse, R172, R96 ;  /* 0x000000ac6460723c */ /* 0x040fe20000081060 */
[----:B------:R-:W-:Y:S07]  /*359f0*/  STL.64 [R1+0x380], R132 ;  /* 0x0003808401007387 */ /* 0x000fee0000100a00 */
[C---:B------:R-:W-:Y:S01]  /*35a00*/  HMMA.1688.F32.TF32 R56, R100.reuse, R168, R56 ;  /* 0x000000a86438723c */ /* 0x040fe20000081038 */
[----:B------:R-:W-:Y:S07]  /*35a10*/  STL.64 [R1+0x388], R134 ;  /* 0x0003888601007387 */ /* 0x000fee0000100a00 */
[----:B------:R-:W-:Y:S01]  /*35a20*/  HMMA.1688.F32.TF32 R52, R100, R164, R52 ;  /* 0x000000a46434723c */ /* 0x000fe20000081034 */
[----:B------:R1:W-:Y:S04]  /*35a30*/  STL.64 [R1+0x390], R128 ;  /* 0x0003908001007387 */ /* 0x0003e80000100a00 */
        /* <DEDUP_REMOVED lines=11> */
[----:B------:R-:W-:Y:S04]  /*35af0*/  STL.64 [R1+0x410], R96 ;  /* 0x0004106001007387 */ /* 0x000fe80000100a00 */
[----:B------:R-:W-:Y:S04]  /*35b00*/  STL.64 [R1+0x418], R98 ;  /* 0x0004186201007387 */ /* 0x000fe80000100a00 */
[----:B------:R-:W-:Y:S04]  /*35b10*/  STL.64 [R1+0x440], R56 ;  /* 0x0004403801007387 */ /* 0x000fe80000100a00 */
[----:B------:R-:W-:Y:S04]  /*35b20*/  STL.64 [R1+0x448], R58 ;  /* 0x0004483a01007387 */ /* 0x000fe80000100a00 */
[----:B------:R2:W-:Y:S04]  /*35b30*/  STL.64 [R1+0x420], R52 ;  /* 0x0004203401007387 */ /* 0x0005e80000100a00 */
[----:B------:R2:W-:Y:S04]  /*35b40*/  STL.64 [R1+0x428], R54 ;  /* 0x0004283601007387 */ /* 0x0005e80000100a00 */
[----:B-1----:R-:W4:Y:S04]  /*35b50*/  LDL.LU.64 R128, [R1+0x5f0] ;  /* 0x0005f00001807983 */ /* 0x002f280000300a00 */
[----:B---3--:R-:W4:Y:S04]  /*35b60*/  LDL.LU.64 R130, [R1+0x5f8] ;  /* 0x0005f80001827983 */ /* 0x008f280000300a00 */
[----:B------:R-:W3:Y:S04]  /*35b70*/  LDL.LU.64 R132, [R1+0x5e0] ;  /* 0x0005e00001847983 */ /* 0x000ee80000300a00 */
[----:B------:R-:W3:Y:S04]  /*35b80*/  LDL.LU.64 R134, [R1+0x5e8] ;  /* 0x0005e80001867983 */ /* 0x000ee80000300a00 */
[----:B------:R-:W3:Y:S04]  /*35b90*/  LDL.LU.64 R136, [R1+0x5d0] ;  /* 0x0005d00001887983 */ /* 0x000ee80000300a00 */
[----:B------:R-:W3:Y:S01]  /*35ba0*/  LDL.LU.64 R138, [R1+0x5d8] ;  /* 0x0005d800018a7983 */ /* 0x000ee20000300a00 */
[C---:B-----5:R-:W-:Y:S03]  /*35bb0*/  HMMA.1688.F32.TF32 R104, R144.reuse, R196, R44 ;  /* 0x000000c49068723c */ /* 0x060fe6000008102c */
        /* <DEDUP_REMOVED lines=9> */
[----:B--2---:R-:W2:Y:S04]  /*35c50*/  LDL.LU.64 R52, [R1+0x500] ;  /* 0x0005000001347983 */ /* 0x004ea80000300a00 */
[----:B------:R-:W2:Y:S04]  /*35c60*/  LDL.LU.64 R54, [R1+0x508] ;  /* 0x0005080001367983 */ /* 0x000ea80000300a00 */
[----:B------:R-:W2:Y:S04]  /*35c70*/  LDL.LU.64 R56, [R1+0x4a0] ;  /* 0x0004a00001387983 */ /* 0x000ea80000300a00 */
[----:B------:R-:W2:Y:S04]  /*35c80*/  LDL.LU.64 R58, [R1+0x4a8] ;  /* 0x0004a800013a7983 */ /* 0x000ea80000300a00 */
[----:B------:R-:W2:Y:S04]  /*35c90*/  LDL.LU.64 R248, [R1+0x4b0] ;  /* 0x0004b00001f87983 */ /* 0x000ea80000300a00 */
[----:B------:R-:W2:Y:S04]  /*35ca0*/  LDL.LU.64 R250, [R1+0x4b8] ;  /* 0x0004b80001fa7983 */ /* 0x000ea80000300a00 */
[----:B------:R-:W2:Y:S04]  /*35cb0*/  LDL.LU.64 R236, [R1+0x4c0] ;  /* 0x0004c00001ec7983 */ /* 0x000ea80000300a00 */
[----:B------:R-:W2:Y:S01]  /*35cc0*/  LDL.LU.64 R238, [R1+0x4c8] ;  /* 0x0004c80001ee7983 */ /* 0x000ea20000300a00 */
[C---:B------:R-:W-:Y:S03]  /*35cd0*/  HMMA.1688.F32.TF32 R108, R144.reuse, R152, R32 ;  /* 0x00000098906c723c */ /* 0x040fe60000081020 */
[----:B------:R-:W2:Y:S04]  /*35ce0*/  LDL.LU.64 R232, [R1+0x4f0] ;  /* 0x0004f00001e87983 */ /* 0x000ea80000300a00 */
[----:B------:R-:W2:Y:S01]  /*35cf0*/  LDL.LU.64 R234, [R1+0x4f8] ;  /* 0x0004f80001ea7983 */ /* 0x000ea20000300a00 */
[C---:B------:R-:W-:Y:S03]  /*35d00*/  HMMA.1688.F32.TF32 R112, R144.reuse, R148, R28 ;  /* 0x000000949070723c */ /* 0x040fe6000008101c */
[----:B------:R-:W2:Y:S04]  /*35d10*/  LDL.LU.64 R96, [R1+0x490] ;  /* 0x0004900001607983 */ /* 0x000ea80000300a00 */
        /* <DEDUP_REMOVED lines=9> */
[----:B------:R-:W2:Y:S04]  /*35db0*/  LDL.LU.64 R20, [R1+0x310] ;  /* 0x0003100001147983 */ /* 0x000ea80000300a00 */
[----:B------:R-:W2:Y:S01]  /*35dc0*/  LDL.LU.64 R22, [R1+0x318] ;  /* 0x0003180001167983 */ /* 0x000ea20000300a00 */
[C---:B------:R-:W-:Y:S08]  /*35dd0*/  HMMA.1688.F32.TF32 R124, R144.reuse, R184, R124 ;  /* 0x000000b8907c723c */ /* 0x040ff0000008107c */
[C---:B----4-:R-:W-:Y:S08]  /*35de0*/  HMMA.1688.F32.TF32 R128, R144.reuse, R180, R128 ;  /* 0x000000b49080723c */ /* 0x050ff00000081080 */
[C---:B---3--:R-:W-:Y:S08]  /*35df0*/  HMMA.1688.F32.TF32 R132, R144.reuse, R176, R132 ;  /* 0x000000b09084723c */ /* 0x048ff00000081084 */
[----:B------:R-:W-:Y:S08]  /*35e00*/  HMMA.1688.F32.TF32 R136, R144, R172, R136 ;  /* 0x000000ac9088723c */ /* 0x000ff00000081088 */
[C---:B-----5:R-:W-:Y:S08]  /*35e10*/  HMMA.1688.F32.TF32 R44, R208.reuse, R200, R44 ;  /* 0x000000c8d02c723c */ /* 0x060ff0000008102c */
[C---:B------:R-:W-:Y:S08]  /*35e20*/  HMMA.1688.F32.TF32 R48, R208.reuse, R196, R48 ;  /* 0x000000c4d030723c */ /* 0x040ff00000081030 */
[C---:B--2---:R-:W-:Y:S08]  /*35e30*/  HMMA.1688.F32.TF32 R52, R208.reuse, R152, R52 ;  /* 0x00000098d034723c */ /* 0x044ff00000081034 */
[C---:B------:R-:W-:Y:S08]  /*35e40*/  HMMA.1688.F32.TF32 R56, R208.reuse, R148, R56 ;  /* 0x00000094d038723c */ /* 0x040ff00000081038 */
[C---:B------:R-:W-:Y:S08]  /*35e50*/  HMMA.1688.F32.TF32 R248, R208.reuse, R192, R248 ;  /* 0x000000c0d0f8723c */ /* 0x040ff000000810f8 */
[----:B------:R-:W-:Y:S08]  /*35e60*/  HMMA.1688.F32.TF32 R236, R208, R188, R236 ;  /* 0x000000bcd0ec723c */ /* 0x000ff000000810ec */
[C---:B------:R-:W-:Y:S08]  /*35e70*/  HMMA.1688.F32.TF32 R140, R144.reuse, R168, R140 ;  /* 0x000000a8908c723c */ /* 0x040ff0000008108c */
[----:B------:R-:W-:Y:S01]  /*35e80*/  HMMA.1688.F32.TF32 R144, R144, R164, R244 ;  /* 0x000000a49090723c */ /* 0x000fe200000810f4 */
[----:B------:R-:W2:Y:S04]  /*35e90*/  LDL.LU.64 R246, [R1+0x2128] ;  /* 0x0021280001f67983 */ /* 0x000ea80000300a00 */
[----:B------:R-:W2:Y:S03]  /*35ea0*/  LDL.LU.64 R244, [R1+0x2120] ;  /* 0x0021200001f47983 */ /* 0x000ea60000300a00 */
[C---:B------:R-:W-:Y:S01]  /*35eb0*/  HMMA.1688.F32.TF32 R232, R208.reuse, R184, R232 ;  /* 0x000000b8d0e8723c */ /* 0x040fe200000810e8 */
[----:B------:R-:W-:Y:S04]  /*35ec0*/  STL.64 [R1+0x460], R44 ;  /* 0x0004602c01007387 */ /* 0x000fe80000100a00 */
[----:B------:R1:W-:Y:S03]  /*35ed0*/  STL.64 [R1+0x468], R46 ;  /* 0x0004682e01007387 */ /* 0x0003e60000100a00 */
[C---:B------:R-:W-:Y:S08]  /*35ee0*/  HMMA.1688.F32.TF32 R96, R208.reuse, R180, R96 ;  /* 0x000000b4d060723c */ /* 0x040ff00000081060 */
[C---:B------:R-:W-:Y:S01]  /*35ef0*/  HMMA.1688.F32.TF32 R32, R208.reuse, R176, R32 ;  /* 0x000000b0d020723c */ /* 0x040fe20000081020 */
[----:B-1----:R-:W3:Y:S04]  /*35f00*/  LDL.LU.64 R46, [R1+0x2118] ;  /* 0x00211800012e7983 */ /* 0x002ee80000300a00 */
[----:B------:R-:W3:Y:S03]  /*35f10*/  LDL.LU.64 R44, [R1+0x2110] ;  /* 0x00211000012c7983 */ /* 0x000ee60000300a00 */
[C---:B------:R-:W-:Y:S01]  /*35f20*/  HMMA.1688.F32.TF32 R28, R208.reuse, R172, R28 ;  /* 0x000000acd01c723c */ /* 0x040fe2000008101c */
[----:B------:R-:W-:Y:S04]  /*35f30*/  STL.64 [R1+0x470], R48 ;  /* 0x0004703001007387 */ /* 0x000fe80000100a00 */
[----:B------:R1:W-:Y:S03]  /*35f40*/  STL.64 [R1+0x478], R50 ;  /* 0x0004783201007387 */ /* 0x0003e60000100a00 */
[C---:B------:R-:W-:Y:S01]  /*35f50*/  HMMA.1688.F32.TF32 R24, R208.reuse, R168, R24 ;  /* 0x000000a8d018723c */ /* 0x040fe20000081018 */
[----:B-1----:R-:W4:Y:S07]  /*35f60*/  LDL.LU.64 R50, [R1+0x2108] ;  /* 0x0021080001327983 */ /* 0x002f2e0000300a00 */
[----:B------:R-:W-:Y:S01]  /*35f70*/  HMMA.1688.F32.TF32 R20, R208, R164, R20 ;  /* 0x000000a4d014723c */ /* 0x000fe20000081014 */
[----:B------:R-:W4:Y:S04]  /*35f80*/  LDL.LU.64 R48, [R1+0x2100] ;  /* 0x0021000001307983 */ /* 0x000f280000300a00 */
[----:B------:R-:W-:Y:S04]  /*35f90*/  STL.64 [R1+0x480], R52 ;  /* 0x0004803401007387 */ /* 0x000fe80000100a00 */
[----:B------:R1:W-:Y:S04]  /*35fa0*/  STL.64 [R1+0x488], R54 ;  /* 0x0004883601007387 */ /* 0x0003e80000100a00 */
[----:B-1----:R-:W5:Y:S04]  /*35fb0*/  LDL.LU.64 R54, [R1+0x20f8] ;  /* 0x0020f80001367983 */ /* 0x002f680000300a00 */
[----:B------:R-:W5:Y:S04]  /*35fc0*/  LDL.LU.64 R52, [R1+0x20f0] ;  /* 0x0020f00001347983 */ /* 0x000f680000300a00 */
[----:B------:R-:W-:Y:S04]  /*35fd0*/  STL.64 [R1+0x4a0], R56 ;  /* 0x0004a03801007387 */ /* 0x000fe80000100a00 */
[----:B------:R1:W-:Y:S04]  /*35fe0*/  STL.64 [R1+0x4a8], R58 ;  /* 0x0004a83a01007387 */ /* 0x0003e80000100a00 */
[----:B-1----:R-:W2:Y:S04]  /*35ff0*/  LDL.LU.64 R58, [R1+0x20e8] ;  /* 0x0020e800013a7983 */ /* 0x002ea80000300a00 */
[----:B------:R-:W2:Y:S04]  /*36000*/  LDL.LU.64 R56, [R1+0x20e0] ;  /* 0x0020e00001387983 */ /* 0x000ea80000300a00 */
[----:B------:R-:W-:Y:S04]  /*36010*/  STL.64 [R1+0x4b0], R248 ;  /* 0x0004b0f801007387 */ /* 0x000fe80000100a00 */
[----:B------:R-:W-:Y:S04]  /*36020*/  STL.64 [R1+0x4b8], R250 ;  /* 0x0004b8fa01007387 */ /* 0x000fe80000100a00 */
[----:B------:R-:W-:Y:S04]  /*36030*/  STL.64 [R1+0x4c0], R236 ;  /* 0x0004c0ec01007387 */ /* 0x000fe80000100a00 */
[----:B------:R-:W-:Y:S04]  /*36040*/  STL.64 [R1+0x4c8], R238 ;  /* 0x0004c8ee01007387 */ /* 0x000fe80000100a00 */
[----:B------:R1:W-:Y:S04]  /*36050*/  STL.64 [R1+0x510], R232 ;  /* 0x000510e801007387 */ /* 0x0003e80000100a00 */
[----:B------:R1:W-:Y:S04]  /*36060*/  STL.64 [R1+0x518], R234 ;  /* 0x000518ea01007387 */ /* 0x0003e80000100a00 */
[----:B------:R1:W-:Y:S04]  /*36070*/  STL.64 [R1+0x500], R96 ;  /* 0x0005006001007387 */ /* 0x0003e80000100a00 */
[----:B------:R1:W-:Y:S04]  /*36080*/  STL.64 [R1+0x508], R98 ;  /* 0x0005086201007387 */ /* 0x0003e80000100a00 */
[----:B------:R-:W-:Y:S04]  /*36090*/  STL.64 [R1+0x4f0], R32 ;  /* 0x0004f02001007387 */ /* 0x000fe80000100a00 */
[----:B------:R-:W-:Y:S04]  /*360a0*/  STL.64 [R1+0x4f8], R34 ;  /* 0x0004f82201007387 */ /* 0x000fe80000100a00 */
[----:B------:R-:W-:Y:S04]  /*360b0*/  STL.64 [R1+0x430], R28 ;  /* 0x0004301c01007387 */ /* 0x000fe80000100a00 */
[----:B------:R-:W-:Y:S04]  /*360c0*/  STL.64 [R1+0x438], R30 ;  /* 0x0004381e01007387 */ /* 0x000fe80000100a00 */
[----:B-1----:R-:W2:Y:S04]  /*360d0*/  LDL.LU.64 R232, [R1+0x1a0] ;  /* 0x0001a00001e87983 */ /* 0x002ea80000300a00 */
[----:B------:R-:W-:Y:S04]  /*360e0*/  STL.64 [R1+0x4d0], R24 ;  /* 0x0004d01801007387 */ /* 0x000fe80000100a00 */
[----:B------:R-:W-:Y:S04]  /*360f0*/  STL.64 [R1+0x4d8], R26 ;  /* 0x0004d81a01007387 */ /* 0x000fe80000100a00 */
[----:B------:R-:W2:Y:S04]  /*36100*/  LDL.LU.64 R234, [R1+0x1a8] ;  /* 0x0001a80001ea7983 */ /* 0x000ea80000300a00 */
[----:B------:R1:W-:Y:S04]  /*36110*/  STL.64 [R1+0x490], R20 ;  /* 0x0004901401007387 */ /* 0x0003e80000100a00 */
[----:B------:R1:W-:Y:S04]  /*36120*/  STL.64 [R1+0x498], R22 ;  /* 0x0004981601007387 */ /* 0x0003e80000100a00 */
[----:B------:R-:W3:Y:S04]  /*36130*/  LDL.LU.64 R236, [R1+0x1b0] ;  /* 0x0001b00001ec7983 */ /* 0x000ee80000300a00 */
[----:B------:R-:W3:Y:S04]  /*36140*/  LDL.LU.64 R238, [R1+0x1b8] ;  /* 0x0001b80001ee7983 */ /* 0x000ee80000300a00 */
[----:B------:R-:W4:Y:S04]  /*36150*/  LDL.LU.64 R248, [R1+0x1e0] ;  /* 0x0001e00001f87983 */ /* 0x000f280000300a00 */
[----:B------:R-:W4:Y:S04]  /*36160*/  LDL.LU.64 R250, [R1+0x1e8] ;  /* 0x0001e80001fa7983 */ /* 0x000f280000300a00 */
[----:B------:R-:W5:Y:S04]  /*36170*/  LDL.LU.64 R96, [R1+0x1d0] ;  /* 0x0001d00001607983 */ /* 0x000f680000300a00 */
[----:B------:R-:W5:Y:S04]  /*36180*/  LDL.LU.64 R98, [R1+0x1d8] ;  /* 0x0001d80001627983 */ /* 0x000f680000300a00 */
[----:B-1----:R-:W5:Y:S04]  /*36190*/  LDL.LU.64 R20, [R1+0x180] ;  /* 0x0001800001147983 */ /* 0x002f680000300a00 */
[----:B------:R-:W5:Y:S04]  /*361a0*/  LDL.LU.64 R22, [R1+0x188] ;  /* 0x0001880001167983 */ /* 0x000f680000300a00 */
[----:B------:R-:W5:Y:S04]  /*361b0*/  LDL.LU.64 R32, [R1+0x150] ;  /* 0x0001500001207983 */ /* 0x000f680000300a00 */
[----:B------:R-:W5:Y:S04]  /*361c0*/  LDL.LU.64 R34, [R1+0x158] ;  /* 0x0001580001227983 */ /* 0x000f680000300a00 */
[----:B------:R-:W5:Y:S04]  /*361d0*/  LDL.LU.64 R28, [R1+0x140] ;  /* 0x00014000011c7983 */ /* 0x000f680000300a00 */
[----:B------:R-:W5:Y:S04]  /*361e0*/  LDL.LU.64 R30, [R1+0x148] ;  /* 0x00014800011e7983 */ /* 0x000f680000300a00 */
[----:B------:R-:W5:Y:S04]  /*361f0*/  LDL.LU.64 R24, [R1+0x100] ;  /* 0x0001000001187983 */ /* 0x000f680000300a00 */
[----:B------:R-:W5:Y:S01]  /*36200*/  LDL.LU.64 R26, [R1+0x108] ;  /* 0x00010800011a7983 */ /* 0x000f620000300a00 */
[C---:B------:R-:W-:Y:S08]  /*36210*/  HMMA.1688.F32.TF32 R208, R204.reuse, R152, R212 ;  /* 0x00000098ccd0723c */ /* 0x040ff000000810d4 */
[C---:B------:R-:W-:Y:S08]  /*36220*/  HMMA.1688.F32.TF32 R212, R204.reuse, R148, R216 ;  /* 0x00000094ccd4723c */ /* 0x040ff000000810d8 */
[C---:B------:R-:W-:Y:S08]  /*36230*/  HMMA.1688.F32.TF32 R216, R204.reuse, R192, R220 ;  /* 0x000000c0ccd8723c */ /* 0x040ff000000810dc */
[C---:B------:R-:W-:Y:S08]  /*36240*/  HMMA.1688.F32.TF32 R220, R204.reuse, R188, R224 ;  /* 0x000000bcccdc723c */ /* 0x040ff000000810e0 */
[C---:B------:R-:W-:Y:S08]  /*36250*/  HMMA.1688.F32.TF32 R224, R204.reuse, R184, R228 ;  /* 0x000000b8cce0723c */ /* 0x040ff000000810e4 */
[C---:B------:R-:W-:Y:S08]  /*36260*/  HMMA.1688.F32.TF32 R228, R204.reuse, R180, R240 ;  /* 0x000000b4cce4723c */ /* 0x040ff000000810f0 */
[C---:B------:R-:W-:Y:S08]  /*36270*/  HMMA.1688.F32.TF32 R72, R204.reuse, R200, R72 ;  /* 0x000000c8cc48723c */ /* 0x040ff00000081048 */
[C---:B------:R-:W-:Y:S08]  /*36280*/  HMMA.1688.F32.TF32 R68, R204.reuse, R196, R68 ;  /* 0x000000c4cc44723c */ /* 0x040ff00000081044 */
[C---:B--2---:R-:W-:Y:S08]  /*36290*/  HMMA.1688.F32.TF32 R232, R204.reuse, R176, R232 ;  /* 0x000000b0cce8723c */ /* 0x044ff000000810e8 */
[C---:B---3--:R-:W-:Y:S08]  /*362a0*/  HMMA.1688.F32.TF32 R236, R204.reuse, R172, R236 ;  /* 0x000000acccec723c */ /* 0x048ff000000810ec */
[C---:B----4-:R-:W-:Y:S08]  /*362b0*/  HMMA.1688.F32.TF32 R240, R204.reuse, R168, R248 ;  /* 0x000000a8ccf0723c */ /* 0x050ff000000810f8 */
[----:B-----5:R-:W-:Y:S08]  /*362c0*/  HMMA.1688.F32.TF32 R204, R204, R164, R96 ;  /* 0x000000a4cccc723c */ /* 0x020ff00000081060 */
[C---:B------:R-:W-:Y:S01]  /*362d0*/  HMMA.1688.F32.TF32 R96, R160.reuse, R200, R20 ;  /* 0x000000c8a060723c */ /* 0x040fe20000081014 */
[----:B------:R-:W2:Y:S04]  /*362e0*/  LDL.LU.64 R20, [R1+0xc0] ;  /* 0x0000c00001147983 */ /* 0x000ea80000300a00 */
[----:B------:R-:W2:Y:S03]  /*362f0*/  LDL.LU.64 R22, [R1+0xc8] ;  /* 0x0000c80001167983 */ /* 0x000ea60000300a00 */
[----:B------:R-:W-:Y:S01]  /*36300*/  HMMA.1688.F32.TF32 R24, R160, R192, R24 ;  /* 0x000000c0a018723c */ /* 0x000fe20000081018 */
[----:B------:R-:W-:-:S02]  /*36310*/  IMAD.MOV.U32 R198, RZ, RZ, R4 ;  /* 0x000000ffffc67224 */ /* 0x000fc400078e0004 */
[----:B------:R-:W-:Y:S11]  /*36320*/  IMAD.MOV.U32 R199, RZ, RZ, R5 ;  /* 0x000000ffffc77224 */ /* 0x000ff600078e0005 */
[----:B------:R-:W-:Y:S01]  /*36330*/  @!UPT UIADD3 URZ, URZ, URZ, URZ ;  /* 0x0000003f3f3ff290 */ /* 0x000fe2000fffe03f */
[----:B------:R-:W-:Y:S04]  /*36340*/  STL.64 [R1+0x340], R96 ;  /* 0x0003406001007387 */ /* 0x000fe80000100a00 */
[----:B------:R1:W-:Y:S05]  /*36350*/  STL.64 [R1+0x348], R98 ;  /* 0x0003486201007387 */ /* 0x0003ea0000100a00 */
[----:B------:R-:W-:Y:S02]  /*36360*/  IMAD.MOV.U32 R9, RZ, RZ, R24 ;  /* 0x000000ffff097224 */ /* 0x000fe400078e0018 */
[----:B------:R-:W-:-:S02]  /*36370*/  IMAD.MOV.U32 R8, RZ, RZ, R25 ;  /* 0x000000ffff087224 */ /* 0x000fc400078e0019 */
[----:B------:R-:W-:Y:S02]  /*36380*/  IMAD.MOV.U32 R5, RZ, RZ, R26 ;  /* 0x000000ffff057224 */ /* 0x000fe400078e001a */
[----:B------:R-:W-:Y:S01]  /*36390*/  IMAD.MOV.U32 R4, RZ, RZ, R27 ;  /* 0x000000ffff047224 */ /* 0x000fe200078e001b */
[C---:B-1----:R-:W-:Y:S08]  /*363a0*/  HMMA.1688.F32.TF32 R96, R160.reuse, R196, R244 ;  /* 0x000000c4a060723c */ /* 0x042ff000000810f4 */
[C---:B------:R-:W-:Y:S08]  /*363b0*/  HMMA.1688.F32.TF32 R32, R160.reuse, R152, R32 ;  /* 0x00000098a020723c */ /* 0x040ff00000081020 */
[----:B------:R-:W-:Y:S01]  /*363c0*/  HMMA.1688.F32.TF32 R28, R160, R148, R28 ;  /* 0x00000094a01c723c */ /* 0x000fe2000008101c */
[----:B------:R-:W-:Y:S01]  /*363d0*/  IMAD.MOV.U32 R248, RZ, RZ, R157 ;  /* 0x000000fffff87224 */ /* 0x000fe200078e009d */
[----:B------:R-:W-:Y:S01]  /*363e0*/  LDS R244, [R252+0xa1000] ;  /* 0x0a100000fcf47984 */ /* 0x000fe20000000800 */
[----:B------:R-:W-:-:S03]  /*363f0*/  IMAD.MOV.U32 R249, RZ, RZ, R156 ;  /* 0x000000fffff97224 */ /* 0x000fc600078e009c */
[----:B------:R-:W-:Y:S04]  /*36400*/  LDS R246, [R252+0xa1800] ;  /* 0x0a180000fcf67984 */ /* 0x000fe80000000800 */
[----:B------:R1:W-:Y:S04]  /*36410*/  STL.64 [R1+0x330], R96 ;  /* 0x0003306001007387 */ /* 0x0003e80000100a00 */
[----:B------:R3:W-:Y:S04]  /*36420*/  STL.64 [R1+0x338], R98 ;  /* 0x0003386201007387 */ /* 0x0007e80000100a00 */
[----:B------:R-:W-:Y:S04]  /*36430*/  STL.64 [R1+0x320], R32 ;  /* 0x0003202001007387 */ /* 0x000fe80000100a00 */
[----:B------:R-:W-:Y:S04]  /*36440*/  STL.64 [R1+0x328], R34 ;  /* 0x0003282201007387 */ /* 0x000fe80000100a00 */
[----:B------:R-:W-:Y:S04]  /*36450*/  STL.64 [R1+0x310], R28 ;  /* 0x0003101c01007387 */ /* 0x000fe80000100a00 */
[----:B------:R-:W-:Y:S04]  /*36460*/  STL.64 [R1+0x318], R30 ;  /* 0x0003181e01007387 */ /* 0x000fe80000100a00 */
[----:B------:R-:W-:Y:S04]  /*36470*/  STL [R1+0x1f94], R4 ;  /* 0x001f940401007387 */ /* 0x000fe80000100800 */
[----:B------:R-:W-:Y:S04]  /*36480*/  STL [R1+0x1f90], R5 ;  /* 0x001f900501007387 */ /* 0x000fe80000100800 */
[----:B------:R-:W-:Y:S04]  /*36490*/  STL [R1+0x1f8c], R8 ;  /* 0x001f8c0801007387 */ /* 0x000fe80000100800 */
[----:B------:R4:W-:Y:S01]  /*364a0*/  STL [R1+0x1f88], R9 ;  /* 0x001f880901007387 */ /* 0x0009e20000100800 */
[C---:B--2---:R-:W-:Y:S03]  /*364b0*/  HMMA.1688.F32.TF32 R24, R160.reuse, R188, R20 ;  /* 0x000000bca018723c */ /* 0x044fe60000081014 */
[----:B------:R-:W-:Y:S04]  /*364c0*/  LDS R245, [R3+0xa1000] ;  /* 0x0a10000003f57984 */ /* 0x000fe80000000800 */
[----:B------:R-:W2:Y:S01]  /*364d0*/  LDS R247, [R3+0xa1800] ;  /* 0x0a18000003f77984 */ /* 0x000ea20000000800 */
[----:B------:R-:W-:Y:S01]  /*364e0*/  HMMA.1688.F32.TF32 R20, R160, R184, R44 ;  /* 0x000000b8a014723c */ /* 0x000fe2000008102c */
[----:B-1----:R-:W-:-:S02]  /*364f0*/  IMAD.MOV.U32 R96, RZ, RZ, R150 ;  /* 0x000000ffff607224 */ /* 0x002fc400078e0096 */
[----:B------:R-:W-:Y:S01]  /*36500*/  LDS R44, [R252+0xa1080] ;  /* 0x0a108000fc2c7984 */ /* 0x000fe20000000800 */
[----:B------:R-:W-:Y:S02]  /*36510*/  IMAD.MOV.U32 R97, RZ, RZ, R151 ;  /* 0x000000ffff617224 */ /* 0x000fe400078e0097 */
[----:B---3--:R-:W-:Y:S01]  /*36520*/  IMAD.MOV.U32 R98, RZ, RZ, R154 ;  /* 0x000000ffff627224 */ /* 0x008fe200078e009a */
[----:B------:R-:W-:Y:S01]  /*36530*/  LDS R46, [R252+0xa1880] ;  /* 0x0a188000fc2e7984 */ /* 0x000fe20000000800 */
[----:B------:R-:W-:-:S03]  /*36540*/  IMAD.MOV.U32 R99, RZ, RZ, R155 ;  /* 0x000000ffff637224 */ /* 0x000fc600078e009b */
[----:B------:R-:W-:Y:S04]  /*36550*/  LDS R45, [R3+0xa1080] ;  /* 0x0a108000032d7984 */ /* 0x000fe80000000800 */
[----:B------:R-:W1:Y:S09]  /*36560*/  LDS R47, [R3+0xa1880] ;  /* 0x0a188000032f7984 */ /* 0x000e720000000800 */
[----:B------:R-:W-:-:S02]  /*36570*/  IMAD.MOV.U32 R17, RZ, RZ, R20 ;  /* 0x000000ffff117224 */ /* 0x000fc400078e0014 */
[----:B------:R-:W-:Y:S02]  /*36580*/  IMAD.MOV.U32 R16, RZ, RZ, R21 ;  /* 0x000000ffff107224 */ /* 0x000fe400078e0015 */
[----:B------:R-:W-:Y:S02]  /*36590*/  IMAD.MOV.U32 R13, RZ, RZ, R22 ;  /* 0x000000ffff0d7224 */ /* 0x000fe400078e0016 */
[----:B------:R-:W-:Y:S02]  /*365a0*/  IMAD.MOV.U32 R12, RZ, RZ, R23 ;  /* 0x000000ffff0c7224 */ /* 0x000fe400078e0017 */
[----:B------:R-:W-:Y:S01]  /*365b0*/  HMMA.1688.F32.TF32 R20, R160, R180, R48 ;  /* 0x000000b4a014723c */ /* 0x000fe20000081030 */
[----:B------:R-:W-:Y:S04]  /*365c0*/  STL.64 [R1+0x1d0], R24 ;  /* 0x0001d01801007387 */ /* 0x000fe80000100a00 */
[----:B------:R-:W-:Y:S04]  /*365d0*/  STL.64 [R1+0x1d8], R26 ;  /* 0x0001d81a01007387 */ /* 0x000fe80000100a00 */
[----:B------:R3:W-:Y:S04]  /*365e0*/  STL [R1+0x1fa4], R12 ;  /* 0x001fa40c01007387 */ /* 0x0007e80000100800 */
[----:B------:R5:W-:Y:S04]  /*365f0*/  STL [R1+0x1fa0], R13 ;  /* 0x001fa00d01007387 */ /* 0x000be80000100800 */
[----:B------:R1:W-:Y:S07]  /*36600*/  STL [R1+0x1f9c], R16 ;  /* 0x001f9c1001007387 */ /* 0x0003ee0000100800 */
[----:B----4-:R-:W-:-:S02]  /*36610*/  IMAD.MOV.U32 R9, RZ, RZ, R23 ;  /* 0x000000ffff097224 */ /* 0x010fc400078e0017 */
[----:B------:R-:W-:Y:S02]  /*36620*/  IMAD.MOV.U32 R8, RZ, RZ, R22 ;  /* 0x000000ffff087224 */ /* 0x000fe400078e0016 */
[----:B------:R-:W-:Y:S01]  /*36630*/  IMAD.MOV.U32 R5, RZ, RZ, R21 ;  /* 0x000000ffff057224 */ /* 0x000fe200078e0015 */
[----:B------:R4:W-:Y:S01]  /*36640*/  STL [R1+0x1f98], R17 ;  /* 0x001f981101007387 */ /* 0x0009e20000100800 */
[----:B------:R-:W-:-:S03]  /*36650*/  IMAD.MOV.U32 R4, RZ, RZ, R20 ;  /* 0x000000ffff047224 */ /* 0x000fc600078e0014 */
        /* <DEDUP_REMOVED lines=8> */
[----:B------:R-:W2:Y:S04]  /*366e0*/  LDL.LU R60, [R1+0x20dc] ;  /* 0x0020dc00013c7983 */ /* 0x000ea80000300800 */
[----:B------:R-:W2:Y:S04]  /*366f0*/  LDL.LU R61, [R1+0x20d8] ;  /* 0x0020d800013d7983 */ /* 0x000ea80000300800 */
[----:B------:R-:W2:Y:S04]  /*36700*/  LDL.LU R62, [R1+0x20d4] ;  /* 0x0020d400013e7983 */ /* 0x000ea80000300800 */
[----:B------:R-:W2:Y:S01]  /*36710*/  LDL.LU R63, [R1+0x20d0] ;  /* 0x0020d000013f7983 */ /* 0x000ea20000300800 */
[C---:B------:R-:W-:Y:S11]  /*36720*/  HMMA.1688.F32.TF32 R20, R160.reuse, R176, R52 ;  /* 0x000000b0a014723c */ /* 0x040ff60000081034 */
[----:B------:R-:W-:Y:S11]  /*36730*/  @!UPT UIADD3 URZ, URZ, URZ, URZ ;  /* 0x0000003f3f3ff290 */ /* 0x000ff6000fffe03f */
[----:B------:R-:W-:Y:S02]  /*36740*/  @!UPT UIADD3 URZ, URZ, URZ, URZ ;  /* 0x0000003f3f3ff290 */ /* 0x000fe4000fffe03f */
[----:B---3--:R-:W-:Y:S02]  /*36750*/  IMAD.MOV.U32 R12, RZ, RZ, R20 ;  /* 0x000000ffff0c7224 */ /* 0x008fe400078e0014 */
[----:B-----5:R-:W-:Y:S02]  /*36760*/  IMAD.MOV.U32 R13, RZ, RZ, R21 ;  /* 0x000000ffff0d7224 */ /* 0x020fe400078e0015 */
[----:B-1----:R-:W-:Y:S02]  /*36770*/  IMAD.MOV.U32 R16, RZ, RZ, R22 ;  /* 0x000000ffff107224 */ /* 0x002fe400078e0016 */
[----:B----4-:R-:W-:Y:S02]  /*36780*/  IMAD.MOV.U32 R17, RZ, RZ, R23 ;  /* 0x000000ffff117224 */ /* 0x010fe400078e0017 */
[----:B------:R-:W-:Y:S03]  /*36790*/  HMMA.1688.F32.TF32 R20, R160, R172, R56 ;  /* 0x000000aca014723c */ /* 0x000fe60000081038 */
[----:B------:R1:W-:Y:S04]  /*367a0*/  STL [R1+0x1fc4], R17 ;  /* 0x001fc41101007387 */ /* 0x0003e80000100800 */
[----:B------:R3:W-:Y:S01]  /*367b0*/  STL [R1+0x1fc0], R16 ;  /* 0x001fc01001007387 */ /* 0x0007e20000100800 */
[----:B------:R-:W-:-:S03]  /*367c0*/  IMAD.MOV.U32 R56, RZ, RZ, R186 ;  /* 0x000000ffff387224 */ /* 0x000fc600078e00ba */
[----:B------:R4:W-:Y:S01]  /*367d0*/  STL [R1+0x1fbc], R12 ;  /* 0x001fbc0c01007387 */ /* 0x0009e20000100800 */
[----:B------:R-:W-:-:S03]  /*367e0*/  IMAD.MOV.U32 R57, RZ, RZ, R187 ;  /* 0x000000ffff397224 */ /* 0x000fc600078e00bb */
[----:B------:R5:W-:Y:S01]  /*367f0*/  STL [R1+0x1fb8], R13 ;  /* 0x001fb80d01007387 */ /* 0x000be20000100800 */
[----:B------:R-:W-:-:S03]  /*36800*/  IMAD.MOV.U32 R58, RZ, RZ, R190 ;  /* 0x000000ffff3a7224 */ /* 0x000fc600078e00be */
[----:B------:R-:W5:Y:S01]  /*36810*/  LDL.LU R186, [R1+0x20cc] ;  /* 0x0020cc0001ba7983 */ /* 0x000f620000300800 */
[----:B------:R-:W-:-:S03]  /*36820*/  IMAD.MOV.U32 R59, RZ, RZ, R191 ;  /* 0x000000ffff3b7224 */ /* 0x000fc600078e00bf */
[----:B------:R-:W5:Y:S01]  /*36830*/  LDL.LU R187, [R1+0x20c8] ;  /* 0x0020c80001bb7983 */ /* 0x000f620000300800 */
[----:B------:R-:W-:Y:S02]  /*36840*/  IMAD.MOV.U32 R9, RZ, RZ, R20 ;  /* 0x000000ffff097224 */ /* 0x000fe400078e0014 */
[----:B------:R-:W-:Y:S01]  /*36850*/  IMAD.MOV.U32 R8, RZ, RZ, R21 ;  /* 0x000000ffff087224 */ /* 0x000fe200078e0015 */
[----:B------:R-:W5:Y:S01]  /*36860*/  LDL.LU R190, [R1+0x20c4] ;  /* 0x0020c40001be7983 */ /* 0x000f620000300800 */
[----:B------:R-:W-:Y:S02]  /*36870*/  IMAD.MOV.U32 R5, RZ, RZ, R22 ;  /* 0x000000ffff057224 */ /* 0x000fe400078e0016 */
[----:B------:R-:W-:Y:S01]  /*36880*/  IMAD.MOV.U32 R4, RZ, RZ, R23 ;  /* 0x000000ffff047224 */ /* 0x000fe200078e0017 */
[----:B------:R-:W5:Y:S01]  /*36890*/  LDL.LU R191, [R1+0x20c0] ;  /* 0x0020c00001bf7983 */ /* 0x000f620000300800 */
[----:B--2---:R-:W-:Y:S07]  /*368a0*/  HMMA.1688.F32.TF32 R20, R160, R168, R60 ;  /* 0x000000a8a014723c */ /* 0x004fee000008103c */
[----:B------:R-:W-:-:S02]  /*368b0*/  IMAD.MOV.U32 R60, RZ, RZ, R194 ;  /* 0x000000ffff3c7224 */ /* 0x000fc400078e00c2 */
[----:B------:R-:W2:Y:S01]  /*368c0*/  LDL.LU R194, [R1+0x20bc] ;  /* 0x0020bc0001c27983 */ /* 0x000ea20000300800 */
[----:B------:R-:W-:Y:S02]  /*368d0*/  IMAD.MOV.U32 R61, RZ, RZ, R195 ;  /* 0x000000ffff3d7224 */ /* 0x000fe400078e00c3 */
[----:B------:R-:W-:Y:S01]  /*368e0*/  IMAD.MOV.U32 R62, RZ, RZ, R159 ;  /* 0x000000ffff3e7224 */ /* 0x000fe200078e009f */
[----:B------:R-:W2:Y:S01]  /*368f0*/  LDL.LU R195, [R1+0x20b8] ;  /* 0x0020b80001c37983 */ /* 0x000ea20000300800 */
[----:B------:R-:W-:-:S03]  /*36900*/  IMAD.MOV.U32 R63, RZ, RZ, R158 ;  /* 0x000000ffff3f7224 */ /* 0x000fc600078e009e */
[----:B------:R-:W2:Y:S04]  /*36910*/  LDL.LU R159, [R1+0x20b4] ;  /* 0x0020b400019f7983 */ /* 0x000ea80000300800 */
[----:B------:R-:W2:Y:S04]  /*36920*/  LDL.LU R158, [R1+0x20b0] ;  /* 0x0020b000019e7983 */ /* 0x000ea80000300800 */
[----:B------:R-:W2:Y:S04]  /*36930*/  LDL.LU R157, [R1+0x20ac] ;  /* 0x0020ac00019d7983 */ /* 0x000ea80000300800 */
[----:B------:R-:W2:Y:S01]  /*36940*/  LDL.LU R156, [R1+0x20a8] ;  /* 0x0020a800019c7983 */ /* 0x000ea20000300800 */
[----:B-1----:R-:W-:-:S02]  /*36950*/  IMAD.MOV.U32 R17, RZ, RZ, R20 ;  /* 0x000000ffff117224 */ /* 0x002fc400078e0014 */
[----:B---3--:R-:W-:Y:S01]  /*36960*/  IMAD.MOV.U32 R16, RZ, RZ, R21 ;  /* 0x000000ffff107224 */ /* 0x008fe200078e0015 */
[----:B------:R-:W3:Y:S01]  /*36970*/  LDL.LU R250, [R1+0x88] ;  /* 0x0000880001fa7983 */ /* 0x000ee20000300800 */
[----:B----4-:R-:W-:-:S03]  /*36980*/  IMAD.MOV.U32 R12, RZ, RZ, R22 ;  /* 0x000000ffff0c7224 */ /* 0x010fc600078e0016 */
[----:B------:R-:W3:Y:S01]  /*36990*/  LDL.LU R251, [R1+0x8c] ;  /* 0x00008c0001fb7983 */ /* 0x000ee20000300800 */
[----:B-----5:R-:W-:Y:S02]  /*369a0*/  IMAD.MOV.U32 R13, RZ, RZ, R23 ;  /* 0x000000ffff0d7224 */ /* 0x020fe400078e0017 */
[----:B--2---:R-:W-:Y:S02]  /*369b0*/  IMAD.MOV.U32 R20, RZ, RZ, R159 ;  /* 0x000000ffff147224 */ /* 0x004fe400078e009f */
[----:B------:R-:W2:Y:S01]  /*369c0*/  LDL.LU R159, [R1+0x20a4] ;  /* 0x0020a400019f7983 */ /* 0x000ea20000300800 */
[----:B------:R-:W-:-:S03]  /*369d0*/  IMAD.MOV.U32 R21, RZ, RZ, R158 ;  /* 0x000000ffff157224 */ /* 0x000fc600078e009e */
[----:B------:R-:W4:Y:S01]  /*369e0*/  LDL.LU R158, [R1+0x20a0] ;  /* 0x0020a000019e7983 */ /* 0x000f220000300800 */
[----:B------:R-:W-:-:S03]  /*369f0*/  IMAD.MOV.U32 R22, RZ, RZ, R157 ;  /* 0x000000ffff167224 */ /* 0x000fc600078e009d */
[----:B------:R-:W5:Y:S01]  /*36a00*/  LDL.LU R157, [R1+0x209c] ;  /* 0x00209c00019d7983 */ /* 0x000f620000300800 */
[----:B------:R-:W-:-:S03]  /*36a10*/  IMAD.MOV.U32 R23, RZ, RZ, R156 ;  /* 0x000000ffff177224 */ /* 0x000fc600078e009c */
        /* <DEDUP_REMOVED lines=8> */
[----:B--2---:R-:W-:-:S02]  /*36aa0*/  IMAD.MOV.U32 R26, RZ, RZ, R159 ;  /* 0x000000ffff1a7224 */ /* 0x004fc400078e009f */
[----:B----4-:R-:W-:Y:S02]  /*36ab0*/  IMAD.MOV.U32 R25, RZ, RZ, R158 ;  /* 0x000000ffff197224 */ /* 0x010fe400078e009e */
[----:B-----5:R-:W-:Y:S02]  /*36ac0*/  IMAD.MOV.U32 R24, RZ, RZ, R157 ;  /* 0x000000ffff187224 */ /* 0x020fe400078e009d */
[----:B---3--:R-:W-:Y:S02]  /*36ad0*/  IMAD.MOV.U32 R31, RZ, RZ, R156 ;  /* 0x000000ffff1f7224 */ /* 0x008fe400078e009c */
[----:B------:R-:W2:Y:S04]  /*36ae0*/  LDL.LU R156, [R1+0x2094] ;  /* 0x00209400019c7983 */ /* 0x000ea80000300800 */
[----:B------:R-:W2:Y:S04]  /*36af0*/  LDL.LU R157, [R1+0x2090] ;  /* 0x00209000019d7983 */ /* 0x000ea80000300800 */
[----:B------:R-:W2:Y:S04]  /*36b00*/  LDL.LU R158, [R1+0x208c] ;  /* 0x00208c00019e7983 */ /* 0x000ea80000300800 */
[----:B------:R-:W2:Y:S04]  /*36b10*/  LDL.LU R159, [R1+0x2088] ;  /* 0x00208800019f7983 */ /* 0x000ea80000300800 */
[----:B------:R-:W3:Y:S04]  /*36b20*/  LDL.LU R27, [R1+0xfc] ;  /* 0x0000fc00011b7983 */ /* 0x000ee80000300800 */
[----:B------:R-:W4:Y:S04]  /*36b30*/  LDL.LU R150, [R1+0x2084] ;  /* 0x0020840001967983 */ /* 0x000f280000300800 */
[----:B------:R-:W4:Y:S04]  /*36b40*/  LDL.LU R151, [R1+0x2080] ;  /* 0x0020800001977983 */ /* 0x000f280000300800 */
[----:B------:R-:W5:Y:S04]  /*36b50*/  LDL.LU R154, [R1+0x207c] ;  /* 0x00207c00019a7983 */ /* 0x000f680000300800 */
[----:B------:R-:W5:Y:S01]  /*36b60*/  LDL.LU R155, [R1+0x2078] ;  /* 0x00207800019b7983 */ /* 0x000f620000300800 */
[----:B--2---:R-:W-:Y:S07]  /*36b70*/  HMMA.1688.F32.TF32 R52, R160, R164, R156 ;  /* 0x000000a4a034723c */ /* 0x004fee000008109c */
[----:B------:R-:W-:-:S02]  /*36b80*/  IMAD.MOV.U32 R160, RZ, RZ, R198 ;  /* 0x000000ffffa07224 */ /* 0x000fc400078e00c6 */
[----:B------:R-:W2:Y:S01]  /*36b90*/  LDL.LU R198, [R1+0x2074] ;  /* 0x0020740001c67983 */ /* 0x000ea20000300800 */
[----:B------:R-:W-:Y:S02]  /*36ba0*/  IMAD.MOV.U32 R161, RZ, RZ, R199 ;  /* 0x000000ffffa17224 */ /* 0x000fe400078e00c7 */
[----:B------:R-:W-:Y:S01]  /*36bb0*/  IMAD.MOV.U32 R162, RZ, RZ, R202 ;  /* 0x000000ffffa27224 */ /* 0x000fe200078e00ca */
[----:B------:R-:W2:Y:S01]  /*36bc0*/  LDL.LU R199, [R1+0x2070] ;  /* 0x0020700001c77983 */ /* 0x000ea20000300800 */
[----:B------:R-:W-:Y:S02]  /*36bd0*/  IMAD.MOV.U32 R163, RZ, RZ, R203 ;  /* 0x000000ffffa37224 */ /* 0x000fe400078e00cb */
[----:B------:R-:W-:Y:S01]  /*36be0*/  IMAD.MOV.U32 R156, RZ, RZ, R6 ;  /* 0x000000ffff9c7224 */ /* 0x000fe200078e0006 */
[----:B------:R-:W3:Y:S01]  /*36bf0*/  LDL.LU R202, [R1+0x206c] ;  /* 0x00206c0001ca7983 */ /* 0x000ee20000300800 */
[----:B------:R-:W-:-:S03]  /*36c00*/  IMAD.MOV.U32 R157, RZ, RZ, R7 ;  /* 0x000000ffff9d7224 */ /* 0x000fc600078e0007 */
[----:B------:R-:W3:Y:S01]  /*36c10*/  LDL.LU R203, [R1+0x2068] ;  /* 0x0020680001cb7983 */ /* 0x000ee20000300800 */
[----:B------:R-:W-:-:S03]  /*36c20*/  IMAD.MOV.U32 R158, RZ, RZ, R10 ;  /* 0x000000ffff9e7224 */ /* 0x000fc600078e000a */
[----:B------:R-:W4:Y:S01]  /*36c30*/  LDL.LU R6, [R1+0x2064] ;  /* 0x0020640001067983 */ /* 0x000f220000300800 */
[----:B------:R-:W-:-:S03]  /*36c40*/  IMAD.MOV.U32 R159, RZ, RZ, R18 ;  /* 0x000000ffff9f7224 */ /* 0x000fc600078e0012 */
[----:B------:R-:W4:Y:S04]  /*36c50*/  LDL.LU R7, [R1+0x2060] ;  /* 0x0020600001077983 */ /* 0x000f280000300800 */
[----:B------:R-:W5:Y:S04]  /*36c60*/  LDL.LU R10, [R1+0x205c] ;  /* 0x00205c00010a7983 */ /* 0x000f680000300800 */
[----:B------:R-:W5:Y:S04]  /*36c70*/  LDL.LU R18, [R1+0x2058] ;  /* 0x0020580001127983 */ /* 0x000f680000300800 */
[----:B------:R1:W-:Y:S04]  /*36c80*/  STL.64 [R1+0x1f18], R54 ;  /* 0x001f183601007387 */ /* 0x0003e80000100a00 */
[----:B------:R1:W-:Y:S02]  /*36c90*/  STL.64 [R1+0x1f10], R52 ;  /* 0x001f103401007387 */ /* 0x0003e40000100a00 */
[----:B-1----:R-:W-:-:S02]  /*36ca0*/  IMAD.MOV.U32 R54, RZ, RZ, R14 ;  /* 0x000000ffff367224 */ /* 0x002fc400078e000e */
[----:B------:R-:W-:Y:S02]  /*36cb0*/  IMAD.MOV.U32 R52, RZ, RZ, R19 ;  /* 0x000000ffff347224 */ /* 0x000fe400078e0013 */
[----:B------:R-:W5:Y:S01]  /*36cc0*/  LDL.LU R19, [R1+0x2054] ;  /* 0x0020540001137983 */ /* 0x000f620000300800 */
[----:B------:R-:W-:Y:S02]  /*36cd0*/  IMAD.MOV.U32 R53, RZ, RZ, R11 ;  /* 0x000000ffff357224 */ /* 0x000fe400078e000b */
[----:B------:R-:W-:Y:S01]  /*36ce0*/  IMAD.MOV.U32 R55, RZ, RZ, R15 ;  /* 0x000000ffff377224 */ /* 0x000fe200078e000f */
[----:B------:R-:W5:Y:S04]  /*36cf0*/  LDL.LU R11, [R1+0x2050] ;  /* 0x00205000010b7983 */ /* 0x000f680000300800 */
[----:B------:R-:W5:Y:S04]  /*36d00*/  LDL.LU R14, [R1+0x204c] ;  /* 0x00204c00010e7983 */ /* 0x000f680000300800 */
[----:B------:R-:W5:Y:S01]  /*36d10*/  LDL.LU R15, [R1+0x2048] ;  /* 0x00204800010f7983 */ /* 0x000f620000300800 */
[C---:B--2---:R-:W-:Y:S08]  /*36d20*/  HMMA.1688.F32.TF32 R96, R244.reuse, R198, R96 ;  /* 0x000000c6f460723c */ /* 0x044ff00000081060 */
[C---:B---3--:R-:W-:Y:S08]  /*36d30*/  HMMA.1688.F32.TF32 R248, R244.reuse, R202, R248 ;  /* 0x000000caf4f8723c */ /* 0x048ff000000810f8 */
[C---:B----4-:R-:W-:Y:S08]  /*36d40*/  HMMA.1688.F32.TF32 R20, R244.reuse, R6, R20 ;  /* 0x00000006f414723c */ /* 0x050ff00000081014 */
[C---:B-----5:R-:W-:Y:S08]  /*36d50*/  HMMA.1688.F32.TF32 R32, R244.reuse, R18, R32 ;  /* 0x00000012f420723c */ /* 0x060ff00000081020 */
[C---:B------:R-:W-:Y:S08]  /*36d60*/  HMMA.1688.F32.TF32 R28, R244.reuse, R14, R28 ;  /* 0x0000000ef41c723c */ /* 0x040ff0000008101c */
[----:B------:R-:W-:Y:S08]  /*36d70*/  HMMA.1688.F32.TF32 R24, R244, R10, R24 ;  /* 0x0000000af418723c */ /* 0x000ff00000081018 */
[----:B------:R-:W-:-:S02]  /*36d80*/  IMAD.MOV.U32 R189, RZ, RZ, R34 ;  /* 0x000000ffffbd7224 */ /* 0x000fc400078e0022 */
[----:B------:R-:W-:Y:S02]  /*36d90*/  IMAD.MOV.U32 R188, RZ, RZ, R35 ;  /* 0x000000ffffbc7224 */ /* 0x000fe400078e0023 */
[----:B------:R-:W-:Y:S01]  /*36da0*/  IMAD.MOV.U32 R193, RZ, RZ, R32 ;  /* 0x000000ffffc17224 */ /* 0x000fe200078e0020 */
[----:B------:R-:W2:Y:S01]  /*36db0*/  LDL.LU.64 R34, [R1+0x2040] ;  /* 0x0020400001227983 */ /* 0x000ea20000300a00 */
[----:B------:R-:W-:-:S03]  /*36dc0*/  IMAD.MOV.U32 R192, RZ, RZ, R33 ;  /* 0x000000ffffc07224 */ /* 0x000fc600078e0021 */
[----:B------:R-:W2:Y:S01]  /*36dd0*/  LDL.LU.64 R32, [R1+0x2038] ;  /* 0x0020380001207983 */ /* 0x000ea20000300a00 */
[----:B------:R-:W-:-:S03]  /*36de0*/  IMAD.MOV.U32 R252, RZ, RZ, R31 ;  /* 0x000000fffffc7224 */ /* 0x000fc600078e001f */
[----:B------:R-:W-:Y:S04]  /*36df0*/  STL.64 [R1+0x130], R28 ;  /* 0x0001301c01007387 */ /* 0x000fe80000100a00 */
[----:B------:R1:W-:Y:S04]  /*36e00*/  STL [R1+0x138], R30 ;  /* 0x0001381e01007387 */ /* 0x0003e80000100800 */
[----:B-1----:R-:W3:Y:S04]  /*36e10*/  LDL.LU.64 R30, [R1+0x2030] ;  /* 0x00203000011e7983 */ /* 0x002ee80000300a00 */
[----:B------:R-:W3:Y:S04]  /*36e20*/  LDL.LU.64 R28, [R1+0x2028] ;  /* 0x00202800011c7983 */ /* 0x000ee80000300a00 */
[----:B------:R-:W-:Y:S04]  /*36e30*/  STL [R1+0x1eec], R252 ;  /* 0x001eecfc01007387 */ /* 0x000fe80000100800 */
[----:B------:R-:W-:Y:S04]  /*36e40*/  STL.64 [R1+0xf0], R24 ;  /* 0x0000f01801007387 */ /* 0x000fe80000100a00 */
[----:B------:R1:W-:Y:S04]  /*36e50*/  STL.64 [R1+0xf8], R26 ;  /* 0x0000f81a01007387 */ /* 0x0003e80000100a00 */
[----:B-1----:R-:W4:Y:S04]  /*36e60*/  LDL.LU.64 R26, [R1+0x2020] ;  /* 0x00202000011a7983 */ /* 0x002f280000300a00 */
        /* <DEDUP_REMOVED lines=10> */
[----:B------:R1:W-:Y:S04]  /*36f10*/  STL.64 [R1+0x5f8], R98 ;  /* 0x0005f86201007387 */ /* 0x0003e80000100a00 */
[----:B-1----:R-:W3:Y:S04]  /*36f20*/  LDL.LU.64 R98, [R1+0x1ff0] ;  /* 0x001ff00001627983 */ /* 0x002ee80000300a00 */
[----:B------:R-:W3:Y:S01]  /*36f30*/  LDL.LU.64 R96, [R1+0x1fe8] ;  /* 0x001fe80001607983 */ /* 0x000ee20000300a00 */
[C---:B------:R-:W-:Y:S11]  /*36f40*/  HMMA.1688.F32.TF32 R52, R244.reuse, R154, R52 ;  /* 0x0000009af434723c */ /* 0x040ff60000081034 */
[----:B------:R-:W-:Y:S11]  /*36f50*/  @!UPT UIADD3 URZ, URZ, URZ, URZ ;  /* 0x0000003f3f3ff290 */ /* 0x000ff6000fffe03f */
[----:B------:R-:W-:Y:S01]  /*36f60*/  @!UPT UIADD3 URZ, URZ, URZ, URZ ;  /* 0x0000003f3f3ff290 */ /* 0x000fe2000fffe03f */
[----:B------:R-:W-:Y:S04]  /*36f70*/  STL.64 [R1+0x5e0], R52 ;  /* 0x0005e03401007387 */ /* 0x000fe80000100a00 */
[----:B------:R1:W-:Y:S02]  /*36f80*/  STL.64 [R1+0x5e8], R54 ;  /* 0x0005e83601007387 */ /* 0x0003e40000100a00 */
[C---:B-1----:R-:W-:Y:S08]  /*36f90*/  HMMA.1688.F32.TF32 R52, R244.reuse, R150, R160 ;  /* 0x00000096f434723c */ /* 0x042ff000000810a0 */
[C---:B------:R-:W-:Y:S08]  /*36fa0*/  HMMA.1688.F32.TF32 R156, R244.reuse, R194, R156 ;  /* 0x000000c2f49c723c */ /* 0x040ff0000008109c */
[C---:B------:R-:W-:Y:S07]  /*36fb0*/  HMMA.1688.F32.TF32 R60, R244.reuse, R190, R60 ;  /* 0x000000bef43c723c */ /* 0x040fee000008103c */
[----:B------:R-:W-:Y:S04]  /*36fc0*/  STL.64 [R1+0x5d0], R52 ;  /* 0x0005d03401007387 */ /* 0x000fe80000100a00 */
[----:B------:R1:W-:Y:S01]  /*36fd0*/  STL.64 [R1+0x5d8], R54 ;  /* 0x0005d83601007387 */ /* 0x0003e20000100a00 */
[C---:B------:R-:W-:Y:S08]  /*36fe0*/  HMMA.1688.F32.TF32 R48, R244.reuse, R182, R48 ;  /* 0x000000b6f430723c */ /* 0x040ff00000081030 */
[C---:B-1----:R-:W-:Y:S01]  /*36ff0*/  HMMA.1688.F32.TF32 R52, R244.reuse, R186, R56 ;  /* 0x000000baf434723c */ /* 0x042fe20000081038 */
[----:B------:R-:W-:Y:S04]  /*37000*/  STL.64 [R1+0x5c0], R156 ;  /* 0x0005c09c01007387 */ /* 0x000fe80000100a00 */
[----:B------:R-:W-:Y:S04]  /*37010*/  STL.64 [R1+0x5c8], R158 ;  /* 0x0005c89e01007387 */ /* 0x000fe80000100a00 */
[----:B------:R-:W-:Y:S04]  /*37020*/  STL.64 [R1+0x5a0], R60 ;  /* 0x0005a03c01007387 */ /* 0x000fe80000100a00 */
[----:B------:R-:W-:Y:S10]  /*37030*/  STL.64 [R1+0x5a8], R62 ;  /* 0x0005a83e01007387 */ /* 0x000ff40000100a00 */
[----:B------:R-:W-:Y:S04]  /*37040*/  STL.64 [R1+0x40], R52 ;  /* 0x0000403401007387 */ /* 0x000fe80000100a00 */
[----:B------:R-:W-:Y:S04]  /*37050*/  STL.64 [R1+0x48], R54 ;  /* 0x0000483601007387 */ /* 0x000fe80000100a00 */
[----:B------:R-:W-:Y:S04]  /*37060*/  STL.64 [R1+0x30], R48 ;  /* 0x0000303001007387 */ /* 0x000fe80000100a00 */
[----:B------:R5:W-:Y:S02]  /*37070*/  STL.64 [R1+0x38], R50 ;  /* 0x0000383201007387 */ /* 0x000be40000100a00 */
[C---:B-----5:R-:W-:Y:S08]  /*37080*/  HMMA.1688.F32.TF32 R48, R244.reuse, R170, R20 ;  /* 0x000000aaf430723c */ /* 0x060ff00000081014 */
[C---:B----4-:R-:W-:Y:S01]  /*37090*/  HMMA.1688.F32.TF32 R20, R244.reuse, R166, R24 ;  /* 0x000000a6f414723c */ /* 0x050fe20000081018 */
[----:B------:R-:W-:Y:S04]  /*370a0*/  LDS R25, [R3+0xa1100] ;  /* 0x0a11000003197984 */ /* 0x000fe80000000800 */
[----:B------:R-:W-:Y:S03]  /*370b0*/  LDS R27, [R3+0xa1900] ;  /* 0x0a190000031b7984 */ /* 0x000fe60000000800 */
[C---:B--2---:R-:W-:Y:S08]  /*370c0*/  HMMA.1688.F32.TF32 R52, R244.reuse, R174, R248 ;  /* 0x000000aef434723c */ /* 0x044ff000000810f8 */
[----:B---3--:R-:W-:Y:S11]  /*370d0*/  HMMA.1688.F32.TF32 R56, R244, R178, R96 ;  /* 0x000000b2f438723c */ /* 0x008ff60000081060 */
[----:B------:R-:W-:Y:S11]  /*370e0*/  @!UPT UIADD3 URZ, URZ, URZ, URZ ;  /* 0x0000003f3f3ff290 */ /* 0x000ff6000fffe03f */
[----:B------:R-:W-:Y:S01]  /*370f0*/  @!UPT UIADD3 URZ, URZ, URZ, URZ ;  /* 0x0000003f3f3ff290 */ /* 0x000fe2000fffe03f */
[----:B------:R-:W-:Y:S04]  /*37100*/  STL.64 [R1+0x80], R56 ;  /* 0x0000803801007387 */ /* 0x000fe80000100a00 */
[----:B------:R-:W-:Y:S04]  /*37110*/  STL.64 [R1+0x88], R58 ;  /* 0x0000883a01007387 */ /* 0x000fe80000100a00 */
[----:B------:R-:W-:Y:S04]  /*37120*/  STL.64 [R1+0x70], R52 ;  /* 0x0000703401007387 */ /* 0x000fe80000100a00 */
[----:B------:R-:W-:Y:S04]  /*37130*/  STL.64 [R1+0x78], R54 ;  /* 0x0000783601007387 */ /* 0x000fe80000100a00 */
[----:B------:R-:W2:Y:S04]  /*37140*/  LDL.LU R96, [R1+0x220] ;  /* 0x0002200001607983 */ /* 0x000ea80000300800 */
[----:B------:R-:W-:Y:S04]  /*37150*/  STL.64 [R1+0x60], R48 ;  /* 0x0000603001007387 */ /* 0x000fe80000100a00 */
[----:B------:R-:W-:Y:S04]  /*37160*/  STL.64 [R1+0x68], R50 ;  /* 0x0000683201007387 */ /* 0x000fe80000100a00 */
[----:B------:R1:W-:Y:S04]  /*37170*/  STL.64 [R1+0x50], R20 ;  /* 0x0000501401007387 */ /* 0x0003e80000100a00 */
[----:B------:R3:W-:Y:S04]  /*37180*/  STL.64 [R1+0x58], R22 ;  /* 0x0000581601007387 */ /* 0x0007e80000100a00 */
[----:B------:R-:W2:Y:S04]  /*37190*/  LDL.LU R97, [R1+0x224] ;  /* 0x0002240001617983 */ /* 0x000ea80000300800 */
[----:B------:R-:W2:Y:S04]  /*371a0*/  LDL.LU R98, [R1+0x228] ;  /* 0x0002280001627983 */ /* 0x000ea80000300800 */
[----:B------:R-:W2:Y:S04]  /*371b0*/  LDL.LU R99, [R1+0x22c] ;  /* 0x00022c0001637983 */ /* 0x000ea80000300800 */
[----:B------:R-:W4:Y:S04]  /*371c0*/  LDL.LU R160, [R1+0xa0] ;  /* 0x0000a00001a07983 */ /* 0x000f280000300800 */
[----:B------:R-:W4:Y:S04]  /*371d0*/  LDL.LU R161, [R1+0xa4] ;  /* 0x0000a40001a17983 */ /* 0x000f280000300800 */
[----:B------:R-:W4:Y:S04]  /*371e0*/  LDL.LU R162, [R1+0xa8] ;  /* 0x0000a80001a27983 */ /* 0x000f280000300800 */
[----:B------:R-:W4:Y:S04]  /*371f0*/  LDL.LU R163, [R1+0xac] ;  /* 0x0000ac0001a37983 */ /* 0x000f280000300800 */
[----:B-1----:R-:W5:Y:S04]  /*37200*/  LDL.LU R20, [R1+0xe0] ;  /* 0x0000e00001147983 */ /* 0x002f680000300800 */
[----:B------:R-:W5:Y:S04]  /*37210*/  LDL.LU R21, [R1+0xe4] ;  /* 0x0000e40001157983 */ /* 0x000f680000300800 */
[----:B---3--:R-:W5:Y:S04]  /*37220*/  LDL.LU R22, [R1+0xe8] ;  /* 0x0000e80001167983 */ /* 0x008f680000300800 */
[----:B------:R-:W5:Y:S04]  /*37230*/  LDL.LU R23, [R1+0xec] ;  /* 0x0000ec0001177983 */ /* 0x000f680000300800 */
[----:B------:R-:W3:Y:S04]  /*37240*/  LDL.LU R52, [R1+0xb0] ;  /* 0x0000b00001347983 */ /* 0x000ee80000300800 */
[----:B------:R-:W3:Y:S04]  /*37250*/  LDL.LU R53, [R1+0xb4] ;  /* 0x0000b40001357983 */ /* 0x000ee80000300800 */
[----:B------:R-:W3:Y:S01]  /*37260*/  LDL.LU R54, [R1+0xb8] ;  /* 0x0000b80001367983 */ /* 0x000ee20000300800 */
        /* <DEDUP_REMOVED lines=18> */
[----:B------:R-:W3:Y:S01]  /*37390*/  LDL R246, [R1+0x94c] ;  /* 0x00094c0001f67983 */ /* 0x000ee20000100800 */
[C---:B--2---:R-:W-:Y:S11]  /*373a0*/  HMMA.1688.F32.TF32 R96, R44.reuse, R18, R96 ;  /* 0x000000122c60723c */ /* 0x044ff60000081060 */
[----:B------:R-:W-:Y:S11]  /*373b0*/  @!UPT UIADD3 URZ, URZ, URZ, URZ ;  /* 0x0000003f3f3ff290 */ /* 0x000ff6000fffe03f */
[----:B------:R-:W-:Y:S02]  /*373c0*/  @!UPT UIADD3 URZ, URZ, URZ, URZ ;  /* 0x0000003f3f3ff290 */ /* 0x000fe4000fffe03f */
[----:B------:R-:W-:Y:S02]  /*373d0*/  IMAD.MOV.U32 R249, RZ, RZ, R96 ;  /* 0x000000fffff97224 */ /* 0x000fe400078e0060 */
[----:B------:R-:W-:Y:S02]  /*373e0*/  IMAD.MOV.U32 R248, RZ, RZ, R97 ;  /* 0x000000fffff87224 */ /* 0x000fe400078e0061 */
[----:B------:R-:W-:Y:S02]  /*373f0*/  IMAD.MOV.U32 R245, RZ, RZ, R98 ;  /* 0x000000fffff57224 */ /* 0x000fe400078e0062 */
[----:B------:R-:W-:Y:S02]  /*37400*/  IMAD.MOV.U32 R244, RZ, RZ, R99 ;  /* 0x000000fffff47224 */ /* 0x000fe400078e0063 */
[----:B------:R-:W2:Y:S04]  /*37410*/  LDL.LU.64 R98, [R1+0x1fd8] ;  /* 0x001fd80001627983 */ /* 0x000ea80000300a00 */
[----:B------:R-:W2:Y:S04]  /*37420*/  LDL.LU.64 R96, [R1+0x1fd0] ;  /* 0x001fd00001607983 */ /* 0x000ea80000300a00 */
[----:B------:R1:W-:Y:S04]  /*37430*/  STL.64 [R1+0x1f20], R248 ;  /* 0x001f20f801007387 */ /* 0x0003e80000100a00 */
[----:B-1----:R-:W2:Y:S04]  /*37440*/  LDL.LU R248, [R1+0x190] ;  /* 0x0001900001f87983 */ /* 0x002ea80000300800 */
[----:B------:R-:W2:Y:S04]  /*37450*/  LDL.LU R249, [R1+0x194] ;  /* 0x0001940001f97983 */ /* 0x000ea80000300800 */
[----:B------:R-:W2:Y:S04]  /*37460*/  LDL.LU R250, [R1+0x198] ;  /* 0x0001980001fa7983 */ /* 0x000ea80000300800 */
[----:B------:R-:W2:Y:S01]  /*37470*/  LDL.LU R251, [R1+0x19c] ;  /* 0x00019c0001fb7983 */ /* 0x000ea20000300800 */
[C---:B----4-:R-:W-:Y:S08]  /*37480*/  HMMA.1688.F32.TF32 R160, R44.reuse, R202, R160 ;  /* 0x000000ca2ca0723c */ /* 0x050ff000000810a0 */
[C---:B------:R-:W-:Y:S01]  /*37490*/  HMMA.1688.F32.TF32 R32, R44.reuse, R150, R32 ;  /* 0x000000962c20723c */ /* 0x040fe20000081020 */
[----:B---3--:R-:W-:Y:S04]  /*374a0*/  LDS R24, [R246+0xa1100] ;  /* 0x0a110000f6187984 */ /* 0x008fe80000000800 */
[----:B------:R-:W1:Y:S03]  /*374b0*/  LDS R26, [R246+0xa1900] ;  /* 0x0a190000f61a7984 */ /* 0x000e660000000800 */
[----:B--2---:R-:W-:Y:S11]  /*374c0*/  HMMA.1688.F32.TF32 R248, R44, R14, R248 ;  /* 0x0000000e2cf8723c */ /* 0x004ff600000810f8 */
[----:B------:R-:W-:Y:S11]  /*374d0*/  @!UPT UIADD3 URZ, URZ, URZ, URZ ;  /* 0x0000003f3f3ff290 */ /* 0x000ff6000fffe03f */
[----:B------:R-:W-:Y:S01]  /*374e0*/  @!UPT UIADD3 URZ, URZ, URZ, URZ ;  /* 0x0000003f3f3ff290 */ /* 0x000fe2000fffe03f */
[----:B------:R-:W-:Y:S01]  /*374f0*/  STL.64 [R1+0x10], R248 ;  /* 0x000010f801007387 */ /* 0x000fe20000100a00 */
[----:B------:R-:W-:-:S03]  /*37500*/  IMAD.MOV.U32 R252, RZ, RZ, R250 ;  /* 0x000000fffffc7224 */ /* 0x000fc600078e00fa */
[----:B------:R5:W-:Y:S02]  /*37510*/  STL [R1+0x1c], R251 ;  /* 0x00001cfb01007387 */ /* 0x000be40000100800 */
[C---:B-----5:R-:W-:Y:S08]  /*37520*/  HMMA.1688.F32.TF32 R248, R44.reuse, R10, R20 ;  /* 0x0000000a2cf8723c */ /* 0x060ff00000081014 */
[C---:B------:R-:W-:Y:S08]  /*37530*/  HMMA.1688.F32.TF32 R20, R44.reuse, R6, R52 ;  /* 0x000000062c14723c */ /* 0x040ff00000081034 */
[----:B------:R-:W-:Y:S01]  /*37540*/  HMMA.1688.F32.TF32 R52, R44, R198, R56 ;  /* 0x000000c62c34723c */ /* 0x000fe20000081038 */
[----:B------:R-:W-:Y:S04]  /*37550*/  LDS R56, [R246+0xa1180] ;  /* 0x0a118000f6387984 */ /* 0x000fe80000000800 */
[----:B------:R-:W-:Y:S03]  /*37560*/  LDS R58, [R246+0xa1980] ;  /* 0x0a198000f63a7984 */ /* 0x000fe60000000800 */
[----:B-1----:R-:W-:Y:S01]  /*37570*/  HMMA.1688.F32.TF32 R96, R24, R6, R96 ;  /* 0x000000061860723c */ /* 0x002fe20000081060 */
[----:B------:R-:W-:Y:S04]  /*37580*/  LDS R57, [R3+0xa1180] ;  /* 0x0a11800003397984 */ /* 0x000fe80000000800 */
[----:B------:R-:W1:Y:S04]  /*37590*/  LDS R59, [R3+0xa1980] ;  /* 0x0a198000033b7984 */ /* 0x000e680000000800 */
[----:B------:R-:W-:Y:S04]  /*375a0*/  STL.64 [R1+0x1ef8], R22 ;  /* 0x001ef81601007387 */ /* 0x000fe80000100a00 */
[----:B------:R-:W-:Y:S04]  /*375b0*/  STL.64 [R1], R248 ;  /* 0x000000f801007387 */ /* 0x000fe80000100a00 */
[----:B------:R-:W-:Y:S04]  /*375c0*/  STL.64 [R1+0x8], R250 ;  /* 0x000008fa01007387 */ /* 0x000fe80000100a00 */
[----:B------:R2:W-:Y:S02]  /*375d0*/  STL.64 [R1+0x1ef0], R20 ;  /* 0x001ef01401007387 */ /* 0x0005e40000100a00 */
[C---:B--2---:R-:W-:Y:S08]  /*375e0*/  HMMA.1688.F32.TF32 R20, R44.reuse, R154, R28 ;  /* 0x0000009a2c14723c */ /* 0x044ff0000008101c */
[C---:B------:R-:W-:Y:S01]  /*375f0*/  HMMA.1688.F32.TF32 R28, R44.reuse, R194, R36 ;  /* 0x000000c22c1c723c */ /* 0x040fe20000081024 */
[----:B------:R-:W-:Y:S04]  /*37600*/  STL.64 [R1+0x6d0], R160 ;  /* 0x0006d0a001007387 */ /* 0x000fe80000100a00 */
[----:B------:R-:W-:Y:S04]  /*37610*/  STL.64 [R1+0x6d8], R162 ;  /* 0x0006d8a201007387 */ /* 0x000fe80000100a00 */
[----:B------:R-:W-:Y:S04]  /*37620*/  STL.64 [R1+0x6c0], R52 ;  /* 0x0006c03401007387 */ /* 0x000fe80000100a00 */
[----:B------:R-:W-:Y:S04]  /*37630*/  STL.64 [R1+0x6c8], R54 ;  /* 0x0006c83601007387 */ /* 0x000fe80000100a00 */
[----:B------:R-:W-:Y:S04]  /*37640*/  STL.64 [R1+0x6b0], R20 ;  /* 0x0006b01401007387 */ /* 0x000fe80000100a00 */
[----:B------:R2:W-:Y:S04]  /*37650*/  STL.64 [R1+0x6b8], R22 ;  /* 0x0006b81601007387 */ /* 0x0005e80000100a00 */
[----:B------:R-:W-:Y:S04]  /*37660*/  STL.64 [R1+0x6a0], R32 ;  /* 0x0006a02001007387 */ /* 0x000fe80000100a00 */
[----:B------:R3:W-:Y:S01]  /*37670*/  STL.64 [R1+0x6a8], R34 ;  /* 0x0006a82201007387 */ /* 0x0007e20000100a00 */
[C---:B--2---:R-:W-:Y:S03]  /*37680*/  HMMA.1688.F32.TF32 R20, R44.reuse, R190, R40 ;  /* 0x000000be2c14723c */ /* 0x044fe60000081028 */
[----:B------:R-:W-:Y:S04]  /*37690*/  STL.64 [R1+0x690], R28 ;  /* 0x0006901c01007387 */ /* 0x000fe80000100a00 */
[----:B------:R2:W-:Y:S01]  /*376a0*/  STL.64 [R1+0x698], R30 ;  /* 0x0006981e01007387 */ /* 0x0005e20000100a00 */
[C---:B---3--:R-:W-:Y:S08]  /*376b0*/  HMMA.1688.F32.TF32 R32, R44.reuse, R186, R64 ;  /* 0x000000ba2c20723c */ /* 0x048ff00000081040 */
[C---:B--2---:R-:W-:Y:S07]  /*376c0*/  HMMA.1688.F32.TF32 R28, R44.reuse, R182, R76 ;  /* 0x000000b62c1c723c */ /* 0x044fee000008104c */
        /* <DEDUP_REMOVED lines=12> */
[----:B------:R-:W-:Y:S01]  /*37790*/  STL.64 [R1+0x648], R34 ;  /* 0x0006482201007387 */ /* 0x000fe20000100a00 */
[----:B--2---:R-:W-:Y:S03]  /*377a0*/  HMMA.1688.F32.TF32 R20, R44, R166, R92 ;  /* 0x000000a62c14723c */ /* 0x004fe6000008105c */
[----:B------:R-:W-:Y:S04]  /*377b0*/  STL.64 [R1+0x630], R28 ;  /* 0x0006301c01007387 */ /* 0x000fe80000100a00 */
[----:B------:R2:W-:Y:S02]  /*377c0*/  STL.64 [R1+0x638], R30 ;  /* 0x0006381e01007387 */ /* 0x0005e40000100a00 */
[C---:B--2---:R-:W-:Y:S11]  /*377d0*/  HMMA.1688.F32.TF32 R28, R24.reuse, R18, R156 ;  /* 0x00000012181c723c */ /* 0x044ff6000008109c */
[----:B------:R-:W-:Y:S03]  /*377e0*/  @!UPT UIADD3 URZ, URZ, URZ, URZ ;  /* 0x0000003f3f3ff290 */ /* 0x000fe6000fffe03f */
[----:B------:R-:W-:Y:S01]  /*377f0*/  STL.64 [R1+0x610], R20 ;  /* 0x0006101401007387 */ /* 0x000fe20000100a00 */
[C---:B------:R-:W-:Y:S03]  /*37800*/  HMMA.1688.F32.TF32 R32, R24.reuse, R14, R60 ;  /* 0x0000000e1820723c */ /* 0x040fe6000008103c */
[----:B------:R2:W-:Y:S05]  /*37810*/  STL.64 [R1+0x618], R22 ;  /* 0x0006181601007387 */ /* 0x0005ea0000100a00 */
[C---:B------:R-:W-:Y:S01]  /*37820*/  HMMA.1688.F32.TF32 R36, R24.reuse, R10, R48 ;  /* 0x0000000a1824723c */ /* 0x040fe20000081030 */
[----:B------:R-:W-:Y:S07]  /*37830*/  STL.64 [R1+0x1f08], R30 ;  /* 0x001f081e01007387 */ /* 0x000fee0000100a00 */
[C---:B--2---:R-:W-:Y:S01]  /*37840*/  HMMA.1688.F32.TF32 R20, R24.reuse, R198, R104 ;  /* 0x000000c61814723c */ /* 0x044fe20000081068 */
[----:B------:R2:W-:Y:S07]  /*37850*/  STL.64 [R1+0x1f00], R28 ;  /* 0x001f001c01007387 */ /* 0x0005ee0000100a00 */
[----:B--2---:R-:W-:Y:S01]  /*37860*/  HMMA.1688.F32.TF32 R28, R24, R202, R100 ;  /* 0x000000ca181c723c */ /* 0x004fe20000081064 */
[----:B------:R-:W-:Y:S04]  /*37870*/  STL.64 [R1+0x1f30], R34 ;  /* 0x001f302201007387 */ /* 0x000fe80000100a00 */
[----:B------:R-:W-:Y:S04]  /*37880*/  STL.64 [R1+0x1f28], R32 ;  /* 0x001f282001007387 */ /* 0x000fe80000100a00 */
[----:B------:R-:W-:Y:S04]  /*37890*/  STL.64 [R1+0x1f40], R38 ;  /* 0x001f402601007387 */ /* 0x000fe80000100a00 */
[----:B------:R-:W-:Y:S04]  /*378a0*/  STL.64 [R1+0x1f38], R36 ;  /* 0x001f382401007387 */ /* 0x000fe80000100a00 */
[----:B------:R-:W-:Y:S01]  /*378b0*/  STL.64 [R1+0x1f50], R98 ;  /* 0x001f506201007387 */ /* 0x000fe20000100a00 */
[----:B------:R-:W-:-:S03]  /*378c0*/  IMAD.MOV.U32 R148, RZ, RZ, R20 ;  /* 0x000000ffff947224 */ /* 0x000fc600078e0014 */
[----:B------:R-:W-:Y:S01]  /*378d0*/  STL.64 [R1+0x1f48], R96 ;  /* 0x001f486001007387 */ /* 0x000fe20000100a00 */
[----:B------:R-:W-:-:S03]  /*378e0*/  IMAD.MOV.U32 R149, RZ, RZ, R21 ;  /* 0x000000ffff957224 */ /* 0x000fc600078e0015 */
[----:B------:R-:W-:Y:S04]  /*378f0*/  STL.64 [R1+0x790], R28 ;  /* 0x0007901c01007387 */ /* 0x000fe80000100a00 */
[----:B------:R-:W-:Y:S04]  /*37900*/  STL.64 [R1+0x798], R30 ;  /* 0x0007981e01007387 */ /* 0x000fe80000100a00 */
[----:B------:R2:W-:Y:S02]  /*37910*/  STL.64 [R1+0x788], R22 ;  /* 0x0007881601007387 */ /* 0x0005e40000100a00 */
[C---:B--2---:R-:W-:Y:S02]  /*37920*/  HMMA.1688.F32.TF32 R20, R24.reuse, R154, R108 ;  /* 0x0000009a1814723c */ /* 0x044fe4000008106c */
[----:B------:R-:W-:Y:S04]  /*37930*/  STL [R1+0x1dec], R149 ;  /* 0x001dec9501007387 */ /* 0x000fe80000100800 */
[----:B------:R-:W-:Y:S02]  /*37940*/  STL [R1+0x1de8], R148 ;  /* 0x001de89401007387 */ /* 0x000fe40000100800 */
[C---:B------:R-:W-:Y:S11]  /*37950*/  HMMA.1688.F32.TF32 R28, R24.reuse, R150, R112 ;  /* 0x00000096181c723c */ /* 0x040ff60000081070 */
[----:B------:R-:W-:Y:S04]  /*37960*/  @!UPT UIADD3 URZ, URZ, URZ, URZ ;  /* 0x0000003f3f3ff290 */ /* 0x000fe8000fffe03f */
[----:B------:R2:W-:Y:S01]  /*37970*/  STL.64 [R1+0x778], R22 ;  /* 0x0007781601007387 */ /* 0x0005e20000100a00 */
[----:B------:R-:W-:Y:S02]  /*37980*/  IMAD.MOV.U32 R152, RZ, RZ, R20 ;  /* 0x000000ffff987224 */ /* 0x000fe400078e0014 */
[----:B------:R-:W-:Y:S02]  /*37990*/  IMAD.MOV.U32 R153, RZ, RZ, R21 ;  /* 0x000000ffff997224 */ /* 0x000fe400078e0015 */
[----:B--2---:R-:W-:Y:S03]  /*379a0*/  HMMA.1688.F32.TF32 R20, R24, R194, R116 ;  /* 0x000000c21814723c */ /* 0x004fe60000081074 */
[----:B------:R2:W-:Y:S04]  /*379b0*/  STL [R1+0x1e00], R153 ;  /* 0x001e009901007387 */ /* 0x0005e80000100800 */
[----:B------:R3:W-:Y:S04]  /*379c0*/  STL [R1+0x1dfc], R152 ;  /* 0x001dfc9801007387 */ /* 0x0007e80000100800 */
[----:B------:R-:W-:Y:S04]  /*379d0*/  STL.64 [R1+0x760], R28 ;  /* 0x0007601c01007387 */ /* 0x000fe80000100a00 */
[----:B------:R-:W-:Y:S08]  /*379e0*/  STL.64 [R1+0x768], R30 ;  /* 0x0007681e01007387 */ /* 0x000ff00000100a00 */
[----:B------:R-:W-:Y:S01]  /*379f0*/  STL [R1+0x750], R20 ;  /* 0x0007501401007387 */ /* 0x000fe20000100800 */
[----:B--2---:R-:W-:-:S02]  /*37a00*/  IMAD.MOV.U32 R153, RZ, RZ, R21 ;  /* 0x000000ffff997224 */ /* 0x004fc400078e0015 */
[----:B---3--:R-:W-:Y:S01]  /*37a10*/  IMAD.MOV.U32 R152, RZ, RZ, R22 ;  /* 0x000000ffff987224 */ /* 0x008fe200078e0016 */
[----:B------:R2:W-:Y:S02]  /*37a20*/  STL [R1+0x75c], R23 ;  /* 0x00075c1701007387 */ /* 0x0005e40000100800 */
[C---:B--2---:R-:W-:Y:S02]  /*37a30*/  HMMA.1688.F32.TF32 R20, R24.reuse, R190, R120 ;  /* 0x000000be1814723c */ /* 0x044fe40000081078 */
[----:B------:R-:W-:Y:S04]  /*37a40*/  STL [R1+0x1e08], R153 ;  /* 0x001e089901007387 */ /* 0x000fe80000100800 */
[----:B------:R-:W-:Y:S11]  /*37a50*/  STL [R1+0x1e04], R152 ;  /* 0x001e049801007387 */ /* 0x000ff60000100800 */
[----:B------:R-:W-:Y:S06]  /*37a60*/  @!UPT UIADD3 URZ, URZ, URZ, URZ ;  /* 0x0000003f3f3ff290 */ /* 0x000fec000fffe03f */
[----:B------:R2:W-:Y:S01]  /*37a70*/  STL.64 [R1+0x748], R22 ;  /* 0x0007481601007387 */ /* 0x0005e20000100a00 */
[----:B------:R-:W-:Y:S02]  /*37a80*/  IMAD.MOV.U32 R164, RZ, RZ, R20 ;  /* 0x000000ffffa47224 */ /* 0x000fe400078e0014 */
[----:B------:R-:W-:Y:S02]  /*37a90*/  IMAD.MOV.U32 R165, RZ, RZ, R21 ;  /* 0x000000ffffa57224 */ /* 0x000fe400078e0015 */
[C---:B--2---:R-:W-:Y:S03]  /*37aa0*/  HMMA.1688.F32.TF32 R20, R24.reuse, R186, R124 ;  /* 0x000000ba1814723c */ /* 0x044fe6000008107c */
[----:B------:R-:W-:Y:S04]  /*37ab0*/  STL [R1+0x1df0], R165 ;  /* 0x001df0a501007387 */ /* 0x000fe80000100800 */
[----:B------:R-:W-:Y:S11]  /*37ac0*/  STL [R1+0x1de4], R164 ;  /* 0x001de4a401007387 */ /* 0x000ff60000100800 */
[----:B------:R-:W-:Y:S05]  /*37ad0*/  @!UPT UIADD3 URZ, URZ, URZ, URZ ;  /* 0x0000003f3f3ff290 */ /* 0x000fea000fffe03f */
[----:B------:R2:W-:Y:S01]  /*37ae0*/  STL.64 [R1+0x738], R22 ;  /* 0x0007381601007387 */ /* 0x0005e20000100a00 */
[----:B------:R-:W-:Y:S02]  /*37af0*/  IMAD.MOV.U32 R168, RZ, RZ, R20 ;  /* 0x000000ffffa87224 */ /* 0x000fe400078e0014 */
[----:B------:R-:W-:Y:S02]  /*37b00*/  IMAD.MOV.U32 R169, RZ, RZ, R21 ;  /* 0x000000ffffa97224 */ /* 0x000fe400078e0015 */
[C---:B--2---:R-:W-:Y:S03]  /*37b10*/  HMMA.1688.F32.TF32 R20, R24.reuse, R182, R128 ;  /* 0x000000b61814723c */ /* 0x044fe60000081080 */
[----:B------:R-:W-:Y:S04]  /*37b20*/  STL [R1+0x1e10], R169 ;  /* 0x001e10a901007387 */ /* 0x000fe80000100800 */
[----:B------:R-:W-:Y:S04]  /*37b30*/  STL [R1+0x1e0c], R168 ;  /* 0x001e0ca801007387 */ /* 0x000fe80000100800 */
[----:B------:R-:W2:Y:S11]  /*37b40*/  LDL R247, [R1+0x944] ;  /* 0x0009440001f77983 */ /* 0x000eb60000100800 */
[----:B------:R-:W-:Y:S02]  /*37b50*/  @!UPT UIADD3 URZ, URZ, URZ, URZ ;  /* 0x0000003f3f3ff290 */ /* 0x000fe4000fffe03f */
[----:B------:R-:W-:Y:S02]  /*37b60*/  IMAD.MOV.U32 R172, RZ, RZ, R20 ;  /* 0x000000ffffac7224 */ /* 0x000fe400078e0014 */
[----:B------:R-:W-:Y:S02]  /*37b70*/  IMAD.MOV.U32 R173, RZ, RZ, R21 ;  /* 0x000000ffffad7224 */ /* 0x000fe400078e0015 */
[----:B------:R-:W-:Y:S02]  /*37b80*/  IMAD.MOV.U32 R153, RZ, RZ, R22 ;  /* 0x000000ffff997224 */ /* 0x000fe400078e0016 */
[----:B------:R-:W-:Y:S02]  /*37b90*/  IMAD.MOV.U32 R152, RZ, RZ, R23 ;  /* 0x000000ffff987224 */ /* 0x000fe400078e0017 */
[----:B------:R-:W-:Y:S03]  /*37ba0*/  HMMA.1688.F32.TF32 R20, R24, R178, R132 ;  /* 0x000000b21814723c */ /* 0x000fe60000081084 */
[----:B------:R-:W-:Y:S04]  /*37bb0*/  STL [R1+0x1e20], R152 ;  /* 0x001e209801007387 */ /* 0x000fe80000100800 */
[----:B------:R-:W-:Y:S04]  /*37bc0*/  STL [R1+0x1e1c], R153 ;  /* 0x001e1c9901007387 */ /* 0x000fe80000100800 */
[----:B------:R-:W-:Y:S04]  /*37bd0*/  STL [R1+0x1e18], R173 ;  /* 0x001e18ad01007387 */ /* 0x000fe80000100800 */
[----:B------:R-:W-:Y:S08]  /*37be0*/  STL [R1+0x1e14], R172 ;  /* 0x001e14ac01007387 */ /* 0x000ff00000100800 */
[----:B------:R3:W-:Y:S01]  /*37bf0*/  STL.64 [R1+0x718], R22 ;  /* 0x0007181601007387 */ /* 0x0007e20000100a00 */
[----:B------:R-:W-:-:S02]  /*37c00*/  IMAD.MOV.U32 R176, RZ, RZ, R20 ;  /* 0x000000ffffb07224 */ /* 0x000fc400078e0014 */
[----:B------:R-:W-:Y:S02]  /*37c10*/  IMAD.MOV.U32 R177, RZ, RZ, R21 ;  /* 0x000000ffffb17224 */ /* 0x000fe400078e0015 */
[----:B---3--:R-:W-:Y:S03]  /*37c20*/  HMMA.1688.F32.TF32 R20, R24, R174, R136 ;  /* 0x000000ae1814723c */ /* 0x008fe60000081088 */
[----:B------:R-:W-:Y:S04]  /*37c30*/  STL [R1+0x1df8], R177 ;  /* 0x001df8b101007387 */ /* 0x000fe80000100800 */
[----:B------:R-:W-:Y:S01]  /*37c40*/  STL [R1+0x1df4], R176 ;  /* 0x001df4b001007387 */ /* 0x000fe20000100800 */
[----:B------:R-:W-:Y:S11]  /*37c50*/  IMAD.MOV.U32 R51, RZ, RZ, R0 ;  /* 0x000000ffff337224 */ /* 0x000ff600078e0000 */
[----:B------:R-:W-:Y:S04]  /*37c60*/  @!UPT UIADD3 URZ, URZ, URZ, URZ ;  /* 0x0000003f3f3ff290 */ /* 0x000fe8000fffe03f */
[----:B------:R3:W-:Y:S04]  /*37c70*/  STL.64 [R1+0x708], R22 ;  /* 0x0007081601007387 */ /* 0x0007e80000100a00 */
[----:B------:R-:W4:Y:S04]  /*37c80*/  LDL.LU R48, [R1+0x110] ;  /* 0x0001100001307983 */ /* 0x000f280000300800 */
[----:B------:R-:W4:Y:S04]  /*37c90*/  LDL.LU R49, [R1+0x114] ;  /* 0x0001140001317983 */ /* 0x000f280000300800 */
[----:B------:R-:W4:Y:S04]  /*37ca0*/  LDL.LU R50, [R1+0x118] ;  /* 0x0001180001327983 */ /* 0x000f280000300800 */
[----:B------:R-:W5:Y:S04]  /*37cb0*/  LDL.LU R0, [R1+0x1fcc] ;  /* 0x001fcc0001007983 */ /* 0x000f680000300800 */
[----:B------:R-:W4:Y:S04]  /*37cc0*/  LDL.LU R160, [R1+0x2d0] ;  /* 0x0002d00001a07983 */ /* 0x000f280000300800 */
        /* <DEDUP_REMOVED lines=9> */
[----:B------:R-:W4:Y:S01]  /*37d60*/  LDL.LU R62, [R1+0x178] ;  /* 0x00017800013e7983 */ /* 0x000f220000300800 */
[----:B------:R-:W-:-:S02]  /*37d70*/  IMAD.MOV.U32 R180, RZ, RZ, R20 ;  /* 0x000000ffffb47224 */ /* 0x000fc400078e0014 */
[----:B------:R-:W-:Y:S02]  /*37d80*/  IMAD.MOV.U32 R181, RZ, RZ, R21 ;  /* 0x000000ffffb57224 */ /* 0x000fe400078e0015 */
[C---:B---3--:R-:W-:Y:S11]  /*37d90*/  HMMA.1688.F32.TF32 R20, R24.reuse, R170, R140 ;  /* 0x000000aa1814723c */ /* 0x048ff6000008108c */
[----:B------:R-:W-:Y:S11]  /*37da0*/  @!UPT UIADD3 URZ, URZ, URZ, URZ ;  /* 0x0000003f3f3ff290 */ /* 0x000ff6000fffe03f */
[----:B------:R-:W-:Y:S02]  /*37db0*/  @!UPT UIADD3 URZ, URZ, URZ, URZ ;  /* 0x0000003f3f3ff290 */ /* 0x000fe4000fffe03f */
[----:B------:R-:W-:Y:S02]  /*37dc0*/  IMAD.MOV.U32 R184, RZ, RZ, R20 ;  /* 0x000000ffffb87224 */ /* 0x000fe400078e0014 */
[----:B------:R-:W-:Y:S02]  /*37dd0*/  IMAD.MOV.U32 R185, RZ, RZ, R21 ;  /* 0x000000ffffb97224 */ /* 0x000fe400078e0015 */
[----:B------:R-:W-:Y:S02]  /*37de0*/  IMAD.MOV.U32 R169, RZ, RZ, R22 ;  /* 0x000000ffffa97224 */ /* 0x000fe400078e0016 */
[----:B------:R-:W-:Y:S02]  /*37df0*/  IMAD.MOV.U32 R168, RZ, RZ, R23 ;  /* 0x000000ffffa87224 */ /* 0x000fe400078e0017 */
[----:B------:R-:W-:Y:S11]  /*37e00*/  HMMA.1688.F32.TF32 R20, R24, R166, R144 ;  /* 0x000000a61814723c */ /* 0x000ff60000081090 */
[----:B------:R-:W-:Y:S11]  /*37e10*/  @!UPT UIADD3 URZ, URZ, URZ, URZ ;  /* 0x0000003f3f3ff290 */ /* 0x000ff6000fffe03f */
[----:B------:R-:W-:Y:S02]  /*37e20*/  @!UPT UIADD3 URZ, URZ, URZ, URZ ;  /* 0x0000003f3f3ff290 */ /* 0x000fe4000fffe03f */
[----:B------:R-:W-:Y:S02]  /*37e30*/  IMAD.MOV.U32 R172, RZ, RZ, R23 ;  /* 0x000000ffffac7224 */ /* 0x000fe400078e0017 */
[----:B------:R-:W-:Y:S02]  /*37e40*/  IMAD.MOV.U32 R173, RZ, RZ, R22 ;  /* 0x000000ffffad7224 */ /* 0x000fe400078e0016 */
[----:B------:R-:W-:Y:S02]  /*37e50*/  IMAD.MOV.U32 R153, RZ, RZ, R21 ;  /* 0x000000ffff997224 */ /* 0x000fe400078e0015 */
[----:B------:R-:W-:Y:S02]  /*37e60*/  IMAD.MOV.U32 R152, RZ, RZ, R20 ;  /* 0x000000ffff987224 */ /* 0x000fe400078e0014 */
[C---:B-1----:R-:W-:Y:S11]  /*37e70*/  HMMA.1688.F32.TF32 R20, R56.reuse, R198, R68 ;  /* 0x000000c63814723c */ /* 0x042ff60000081044 */
[----:B------:R-:W-:Y:S11]  /*37e80*/  @!UPT UIADD3 URZ, URZ, URZ, URZ ;  /* 0x0000003f3f3ff290 */ /* 0x000ff6000fffe03f */
[----:B------:R-:W-:Y:S02]  /*37e90*/  @!UPT UIADD3 URZ, URZ, URZ, URZ ;  /* 0x0000003f3f3ff290 */ /* 0x000fe4000fffe03f */
[----:B------:R-:W-:Y:S02]  /*37ea0*/  IMAD.MOV.U32 R196, RZ, RZ, R20 ;  /* 0x000000ffffc47224 */ /* 0x000fe400078e0014 */
[----:B------:R-:W-:Y:S01]  /*37eb0*/  IMAD.MOV.U32 R197, RZ, RZ, R21 ;  /* 0x000000ffffc57224 */ /* 0x000fe200078e0015 */
[----:B------:R-:W-:Y:S01]  /*37ec0*/  HMMA.1688.F32.TF32 R28, R56, R190, R220 ;  /* 0x000000be381c723c */ /* 0x000fe200000810dc */
[----:B--2---:R-:W-:Y:S04]  /*37ed0*/  LDS R76, [R247+0xa1000] ;  /* 0x0a100000f74c7984 */ /* 0x004fe80000000800 */
[----:B------:R-:W-:Y:S01]  /*37ee0*/  LDS R78, [R247+0xa1800] ;  /* 0x0a180000f74e7984 */ /* 0x000fe20000000800 */
[----:B-----5:R-:W-:-:S03]  /*37ef0*/  IMAD.MOV.U32 R63, RZ, RZ, R0 ;  /* 0x000000ffff3f7224 */ /* 0x020fc600078e0000 */
[----:B------:R-:W2:Y:S01]  /*37f00*/  LDL.LU R0, [R1+0x1fc8] ;  /* 0x001fc80001007983 */ /* 0x000ea20000300800 */
[C---:B----4-:R-:W-:Y:S03]  /*37f10*/  HMMA.1688.F32.TF32 R24, R56.reuse, R18, R160 ;  /* 0x000000123818723c */ /* 0x050fe600000810a0 */
[----:B------:R-:W-:Y:S04]  /*37f20*/  STL [R1+0x1e28], R181 ;  /* 0x001e28b501007387 */ /* 0x000fe80000100800 */
[----:B------:R-:W-:Y:S04]  /*37f30*/  STL [R1+0x1e24], R180 ;  /* 0x001e24b401007387 */ /* 0x000fe80000100800 */
[----:B------:R-:W-:Y:S04]  /*37f40*/  STL [R1+0x1e38], R168 ;  /* 0x001e38a801007387 */ /* 0x000fe80000100800 */
[----:B------:R-:W-:Y:S04]  /*37f50*/  STL [R1+0x1e34], R169 ;  /* 0x001e34a901007387 */ /* 0x000fe80000100800 */
[----:B------:R-:W-:Y:S01]  /*37f60*/  STL [R1+0x1e30], R185 ;  /* 0x001e30b901007387 */ /* 0x000fe20000100800 */
[C---:B------:R-:W-:Y:S03]  /*37f70*/  HMMA.1688.F32.TF32 R40, R56.reuse, R14, R156 ;  /* 0x0000000e3828723c */ /* 0x040fe6000008109c */
[----:B------:R-:W-:Y:S04]  /*37f80*/  STL [R1+0x1e2c], R184 ;  /* 0x001e2cb801007387 */ /* 0x000fe80000100800 */
[----:B------:R-:W-:Y:S04]  /*37f90*/  STL [R1+0x1e48], R172 ;  /* 0x001e48ac01007387 */ /* 0x000fe80000100800 */
[----:B------:R-:W-:Y:S01]  /*37fa0*/  STL [R1+0x1e44], R173 ;  /* 0x001e44ad01007387 */ /* 0x000fe20000100800 */
[C---:B------:R-:W-:Y:S03]  /*37fb0*/  HMMA.1688.F32.TF32 R44, R56.reuse, R10, R60 ;  /* 0x0000000a382c723c */ /* 0x040fe6000008103c */
[----:B------:R-:W-:Y:S04]  /*37fc0*/  STL [R1+0x1e40], R153 ;  /* 0x001e409901007387 */ /* 0x000fe80000100800 */
[----:B------:R-:W-:Y:S04]  /*37fd0*/  STL [R1+0x1e3c], R152 ;  /* 0x001e3c9801007387 */ /* 0x000fe80000100800 */
[----:B------:R-:W-:Y:S04]  /*37fe0*/  STL.64 [R1+0x1f60], R26 ;  /* 0x001f601a01007387 */ /* 0x000fe80000100a00 */
[----:B------:R1:W-:Y:S04]  /*37ff0*/  STL.64 [R1+0x1f58], R24 ;  /* 0x001f581801007387 */ /* 0x0003e80000100a00 */
[----:B------:R-:W-:Y:S04]  /*38000*/  LDS R60, [R247+0xa1080] ;  /* 0x0a108000f73c7984 */ /* 0x000fe80000000800 */
[----:B------:R-:W-:Y:S01]  /*38010*/  LDS R62, [R247+0xa1880] ;  /* 0x0a188000f73e7984 */ /* 0x000fe20000000800 */
[C---:B-1----:R-:W-:Y:S03]  /*38020*/  HMMA.1688.F32.TF32 R24, R56.reuse, R202, R72 ;  /* 0x000000ca3818723c */ /* 0x042fe60000081048 */
[----:B------:R-:W-:Y:S04]  /*38030*/  STL.64 [R1+0x1f70], R42 ;  /* 0x001f702a01007387 */ /* 0x000fe80000100a00 */
[----:B------:R-:W-:Y:S04]  /*38040*/  STL.64 [R1+0x1f68], R40 ;  /* 0x001f682801007387 */ /* 0x000fe80000100a00 */
[----:B------:R-:W-:Y:S04]  /*38050*/  STL.64 [R1+0x1f80], R46 ;  /* 0x001f802e01007387 */ /* 0x000fe80000100a00 */
[----:B------:R-:W-:Y:S08]  /*38060*/  STL.64 [R1+0x1f78], R44 ;  /* 0x001f782c01007387 */ /* 0x000ff00000100a00 */
[----:B------:R-:W-:Y:S04]  /*38070*/  STL.64 [R1+0x890], R24 ;  /* 0x0008901801007387 */ /* 0x000fe80000100a00 */
[----:B------:R-:W-:Y:S04]  /*38080*/  STL.64 [R1+0x898], R26 ;  /* 0x0008981a01007387 */ /* 0x000fe80000100a00 */
[----:B------:R1:W-:Y:S02]  /*38090*/  STL.64 [R1+0x888], R22 ;  /* 0x0008881601007387 */ /* 0x0003e40000100a00 */
[C---:B-1----:R-:W-:Y:S02]  /*380a0*/  HMMA.1688.F32.TF32 R20, R56.reuse, R154, R208 ;  /* 0x0000009a3814723c */ /* 0x042fe400000810d0 */
[----:B------:R-:W-:Y:S04]  /*380b0*/  STL [R1+0x1d98], R197 ;  /* 0x001d98c501007387 */ /* 0x000fe80000100800 */
[----:B------:R-:W-:Y:S02]  /*380c0*/  STL [R1+0x1d94], R196 ;  /* 0x001d94c401007387 */ /* 0x000fe40000100800 */
[C---:B------:R-:W-:Y:S11]  /*380d0*/  HMMA.1688.F32.TF32 R24, R56.reuse, R150, R212 ;  /* 0x000000963818723c */ /* 0x040ff600000810d4 */
[----:B------:R-:W-:Y:S04]  /*380e0*/  @!UPT UIADD3 URZ, URZ, URZ, URZ ;  /* 0x0000003f3f3ff290 */ /* 0x000fe8000fffe03f */
[----:B------:R1:W-:Y:S01]  /*380f0*/  STL.64 [R1+0x878], R22 ;  /* 0x0008781601007387 */ /* 0x0003e20000100a00 */
[----:B------:R-:W-:Y:S02]  /*38100*/  IMAD.MOV.U32 R200, RZ, RZ, R20 ;  /* 0x000000ffffc87224 */ /* 0x000fe400078e0014 */
[----:B------:R-:W-:Y:S02]  /*38110*/  IMAD.MOV.U32 R201, RZ, RZ, R21 ;  /* 0x000000ffffc97224 */ /* 0x000fe400078e0015 */
[C---:B-1----:R-:W-:Y:S03]  /*38120*/  HMMA.1688.F32.TF32 R20, R56.reuse, R194, R216 ;  /* 0x000000c23814723c */ /* 0x042fe600000810d8 */
[----:B------:R1:W-:Y:S04]  /*38130*/  STL [R1+0x1d9c], R201 ;  /* 0x001d9cc901007387 */ /* 0x0003e80000100800 */
[----:B------:R-:W-:Y:S04]  /*38140*/  STL [R1+0x1d90], R200 ;  /* 0x001d90c801007387 */ /* 0x000fe80000100800 */
[----:B------:R-:W-:Y:S04]  /*38150*/  STL.64 [R1+0x860], R24 ;  /* 0x0008601801007387 */ /* 0x000fe80000100a00 */
[----:B------:R3:W-:Y:S09]  /*38160*/  STL.64 [R1+0x868], R26 ;  /* 0x0008681a01007387 */ /* 0x0007f20000100a00 */
[----:B-1----:R-:W-:Y:S01]  /*38170*/  IMAD.MOV.U32 R201, RZ, RZ, R20 ;  /* 0x000000ffffc97224 */ /* 0x002fe200078e0014 */
[----:B---3--:R-:W-:Y:S01]  /*38180*/  HMMA.1688.F32.TF32 R24, R56, R186, R224 ;  /* 0x000000ba3818723c */ /* 0x008fe200000810e0 */
[----:B------:R-:W-:-:S02]  /*38190*/  IMAD.MOV.U32 R197, RZ, RZ, R21 ;  /* 0x000000ffffc57224 */ /* 0x000fc400078e0015 */
[----:B------:R-:W-:Y:S02]  /*381a0*/  IMAD.MOV.U32 R196, RZ, RZ, R22 ;  /* 0x000000ffffc47224 */ /* 0x000fe400078e0016 */
[----:B------:R-:W-:-:S03]  /*381b0*/  IMAD.MOV.U32 R200, RZ, RZ, R23 ;  /* 0x000000ffffc87224 */ /* 0x000fc600078e0017 */
[----:B------:R-:W-:Y:S01]  /*381c0*/  HMMA.1688.F32.TF32 R20, R56, R182, R228 ;  /* 0x000000b63814723c */ /* 0x000fe200000810e4 */
[----:B------:R-:W-:Y:S04]  /*381d0*/  STL [R1+0x1dac], R201 ;  /* 0x001dacc901007387 */ /* 0x000fe80000100800 */
[----:B------:R-:W-:Y:S04]  /*381e0*/  STL [R1+0x1da8], R197 ;  /* 0x001da8c501007387 */ /* 0x000fe80000100800 */
[----:B------:R1:W-:Y:S04]  /*381f0*/  STL [R1+0x1da4], R196 ;  /* 0x001da4c401007387 */ /* 0x0003e80000100800 */
[----:B------:R3:W-:Y:S04]  /*38200*/  STL [R1+0x1da0], R200 ;  /* 0x001da0c801007387 */ /* 0x0007e80000100800 */
[----:B------:R-:W-:Y:S04]  /*38210*/  STL.64 [R1+0x840], R28 ;  /* 0x0008401c01007387 */ /* 0x000fe80000100a00 */
[----:B------:R-:W-:Y:S04]  /*38220*/  STL.64 [R1+0x848], R30 ;  /* 0x0008481e01007387 */ /* 0x000fe80000100a00 */
[----:B------:R-:W-:Y:S01]  /*38230*/  STL.64 [R1+0x830], R24 ;  /* 0x0008301801007387 */ /* 0x000fe20000100a00 */
[----:B-1----:R-:W-:-:S02]  /*38240*/  IMAD.MOV.U32 R196, RZ, RZ, R20 ;  /* 0x000000ffffc47224 */ /* 0x002fc400078e0014 */
[----:B---3--:R-:W-:Y:S01]  /*38250*/  IMAD.MOV.U32 R200, RZ, RZ, R21 ;  /* 0x000000ffffc87224 */ /* 0x008fe200078e0015 */
[----:B------:R-:W-:Y:S04]  /*38260*/  STL.64 [R1+0x838], R26 ;  /* 0x0008381a01007387 */ /* 0x000fe80000100a00 */
[----:B------:R1:W-:Y:S02]  /*38270*/  STL.64 [R1+0x828], R22 ;  /* 0x0008281601007387 */ /* 0x0003e40000100a00 */
[C---:B-1----:R-:W-:Y:S02]  /*38280*/  HMMA.1688.F32.TF32 R20, R56.reuse, R178, R232 ;  /* 0x000000b23814723c */ /* 0x042fe400000810e8 */
[----:B------:R-:W-:Y:S04]  /*38290*/  STL [R1+0x1db4], R196 ;  /* 0x001db4c401007387 */ /* 0x000fe80000100800 */
[----:B------:R-:W-:Y:S11]  /*382a0*/  STL [R1+0x1db0], R200 ;  /* 0x001db0c801007387 */ /* 0x000ff60000100800 */
[----:B------:R-:W-:Y:S06]  /*382b0*/  @!UPT UIADD3 URZ, URZ, URZ, URZ ;  /* 0x0000003f3f3ff290 */ /* 0x000fec000fffe03f */
[----:B------:R1:W-:Y:S01]  /*382c0*/  STL.64 [R1+0x810], R20 ;  /* 0x0008101401007387 */ /* 0x0003e20000100a00 */
[----:B------:R-:W-:Y:S02]  /*382d0*/  IMAD.MOV.U32 R201, RZ, RZ, R22 ;  /* 0x000000ffffc97224 */ /* 0x000fe400078e0016 */
[----:B------:R-:W-:Y:S02]  /*382e0*/  IMAD.MOV.U32 R197, RZ, RZ, R23 ;  /* 0x000000ffffc57224 */ /* 0x000fe400078e0017 */
[C---:B-1----:R-:W-:Y:S03]  /*382f0*/  HMMA.1688.F32.TF32 R20, R56.reuse, R174, R236 ;  /* 0x000000ae3814723c */ /* 0x042fe600000810ec */
[----:B------:R-:W-:Y:S05]  /*38300*/  STL [R1+0x1dbc], R197 ;  /* 0x001dbcc501007387 */ /* 0x000fea0000100800 */
[C---:B------:R-:W-:Y:S01]  /*38310*/  HMMA.1688.F32.TF32 R24, R56.reuse, R170, R240 ;  /* 0x000000aa3818723c */ /* 0x040fe200000810f0 */
[----:B------:R-:W-:Y:S11]  /*38320*/  STL [R1+0x1db8], R201 ;  /* 0x001db8c901007387 */ /* 0x000ff60000100800 */
[----:B------:R-:W-:Y:S03]  /*38330*/  @!UPT UIADD3 URZ, URZ, URZ, URZ ;  /* 0x0000003f3f3ff290 */ /* 0x000fe6000fffe03f */
[----:B------:R1:W-:Y:S01]  /*38340*/  STL.64 [R1+0x800], R20 ;  /* 0x0008001401007387 */ /* 0x0003e20000100a00 */
[----:B------:R-:W-:Y:S02]  /*38350*/  IMAD.MOV.U32 R196, RZ, RZ, R22 ;  /* 0x000000ffffc47224 */ /* 0x000fe400078e0016 */
[----:B------:R-:W-:Y:S02]  /*38360*/  IMAD.MOV.U32 R200, RZ, RZ, R23 ;  /* 0x000000ffffc87224 */ /* 0x000fe400078e0017 */
[----:B-1----:R-:W-:Y:S01]  /*38370*/  HMMA.1688.F32.TF32 R20, R56, R166, R204 ;  /* 0x000000a63814723c */ /* 0x002fe200000810cc */
[----:B------:R1:W-:Y:S04]  /*38380*/  STL [R1+0x1dc4], R196 ;  /* 0x001dc4c401007387 */ /* 0x0003e80000100800 */
[----:B------:R3:W-:Y:S04]  /*38390*/  STL [R1+0x1dc0], R200 ;  /* 0x001dc0c801007387 */ /* 0x0007e80000100800 */
[----:B------:R-:W-:Y:S04]  /*383a0*/  STL.64 [R1+0x7f0], R24 ;  /* 0x0007f01801007387 */ /* 0x000fe80000100a00 */
[----:B------:R-:W-:Y:S04]  /*383b0*/  STL.64 [R1+0x7f8], R26 ;  /* 0x0007f81a01007387 */ /* 0x000fe80000100a00 */
[----:B------:R-:W4:Y:S04]  /*383c0*/  LDL.LU R160, [R1+0x3d0] ;  /* 0x0003d00001a07983 */ /* 0x000f280000300800 */
[----:B------:R-:W4:Y:S04]  /*383d0*/  LDL.LU R161, [R1+0x3d4] ;  /* 0x0003d40001a17983 */ /* 0x000f280000300800 */
[----:B------:R-:W4:Y:S04]  /*383e0*/  LDL.LU R162, [R1+0x3d8] ;  /* 0x0003d80001a27983 */ /* 0x000f280000300800 */
[----:B------:R-:W4:Y:S01]  /*383f0*/  LDL.LU R163, [R1+0x3dc] ;  /* 0x0003dc0001a37983 */ /* 0x000f220000300800 */
[----:B-1----:R-:W-:-:S03]  /*38400*/  IMAD.MOV.U32 R196, RZ, RZ, R20 ;  /* 0x000000ffffc47224 */ /* 0x002fc600078e0014 */
[----:B------:R-:W5:Y:S01]  /*38410*/  LDL.LU R52, [R1+0x450] ;  /* 0x0004500001347983 */ /* 0x000f620000300800 */
[----:B---3--:R-:W-:-:S03]  /*38420*/  IMAD.MOV.U32 R200, RZ, RZ, R21 ;  /* 0x000000ffffc87224 */ /* 0x008fc600078e0015 */
[----:B------:R-:W5:Y:S01]  /*38430*/  LDL.LU R53, [R1+0x454] ;  /* 0x0004540001357983 */ /* 0x000f620000300800 */
[----:B------:R-:W-:-:S03]  /*38440*/  IMAD.MOV.U32 R197, RZ, RZ, R22 ;  /* 0x000000ffffc57224 */ /* 0x000fc600078e0016 */
[----:B------:R-:W5:Y:S01]  /*38450*/  LDL.LU R54, [R1+0x458] ;  /* 0x0004580001367983 */ /* 0x000f620000300800 */
[----:B------:R-:W-:-:S03]  /*38460*/  IMAD.MOV.U32 R201, RZ, RZ, R23 ;  /* 0x000000ffffc97224 */ /* 0x000fc600078e0017 */
[----:B------:R-:W5:Y:S04]  /*38470*/  LDL.LU R55, [R1+0x45c] ;  /* 0x00045c0001377983 */ /* 0x000f680000300800 */
        /* <DEDUP_REMOVED lines=8> */
[----:B------:R-:W4:Y:S04]  /*38500*/  LDL.LU R80, [R1+0x2b0] ;  /* 0x0002b00001507983 */ /* 0x000f280000300800 */
[----:B------:R-:W4:Y:S04]  /*38510*/  LDL.LU R81, [R1+0x2b4] ;  /* 0x0002b40001517983 */ /* 0x000f280000300800 */
[----:B------:R-:W4:Y:S04]  /*38520*/  LDL.LU R82, [R1+0x2b8] ;  /* 0x0002b80001527983 */ /* 0x000f280000300800 */
[----:B------:R-:W4:Y:S04]  /*38530*/  LDL.LU R83, [R1+0x2bc] ;  /* 0x0002bc0001537983 */ /* 0x000f280000300800 */
[----:B------:R-:W5:Y:S04]  /*38540*/  LDL.LU R84, [R1+0x2a0] ;  /* 0x0002a00001547983 */ /* 0x000f680000300800 */
        /* <DEDUP_REMOVED lines=55> */
[----:B--2---:R-:W-:Y:S04]  /*388c0*/  LDS R77, [R0+0xa1000] ;  /* 0x0a100000004d7984 */ /* 0x004fe80000000800 */
[----:B------:R-:W3:Y:S04]  /*388d0*/  LDS R79, [R0+0xa1800] ;  /* 0x0a180000004f7984 */ /* 0x000ee80000000800 */
[----:B------:R-:W2:Y:S04]  /*388e0*/  LDL.LU R156, [R1+0x4e0] ;  /* 0x0004e000019c7983 */ /* 0x000ea80000300800 */
[----:B------:R-:W2:Y:S04]  /*388f0*/  LDL.LU R157, [R1+0x4e4] ;  /* 0x0004e400019d7983 */ /* 0x000ea80000300800 */
[----:B------:R-:W2:Y:S04]  /*38900*/  LDL.LU R158, [R1+0x4e8] ;  /* 0x0004e800019e7983 */ /* 0x000ea80000300800 */
[----:B------:R-:W2:Y:S04]  /*38910*/  LDL.LU R159, [R1+0x4ec] ;  /* 0x0004ec00019f7983 */ /* 0x000ea80000300800 */
[----:B------:R-:W-:Y:S04]  /*38920*/  STL [R1+0x1dd4], R197 ;  /* 0x001dd4c501007387 */ /* 0x000fe80000100800 */
[----:B------:R-:W-:Y:S04]  /*38930*/  STL [R1+0x1dd0], R196 ;  /* 0x001dd0c401007387 */ /* 0x000fe80000100800 */
[----:B------:R-:W-:Y:S04]  /*38940*/  STL [R1+0x1dcc], R200 ;  /* 0x001dccc801007387 */ /* 0x000fe80000100800 */
[----:B------:R-:W-:Y:S04]  /*38950*/  STL [R1+0x1dc8], R201 ;  /* 0x001dc8c901007387 */ /* 0x000fe80000100800 */
[----:B------:R-:W-:Y:S04]  /*38960*/  LDS R61, [R0+0xa1080] ;  /* 0x0a108000003d7984 */ /* 0x000fe80000000800 */
[----:B------:R-:W1:Y:S01]  /*38970*/  LDS R63, [R0+0xa1880] ;  /* 0x0a188000003f7984 */ /* 0x000e620000000800 */
[C---:B---3--:R-:W-:Y:S08]  /*38980*/  HMMA.1688.F32.TF32 R68, R76.reuse, R174, R28 ;  /* 0x000000ae4c44723c */ /* 0x048ff0000008101c */
[C---:B----4-:R-:W-:Y:S08]  /*38990*/  HMMA.1688.F32.TF32 R80, R76.reuse, R178, R80 ;  /* 0x000000b24c50723c */ /* 0x050ff00000081050 */
[C---:B-----5:R-:W-:Y:S08]  /*389a0*/  HMMA.1688.F32.TF32 R84, R76.reuse, R182, R84 ;  /* 0x000000b64c54723c */ /* 0x060ff00000081054 */
[----:B------:R-:W-:Y:S08]  /*389b0*/  HMMA.1688.F32.TF32 R92, R76, R190, R92 ;  /* 0x000000be4c5c723c */ /* 0x000ff0000008105c */
[----:B-1----:R-:W-:Y:S08]  /*389c0*/  HMMA.1688.F32.TF32 R136, R60, R10, R52 ;  /* 0x0000000a3c88723c */ /* 0x002ff00000081034 */
[C---:B------:R-:W-:Y:S08]  /*389d0*/  HMMA.1688.F32.TF32 R208, R76.reuse, R6, R108 ;  /* 0x000000064cd0723c */ /* 0x040ff0000008106c */
[C---:B------:R-:W-:Y:S08]  /*389e0*/  HMMA.1688.F32.TF32 R216, R76.reuse, R14, R116 ;  /* 0x0000000e4cd8723c */ /* 0x040ff00000081074 */
[C---:B------:R-:W-:Y:S01]  /*389f0*/  HMMA.1688.F32.TF32 R212, R76.reuse, R18, R120 ;  /* 0x000000124cd4723c */ /* 0x040fe20000081078 */
[----:B------:R-:W3:Y:S04]  /*38a00*/  LDL.LU R120, [R1+0x350] ;  /* 0x0003500001787983 */ /* 0x000ee80000300800 */
[----:B------:R-:W3:Y:S04]  /*38a10*/  LDL.LU R121, [R1+0x354] ;  /* 0x0003540001797983 */ /* 0x000ee80000300800 */
[----:B------:R-:W3:Y:S04]  /*38a20*/  LDL.LU R122, [R1+0x358] ;  /* 0x00035800017a7983 */ /* 0x000ee80000300800 */
[----:B------:R-:W3:Y:S01]  /*38a30*/  LDL.LU R123, [R1+0x35c] ;  /* 0x00035c00017b7983 */ /* 0x000ee20000300800 */
[C---:B------:R-:W-:Y:S08]  /*38a40*/  HMMA.1688.F32.TF32 R116, R76.reuse, R202, R104 ;  /* 0x000000ca4c74723c */ /* 0x040ff00000081068 */
[C---:B------:R-:W-:Y:S08]  /*38a50*/  HMMA.1688.F32.TF32 R104, R76.reuse, R150, R36 ;  /* 0x000000964c68723c */ /* 0x040ff00000081024 */
[C---:B------:R-:W-:Y:S01]  /*38a60*/  HMMA.1688.F32.TF32 R108, R76.reuse, R154, R96 ;  /* 0x0000009a4c6c723c */ /* 0x040fe20000081060 */
[----:B------:R-:W4:Y:S04]  /*38a70*/  LDL.LU R96, [R1+0x370] ;  /* 0x0003700001607983 */ /* 0x000f280000300800 */
[----:B------:R-:W4:Y:S04]  /*38a80*/  LDL.LU R97, [R1+0x374] ;  /* 0x0003740001617983 */ /* 0x000f280000300800 */
[----:B------:R-:W4:Y:S04]  /*38a90*/  LDL.LU R98, [R1+0x378] ;  /* 0x0003780001627983 */ /* 0x000f280000300800 */
[----:B------:R-:W4:Y:S04]  /*38aa0*/  LDL.LU R99, [R1+0x37c] ;  /* 0x00037c0001637983 */ /* 0x000f280000300800 */
[----:B------:R-:W5:Y:S04]  /*38ab0*/  LDL.LU R28, [R1+0x3a0] ;  /* 0x0003a000011c7983 */ /* 0x000f680000300800 */
[----:B------:R-:W5:Y:S01]  /*38ac0*/  LDL.LU R29, [R1+0x3a4] ;  /* 0x0003a400011d7983 */ /* 0x000f620000300800 */
[C---:B------:R-:W-:Y:S03]  /*38ad0*/  HMMA.1688.F32.TF32 R204, R76.reuse, R10, R112 ;  /* 0x0000000a4ccc723c */ /* 0x040fe60000081070 */
[----:B------:R-:W5:Y:S04]  /*38ae0*/  LDL.LU R30, [R1+0x3a8] ;  /* 0x0003a800011e7983 */ /* 0x000f680000300800 */
[----:B------:R-:W5:Y:S01]  /*38af0*/  LDL.LU R31, [R1+0x3ac] ;  /* 0x0003ac00011f7983 */ /* 0x000f620000300800 */
[C---:B------:R-:W-:Y:S03]  /*38b00*/  HMMA.1688.F32.TF32 R112, R76.reuse, R198, R100 ;  /* 0x000000c64c70723c */ /* 0x040fe60000081064 */
[----:B------:R-:W2:Y:S04]  /*38b10*/  LDL.LU R36, [R1+0x380] ;  /* 0x0003800001247983 */ /* 0x000ea80000300800 */
[----:B------:R-:W2:Y:S01]  /*38b20*/  LDL.LU R37, [R1+0x384] ;  /* 0x0003840001257983 */ /* 0x000ea20000300800 */
[C---:B------:R-:W-:Y:S03]  /*38b30*/  HMMA.1688.F32.TF32 R100, R76.reuse, R194, R32 ;  /* 0x000000c24c64723c */ /* 0x040fe60000081020 */
[----:B------:R-:W2:Y:S04]  /*38b40*/  LDL.LU R38, [R1+0x388] ;  /* 0x0003880001267983 */ /* 0x000ea80000300800 */
[----:B------:R-:W2:Y:S04]  /*38b50*/  LDL.LU R39, [R1+0x38c] ;  /* 0x00038c0001277983 */ /* 0x000ea80000300800 */
[----:B------:R-:W2:Y:S04]  /*38b60*/  LDL.LU R32, [R1+0x390] ;  /* 0x0003900001207983 */ /* 0x000ea80000300800 */
[----:B------:R-:W2:Y:S04]  /*38b70*/  LDL.LU R33, [R1+0x394] ;  /* 0x0003940001217983 */ /* 0x000ea80000300800 */
[----:B------:R-:W2:Y:S04]  /*38b80*/  LDL.LU R34, [R1+0x398] ;  /* 0x0003980001227983 */ /* 0x000ea80000300800 */
[----:B------:R-:W2:Y:S01]  /*38b90*/  LDL.LU R35, [R1+0x39c] ;  /* 0x00039c0001237983 */ /* 0x000ea20000300800 */
[C---:B------:R-:W-:Y:S08]  /*38ba0*/  HMMA.1688.F32.TF32 R88, R76.reuse, R186, R88 ;  /* 0x000000ba4c58723c */ /* 0x040ff00000081058 */
[C---:B------:R-:W-:Y:S01]  /*38bb0*/  HMMA.1688.F32.TF32 R72, R76.reuse, R170, R64 ;  /* 0x000000aa4c48723c */ /* 0x040fe20000081040 */
[----:B------:R-:W-:Y:S04]  /*38bc0*/  LDS R64, [R247+0xa1100] ;  /* 0x0a110000f7407984 */ /* 0x000fe80000000800 */
[----:B------:R-:W-:Y:S03]  /*38bd0*/  LDS R66, [R247+0xa1900] ;  /* 0x0a190000f7427984 */ /* 0x000fe60000000800 */
[----:B------:R-:W-:Y:S01]  /*38be0*/  HMMA.1688.F32.TF32 R76, R76, R166, R20 ;  /* 0x000000a64c4c723c */ /* 0x000fe20000081014 */
[----:B------:R-:W2:Y:S04]  /*38bf0*/  LDL.LU R20, [R1+0x3b0] ;  /* 0x0003b00001147983 */ /* 0x000ea80000300800 */
[----:B------:R-:W2:Y:S03]  /*38c00*/  LDL.LU R21, [R1+0x3b4] ;  /* 0x0003b40001157983 */ /* 0x000ea60000300800 */
[C---:B------:R-:W-:Y:S01]  /*38c10*/  HMMA.1688.F32.TF32 R132, R60.reuse, R18, R248 ;  /* 0x000000123c84723c */ /* 0x040fe200000810f8 */
        /* <DEDUP_REMOVED lines=10> */
[C---:B------:R-:W-:Y:S03]  /*38cc0*/  HMMA.1688.F32.TF32 R140, R60.reuse, R6, R160 ;  /* 0x000000063c8c723c */ /* 0x040fe600000810a0 */
[----:B------:R-:W2:Y:S04]  /*38cd0*/  LDL.LU R160, [R1+0x3f0] ;  /* 0x0003f00001a07983 */ /* 0x000ea80000300800 */
[----:B------:R-:W2:Y:S04]  /*38ce0*/  LDL.LU R161, [R1+0x3f4] ;  /* 0x0003f40001a17983 */ /* 0x000ea80000300800 */
[----:B------:R-:W2:Y:S04]  /*38cf0*/  LDL.LU R162, [R1+0x3f8] ;  /* 0x0003f80001a27983 */ /* 0x000ea80000300800 */
[----:B------:R-:W2:Y:S04]  /*38d00*/  LDL.LU R163, [R1+0x3fc] ;  /* 0x0003fc0001a37983 */ /* 0x000ea80000300800 */
[----:B------:R-:W-:Y:S04]  /*38d10*/  LDS R65, [R0+0xa1100] ;  /* 0x0a11000000417984 */ /* 0x000fe80000000800 */
[----:B------:R-:W1:Y:S01]  /*38d20*/  LDS R67, [R0+0xa1900] ;  /* 0x0a19000000437984 */ /* 0x000e620000000800 */
[C---:B---3--:R-:W-:Y:S08]  /*38d30*/  HMMA.1688.F32.TF32 R228, R60.reuse, R202, R120 ;  /* 0x000000ca3ce4723c */ /* 0x048ff00000081078 */
[C---:B----4-:R-:W-:Y:S11]  /*38d40*/  HMMA.1688.F32.TF32 R232, R60.reuse, R198, R96 ;  /* 0x000000c63ce8723c */ /* 0x050ff60000081060 */
[----:B------:R-:W-:Y:S04]  /*38d50*/  @!UPT UIADD3 URZ, URZ, URZ, URZ ;  /* 0x0000003f3f3ff290 */ /* 0x000fe8000fffe03f */
[----:B------:R-:W-:Y:S04]  /*38d60*/  STL [R1+0x1ec8], R228 ;  /* 0x001ec8e401007387 */ /* 0x000fe80000100800 */
[----:B------:R-:W-:Y:S01]  /*38d70*/  STL [R1+0x1ec4], R229 ;  /* 0x001ec4e501007387 */ /* 0x000fe20000100800 */
[C---:B-----5:R-:W-:Y:S08]  /*38d80*/  HMMA.1688.F32.TF32 R24, R60.reuse, R194, R28 ;  /* 0x000000c23c18723c */ /* 0x060ff0000008101c */
[C---:B--2---:R-:W-:Y:S01]  /*38d90*/  HMMA.1688.F32.TF32 R240, R60.reuse, R154, R36 ;  /* 0x0000009a3cf0723c */ /* 0x044fe20000081024 */
[----:B------:R-:W-:Y:S07]  /*38da0*/  STL [R1+0x1ec0], R230 ;  /* 0x001ec0e601007387 */ /* 0x000fee0000100800 */
[----:B------:R-:W-:Y:S01]  /*38db0*/  HMMA.1688.F32.TF32 R32, R60, R150, R32 ;  /* 0x000000963c20723c */ /* 0x000fe20000081020 */
[----:B------:R-:W-:Y:S04]  /*38dc0*/  STL [R1+0x1ebc], R231 ;  /* 0x001ebce701007387 */ /* 0x000fe80000100800 */
[----:B------:R-:W-:Y:S04]  /*38dd0*/  STL [R1+0x1ed8], R232 ;  /* 0x001ed8e801007387 */ /* 0x000fe80000100800 */
[----:B------:R-:W-:Y:S04]  /*38de0*/  STL [R1+0x1ed4], R233 ;  /* 0x001ed4e901007387 */ /* 0x000fe80000100800 */
[----:B------:R-:W-:Y:S04]  /*38df0*/  STL [R1+0x1ed0], R234 ;  /* 0x001ed0ea01007387 */ /* 0x000fe80000100800 */
[----:B------:R-:W-:Y:S04]  /*38e00*/  STL [R1+0x1ecc], R235 ;  /* 0x001ecceb01007387 */ /* 0x000fe80000100800 */
[----:B------:R2:W-:Y:S04]  /*38e10*/  STL [R1+0x1ee0], R240 ;  /* 0x001ee0f001007387 */ /* 0x0005e80000100800 */
[----:B------:R3:W-:Y:S04]  /*38e20*/  STL [R1+0x1edc], R241 ;  /* 0x001edcf101007387 */ /* 0x0007e80000100800 */
[----:B------:R-:W-:Y:S04]  /*38e30*/  STL [R1+0x1eb8], R242 ;  /* 0x001eb8f201007387 */ /* 0x000fe80000100800 */
[----:B------:R-:W-:Y:S01]  /*38e40*/  STL [R1+0x1eb4], R243 ;  /* 0x001eb4f301007387 */ /* 0x000fe20000100800 */
[----:B--2---:R-:W-:-:S03]  /*38e50*/  IMAD.MOV.U32 R240, RZ, RZ, R26 ;  /* 0x000000fffff07224 */ /* 0x004fc600078e001a */
[----:B------:R-:W-:Y:S01]  /*38e60*/  STL.64 [R1+0xe0], R32 ;  /* 0x0000e02001007387 */ /* 0x000fe20000100a00 */
[----:B---3--:R-:W-:-:S03]  /*38e70*/  IMAD.MOV.U32 R241, RZ, RZ, R27 ;  /* 0x000000fffff17224 */ /* 0x008fc600078e001b */
[----:B------:R-:W-:Y:S04]  /*38e80*/  STL.64 [R1+0xe8], R34 ;  /* 0x0000e82201007387 */ /* 0x000fe80000100a00 */
[----:B------:R2:W-:Y:S02]  /*38e90*/  STL.64 [R1+0x150], R24 ;  /* 0x0001501801007387 */ /* 0x0005e40000100a00 */
[C---:B--2---:R-:W-:Y:S08]  /*38ea0*/  HMMA.1688.F32.TF32 R24, R60.reuse, R190, R20 ;  /* 0x000000be3c18723c */ /* 0x044ff00000081014 */
[C---:B------:R-:W-:Y:S01]  /*38eb0*/  HMMA.1688.F32.TF32 R20, R60.reuse, R186, R248 ;  /* 0x000000ba3c14723c */ /* 0x040fe200000810f8 */
[----:B------:R2:W-:Y:S11]  /*38ec0*/  STL [R1+0x1ee8], R241 ;  /* 0x001ee8f101007387 */ /* 0x0005f60000100800 */
[----:B------:R-:W-:Y:S11]  /*38ed0*/  @!UPT UIADD3 URZ, URZ, URZ, URZ ;  /* 0x0000003f3f3ff290 */ /* 0x000ff6000fffe03f */
[----:B------:R-:W-:Y:S01]  /*38ee0*/  @!UPT UIADD3 URZ, URZ, URZ, URZ ;  /* 0x0000003f3f3ff290 */ /* 0x000fe2000fffe03f */
[----:B------:R-:W-:Y:S02]  /*38ef0*/  IMAD.MOV.U32 R232, RZ, RZ, R20 ;  /* 0x000000ffffe87224 */ /* 0x000fe400078e0014 */
[----:B------:R-:W-:Y:S02]  /*38f00*/  IMAD.MOV.U32 R233, RZ, RZ, R21 ;  /* 0x000000ffffe97224 */ /* 0x000fe400078e0015 */
[----:B------:R-:W-:Y:S02]  /*38f10*/  IMAD.MOV.U32 R234, RZ, RZ, R22 ;  /* 0x000000ffffea7224 */ /* 0x000fe400078e0016 */
[----:B------:R-:W-:Y:S02]  /*38f20*/  IMAD.MOV.U32 R235, RZ, RZ, R23 ;  /* 0x000000ffffeb7224 */ /* 0x000fe400078e0017 */
[----:B------:R-:W-:Y:S01]  /*38f30*/  HMMA.1688.F32.TF32 R20, R60, R182, R52 ;  /* 0x000000b63c14723c */ /* 0x000fe20000081034 */
[----:B------:R3:W-:Y:S04]  /*38f40*/  STL [R1+0x1ee4], R240 ;  /* 0x001ee4f001007387 */ /* 0x0007e80000100800 */
[----:B------:R-:W-:Y:S04]  /*38f50*/  STL.64 [R1+0x1b0], R24 ;  /* 0x0001b01801007387 */ /* 0x000fe80000100a00 */
[----:B------:R-:W-:Y:S11]  /*38f60*/  STL.64 [R1+0x1b8], R26 ;  /* 0x0001b81a01007387 */ /* 0x000ff60000100a00 */
[----:B------:R-:W-:Y:S03]  /*38f70*/  @!UPT UIADD3 URZ, URZ, URZ, URZ ;  /* 0x0000003f3f3ff290 */ /* 0x000fe6000fffe03f */
[----:B------:R4:W-:Y:S04]  /*38f80*/  STL.64 [R1+0x210], R20 ;  /* 0x0002101401007387 */ /* 0x0009e80000100a00 */
        /* <DEDUP_REMOVED lines=15> */
[----:B------:R-:W5:Y:S01]  /*39080*/  LDL.LU R99, [R1+0x42c] ;  /* 0x00042c0001637983 */ /* 0x000f620000300800 */
[----:B--2---:R-:W-:-:S02]  /*39090*/  IMAD.MOV.U32 R241, RZ, RZ, R22 ;  /* 0x000000fffff17224 */ /* 0x004fc400078e0016 */
[----:B---3--:R-:W-:Y:S02]  /*390a0*/  IMAD.MOV.U32 R240, RZ, RZ, R23 ;  /* 0x000000fffff07224 */ /* 0x008fe400078e0017 */
[----:B----4-:R-:W-:Y:S01]  /*390b0*/  HMMA.1688.F32.TF32 R20, R60, R178, R160 ;  /* 0x000000b23c14723c */ /* 0x010fe200000810a0 */
[----:B------:R-:W2:Y:S04]  /*390c0*/  LDL.LU R160, [R1+0x520] ;  /* 0x0005200001a07983 */ /* 0x000ea80000300800 */
[----:B------:R-:W2:Y:S04]  /*390d0*/  LDL.LU R161, [R1+0x524] ;  /* 0x0005240001a17983 */ /* 0x000ea80000300800 */
[----:B------:R-:W2:Y:S04]  /*390e0*/  LDL.LU R162, [R1+0x528] ;  /* 0x0005280001a27983 */ /* 0x000ea80000300800 */
[----:B------:R-:W2:Y:S04]  /*390f0*/  LDL.LU R163, [R1+0x52c] ;  /* 0x00052c0001a37983 */ /* 0x000ea80000300800 */
[----:B------:R-:W1:Y:S04]  /*39100*/  LDL.LU R52, [R1+0x590] ;  /* 0x0005900001347983 */ /* 0x000e680000300800 */
[----:B------:R-:W1:Y:S04]  /*39110*/  LDL.LU R53, [R1+0x594] ;  /* 0x0005940001357983 */ /* 0x000e680000300800 */
[----:B------:R-:W1:Y:S04]  /*39120*/  LDL.LU R54, [R1+0x598] ;  /* 0x0005980001367983 */ /* 0x000e680000300800 */
[----:B------:R-:W1:Y:S04]  /*39130*/  LDL.LU R55, [R1+0x59c] ;  /* 0x00059c0001377983 */ /* 0x000e680000300800 */
[----:B------:R-:W2:Y:S04]  /*39140*/  LDL.LU R32, [R1+0x550] ;  /* 0x0005500001207983 */ /* 0x000ea80000300800 */
[----:B------:R-:W2:Y:S04]  /*39150*/  LDL.LU R33, [R1+0x554] ;  /* 0x0005540001217983 */ /* 0x000ea80000300800 */
[----:B------:R-:W2:Y:S04]  /*39160*/  LDL.LU R34, [R1+0x558] ;  /* 0x0005580001227983 */ /* 0x000ea80000300800 */
[----:B------:R-:W2:Y:S01]  /*39170*/  LDL.LU R35, [R1+0x55c] ;  /* 0x00055c0001237983 */ /* 0x000ea20000300800 */
[----:B------:R-:W-:-:S03]  /*39180*/  IMAD.MOV.U32 R228, RZ, RZ, R20 ;  /* 0x000000ffffe47224 */ /* 0x000fc600078e0014 */
[----:B------:R-:W4:Y:S01]  /*39190*/  LDL.LU R36, [R1+0x560] ;  /* 0x0005600001247983 */ /* 0x000f220000300800 */
[----:B------:R-:W-:-:S03]  /*391a0*/  IMAD.MOV.U32 R229, RZ, RZ, R21 ;  /* 0x000000ffffe57224 */ /* 0x000fc600078e0015 */
[----:B------:R-:W4:Y:S01]  /*391b0*/  LDL.LU R37, [R1+0x564] ;  /* 0x0005640001257983 */ /* 0x000f220000300800 */
[----:B------:R-:W-:-:S03]  /*391c0*/  IMAD.MOV.U32 R230, RZ, RZ, R22 ;  /* 0x000000ffffe67224 */ /* 0x000fc600078e0016 */
[----:B------:R-:W4:Y:S01]  /*391d0*/  LDL.LU R38, [R1+0x568] ;  /* 0x0005680001267983 */ /* 0x000f220000300800 */
[----:B------:R-:W-:-:S03]  /*391e0*/  IMAD.MOV.U32 R231, RZ, RZ, R23 ;  /* 0x000000ffffe77224 */ /* 0x000fc600078e0017 */
[----:B------:R-:W4:Y:S04]  /*391f0*/  LDL.LU R39, [R1+0x56c] ;  /* 0x00056c0001277983 */ /* 0x000f280000300800 */
[----:B------:R-:W2:Y:S04]  /*39200*/  LDL.LU R20, [R1+0x470] ;  /* 0x0004700001147983 */ /* 0x000ea80000300800 */
[----:B------:R-:W2:Y:S04]  /*39210*/  LDL.LU R21, [R1+0x474] ;  /* 0x0004740001157983 */ /* 0x000ea80000300800 */
[----:B------:R-:W2:Y:S04]  /*39220*/  LDL.LU R22, [R1+0x478] ;  /* 0x0004780001167983 */ /* 0x000ea80000300800 */
[----:B------:R-:W2:Y:S01]  /*39230*/  LDL.LU R23, [R1+0x47c] ;  /* 0x00047c0001177983 */ /* 0x000ea20000300800 */
[C---:B-----5:R-:W-:Y:S11]  /*39240*/  HMMA.1688.F32.TF32 R24, R60.reuse, R174, R248 ;  /* 0x000000ae3c18723c */ /* 0x060ff600000810f8 */
[----:B------:R-:W-:Y:S11]  /*39250*/  @!UPT UIADD3 URZ, URZ, URZ, URZ ;  /* 0x0000003f3f3ff290 */ /* 0x000ff6000fffe03f */
[----:B------:R-:W-:Y:S01]  /*39260*/  @!UPT UIADD3 URZ, URZ, URZ, URZ ;  /* 0x0000003f3f3ff290 */ /* 0x000fe2000fffe03f */
[----:B------:R5:W-:Y:S01]  /*39270*/  STL.64 [R1+0x238], R26 ;  /* 0x0002381a01007387 */ /* 0x000be20000100a00 */
[----:B------:R-:W-:Y:S02]  /*39280*/  IMAD.MOV.U32 R242, RZ, RZ, R24 ;  /* 0x000000fffff27224 */ /* 0x000fe400078e0018 */
[----:B------:R-:W-:Y:S01]  /*39290*/  IMAD.MOV.U32 R243, RZ, RZ, R25 ;  /* 0x000000fffff37224 */ /* 0x000fe200078e0019 */
[----:B------:R-:W3:Y:S04]  /*392a0*/  LDL.LU R248, [R1+0x480] ;  /* 0x0004800001f87983 */ /* 0x000ee80000300800 */
[----:B------:R-:W3:Y:S01]  /*392b0*/  LDL.LU R249, [R1+0x484] ;  /* 0x0004840001f97983 */ /* 0x000ee20000300800 */
[C---:B-----5:R-:W-:Y:S03]  /*392c0*/  HMMA.1688.F32.TF32 R24, R60.reuse, R170, R120 ;  /* 0x000000aa3c18723c */ /* 0x060fe60000081078 */
[----:B------:R-:W3:Y:S04]  /*392d0*/  LDL.LU R250, [R1+0x488] ;  /* 0x0004880001fa7983 */ /* 0x000ee80000300800 */
[----:B------:R-:W3:Y:S11]  /*392e0*/  LDL.LU R251, [R1+0x48c] ;  /* 0x00048c0001fb7983 */ /* 0x000ef60000300800 */
[----:B------:R-:W-:Y:S05]  /*392f0*/  @!UPT UIADD3 URZ, URZ, URZ, URZ ;  /* 0x0000003f3f3ff290 */ /* 0x000fea000fffe03f */
[----:B------:R5:W-:Y:S01]  /*39300*/  STL.64 [R1+0x240], R24 ;  /* 0x0002401801007387 */ /* 0x000be20000100a00 */
[----:B------:R-:W-:Y:S02]  /*39310*/  IMAD.MOV.U32 R177, RZ, RZ, R26 ;  /* 0x000000ffffb17224 */ /* 0x000fe400078e001a */
[----:B------:R-:W-:Y:S02]  /*39320*/  IMAD.MOV.U32 R176, RZ, RZ, R27 ;  /* 0x000000ffffb07224 */ /* 0x000fe400078e001b */
[----:B-----5:R-:W-:Y:S03]  /*39330*/  HMMA.1688.F32.TF32 R24, R60, R166, R96 ;  /* 0x000000a63c18723c */ /* 0x020fe60000081060 */
[----:B------:R5:W-:Y:S04]  /*39340*/  STL [R1+0x1e50], R176 ;  /* 0x001e50b001007387 */ /* 0x000be80000100800 */
[----:B------:R2:W-:Y:S01]  /*39350*/  STL [R1+0x1e4c], R177 ;  /* 0x001e4cb101007387 */ /* 0x0005e20000100800 */
[C---:B-1----:R-:W-:Y:S11]  /*39360*/  HMMA.1688.F32.TF32 R128, R64.reuse, R18, R52 ;  /* 0x000000124080723c */ /* 0x042ff60000081034 */
[----:B------:R-:W-:Y:S05]  /*39370*/  @!UPT UIADD3 URZ, URZ, URZ, URZ ;  /* 0x0000003f3f3ff290 */ /* 0x000fea000fffe03f */
[----:B------:R-:W-:Y:S02]  /*39380*/  IMAD.MOV.U32 R164, RZ, RZ, R27 ;  /* 0x000000ffffa47224 */ /* 0x000fe400078e001b */
[----:B------:R-:W-:Y:S02]  /*39390*/  IMAD.MOV.U32 R148, RZ, RZ, R26 ;  /* 0x000000ffff947224 */ /* 0x000fe400078e001a */
[----:B------:R-:W-:Y:S02]  /*393a0*/  IMAD.MOV.U32 R149, RZ, RZ, R25 ;  /* 0x000000ffff957224 */ /* 0x000fe400078e0019 */
[----:B------:R-:W-:Y:S01]  /*393b0*/  IMAD.MOV.U32 R165, RZ, RZ, R24 ;  /* 0x000000ffffa57224 */ /* 0x000fe200078e0018 */
[----:B------:R-:W-:Y:S04]  /*393c0*/  STL [R1+0x1e60], R164 ;  /* 0x001e60a401007387 */ /* 0x000fe80000100800 */
[----:B------:R-:W-:Y:S04]  /*393d0*/  STL [R1+0x1e5c], R148 ;  /* 0x001e5c9401007387 */ /* 0x000fe80000100800 */
[----:B------:R-:W-:Y:S04]  /*393e0*/  STL [R1+0x1e58], R149 ;  /* 0x001e589501007387 */ /* 0x000fe80000100800 */
[----:B------:R-:W-:Y:S04]  /*393f0*/  STL [R1+0x1e54], R165 ;  /* 0x001e54a501007387 */ /* 0x000fe80000100800 */
[----:B------:R-:W5:Y:S04]  /*39400*/  LDL.LU R52, [R1+0x4a0] ;  /* 0x0004a00001347983 */ /* 0x000f680000300800 */
[----:B------:R-:W5:Y:S04]  /*39410*/  LDL.LU R53, [R1+0x4a4] ;  /* 0x0004a40001357983 */ /* 0x000f680000300800 */
[----:B------:R-:W5:Y:S04]  /*39420*/  LDL.LU R54, [R1+0x4a8] ;  /* 0x0004a80001367983 */ /* 0x000f680000300800 */
[----:B------:R-:W5:Y:S01]  /*39430*/  LDL.LU R55, [R1+0x4ac] ;  /* 0x0004ac0001377983 */ /* 0x000f620000300800 */
[C---:B--2---:R-:W-:Y:S08]  /*39440*/  HMMA.1688.F32.TF32 R20, R64.reuse, R198, R20 ;  /* 0x000000c64014723c */ /* 0x044ff00000081014 */
[C---:B------:R-:W-:Y:S08]  /*39450*/  HMMA.1688.F32.TF32 R24, R64.reuse, R202, R28 ;  /* 0x000000ca4018723c */ /* 0x040ff0000008101c */
[----:B----4-:R-:W-:Y:S08]  /*39460*/  HMMA.1688.F32.TF32 R224, R64, R14, R36 ;  /* 0x0000000e40e0723c */ /* 0x010ff00000081024 */
[----:B------:R-:W-:-:S02]  /*39470*/  IMAD.MOV.U32 R185, RZ, RZ, R20 ;  /* 0x000000ffffb97224 */ /* 0x000fc400078e0014 */
[----:B------:R-:W-:Y:S02]  /*39480*/  IMAD.MOV.U32 R184, RZ, RZ, R21 ;  /* 0x000000ffffb87224 */ /* 0x000fe400078e0015 */
[----:B------:R-:W-:Y:S02]  /*39490*/  IMAD.MOV.U32 R181, RZ, RZ, R22 ;  /* 0x000000ffffb57224 */ /* 0x000fe400078e0016 */
[----:B------:R-:W-:Y:S01]  /*394a0*/  IMAD.MOV.U32 R180, RZ, RZ, R23 ;  /* 0x000000ffffb47224 */ /* 0x000fe200078e0017 */
[----:B------:R-:W-:Y:S04]  /*394b0*/  STL.64 [R1+0x350], R24 ;  /* 0x0003501801007387 */ /* 0x000fe80000100a00 */
[----:B------:R1:W-:Y:S04]  /*394c0*/  STL.64 [R1+0x358], R26 ;  /* 0x0003581a01007387 */ /* 0x0003e80000100a00 */
[----:B------:R2:W-:Y:S04]  /*394d0*/  STL [R1+0x1e70], R180 ;  /* 0x001e70b401007387 */ /* 0x0005e80000100800 */
[----:B------:R4:W-:Y:S04]  /*394e0*/  STL [R1+0x1e6c], R181 ;  /* 0x001e6cb501007387 */ /* 0x0009e80000100800 */
[----:B------:R1:W-:Y:S04]  /*394f0*/  STL [R1+0x1e68], R184 ;  /* 0x001e68b801007387 */ /* 0x0003e80000100800 */
[----:B------:R1:W-:Y:S04]  /*39500*/  STL [R1+0x1e64], R185 ;  /* 0x001e64b901007387 */ /* 0x0003e80000100800 */
        /* <DEDUP_REMOVED lines=8> */
[C---:B------:R-:W-:Y:S08]  /*39590*/  HMMA.1688.F32.TF32 R220, R64.reuse, R10, R32 ;  /* 0x0000000a40dc723c */ /* 0x040ff00000081020 */
[C---:B---3--:R-:W-:Y:S11]  /*395a0*/  HMMA.1688.F32.TF32 R20, R64.reuse, R154, R248 ;  /* 0x0000009a4014723c */ /* 0x048ff600000810f8 */
[----:B------:R-:W-:Y:S11]  /*395b0*/  @!UPT UIADD3 URZ, URZ, URZ, URZ ;  /* 0x0000003f3f3ff290 */ /* 0x000ff6000fffe03f */
[----:B------:R-:W-:Y:S02]  /*395c0*/  @!UPT UIADD3 URZ, URZ, URZ, URZ ;  /* 0x0000003f3f3ff290 */ /* 0x000fe4000fffe03f */
[----:B------:R-:W-:Y:S02]  /*395d0*/  IMAD.MOV.U32 R169, RZ, RZ, R23 ;  /* 0x000000ffffa97224 */ /* 0x000fe400078e0017 */
[----:B------:R-:W-:Y:S02]  /*395e0*/  IMAD.MOV.U32 R168, RZ, RZ, R22 ;  /* 0x000000ffffa87224 */ /* 0x000fe400078e0016 */
[----:B------:R-:W-:Y:S02]  /*395f0*/  IMAD.MOV.U32 R152, RZ, RZ, R21 ;  /* 0x000000ffff987224 */ /* 0x000fe400078e0015 */
[----:B------:R-:W-:Y:S01]  /*39600*/  IMAD.MOV.U32 R153, RZ, RZ, R20 ;  /* 0x000000ffff997224 */ /* 0x000fe200078e0014 */
[----:B------:R3:W-:Y:S04]  /*39610*/  STL [R1+0x1e80], R169 ;  /* 0x001e80a901007387 */ /* 0x0007e80000100800 */
[----:B------:R1:W-:Y:S04]  /*39620*/  STL [R1+0x1e7c], R168 ;  /* 0x001e7ca801007387 */ /* 0x0003e80000100800 */
[----:B------:R1:W-:Y:S04]  /*39630*/  STL [R1+0x1e78], R152 ;  /* 0x001e789801007387 */ /* 0x0003e80000100800 */
[----:B------:R1:W-:Y:S04]  /*39640*/  STL [R1+0x1e74], R153 ;  /* 0x001e749901007387 */ /* 0x0003e80000100800 */
        /* <DEDUP_REMOVED lines=8> */
[----:B------:R-:W4:Y:S04]  /*396d0*/  LDL.LU R28, [R1+0x500] ;  /* 0x00050000011c7983 */ /* 0x000f280000300800 */
[----:B------:R-:W4:Y:S04]  /*396e0*/  LDL.LU R29, [R1+0x504] ;  /* 0x00050400011d7983 */ /* 0x000f280000300800 */
[----:B------:R-:W4:Y:S01]  /*396f0*/  LDL.LU R30, [R1+0x508] ;  /* 0x00050800011e7983 */ /* 0x000f220000300800 */
[C---:B-----5:R-:W-:Y:S03]  /*39700*/  HMMA.1688.F32.TF32 R20, R64.reuse, R150, R52 ;  /* 0x000000964014723c */ /* 0x060fe60000081034 */
[----:B------:R-:W5:Y:S11]  /*39710*/  LDL.LU R31, [R1+0x50c] ;  /* 0x00050c00011f7983 */ /* 0x000f760000300800 */
[----:B------:R-:W-:Y:S10]  /*39720*/  @!UPT UIADD3 URZ, URZ, URZ, URZ ;  /* 0x0000003f3f3ff290 */ /* 0x000ff4000fffe03f */
[----:B------:R-:W-:Y:S02]  /*39730*/  IMAD.MOV.U32 R176, RZ, RZ, R20 ;  /* 0x000000ffffb07224 */ /* 0x000fe400078e0014 */
[----:B------:R-:W-:Y:S01]  /*39740*/  IMAD.MOV.U32 R177, RZ, RZ, R21 ;  /* 0x000000ffffb17224 */ /* 0x000fe200078e0015 */
[----:B------:R-:W5:Y:S01]  /*39750*/  LDL.LU R20, [R1+0x4f0] ;  /* 0x0004f00001147983 */ /* 0x000f620000300800 */
[----:B------:R-:W-:Y:S02]  /*39760*/  IMAD.MOV.U32 R172, RZ, RZ, R22 ;  /* 0x000000ffffac7224 */ /* 0x000fe400078e0016 */
[----:B------:R-:W-:Y:S01]  /*39770*/  IMAD.MOV.U32 R173, RZ, RZ, R23 ;  /* 0x000000ffffad7224 */ /* 0x000fe200078e0017 */
[----:B------:R-:W5:Y:S04]  /*39780*/  LDL.LU R21, [R1+0x4f4] ;  /* 0x0004f40001157983 */ /* 0x000f680000300800 */
[----:B------:R-:W5:Y:S04]  /*39790*/  LDL.LU R22, [R1+0x4f8] ;  /* 0x0004f80001167983 */ /* 0x000f680000300800 */
[----:B------:R-:W5:Y:S04]  /*397a0*/  LDL.LU R23, [R1+0x4fc] ;  /* 0x0004fc0001177983 */ /* 0x000f680000300800 */
[----:B------:R-:W5:Y:S04]  /*397b0*/  LDL.LU R52, [R1+0x4d0] ;  /* 0x0004d00001347983 */ /* 0x000f680000300800 */
[----:B------:R-:W5:Y:S04]  /*397c0*/  LDL.LU R53, [R1+0x4d4] ;  /* 0x0004d40001357983 */ /* 0x000f680000300800 */
[----:B------:R-:W5:Y:S04]  /*397d0*/  LDL.LU R54, [R1+0x4d8] ;  /* 0x0004d80001367983 */ /* 0x000f680000300800 */
[----:B------:R-:W5:Y:S01]  /*397e0*/  LDL.LU R55, [R1+0x4dc] ;  /* 0x0004dc0001377983 */ /* 0x000f620000300800 */
[C---:B-1----:R-:W-:Y:S11]  /*397f0*/  HMMA.1688.F32.TF32 R24, R64.reuse, R190, R36 ;  /* 0x000000be4018723c */ /* 0x042ff60000081024 */
[----:B------:R-:W-:Y:S11]  /*39800*/  @!UPT UIADD3 URZ, URZ, URZ, URZ ;  /* 0x0000003f3f3ff290 */ /* 0x000ff6000fffe03f */
[----:B------:R-:W-:Y:S02]  /*39810*/  @!UPT UIADD3 URZ, URZ, URZ, URZ ;  /* 0x0000003f3f3ff290 */ /* 0x000fe4000fffe03f */
[----:B------:R-:W-:Y:S02]  /*39820*/  IMAD.MOV.U32 R164, RZ, RZ, R24 ;  /* 0x000000ffffa47224 */ /* 0x000fe400078e0018 */
[----:B------:R-:W-:Y:S02]  /*39830*/  IMAD.MOV.U32 R148, RZ, RZ, R25 ;  /* 0x000000ffff947224 */ /* 0x000fe400078e0019 */
[----:B------:R-:W-:Y:S02]  /*39840*/  IMAD.MOV.U32 R149, RZ, RZ, R26 ;  /* 0x000000ffff957224 */ /* 0x000fe400078e001a */
[----:B------:R-:W-:Y:S01]  /*39850*/  IMAD.MOV.U32 R165, RZ, RZ, R27 ;  /* 0x000000ffffa57224 */ /* 0x000fe200078e001b */
[----:B--2---:R-:W-:Y:S01]  /*39860*/  HMMA.1688.F32.TF32 R40, R64, R194, R96 ;  /* 0x000000c24028723c */ /* 0x004fe20000081060 */
[----:B------:R1:W-:Y:S04]  /*39870*/  STL [R1+0x1e90], R173 ;  /* 0x001e90ad01007387 */ /* 0x0003e80000100800 */
[----:B------:R2:W-:Y:S04]  /*39880*/  STL [R1+0x1e8c], R172 ;  /* 0x001e8cac01007387 */ /* 0x0005e80000100800 */
[----:B------:R1:W-:Y:S04]  /*39890*/  STL [R1+0x1e88], R177 ;  /* 0x001e88b101007387 */ /* 0x0003e80000100800 */
[----:B------:R1:W-:Y:S10]  /*398a0*/  STL [R1+0x1e84], R176 ;  /* 0x001e84b001007387 */ /* 0x0003f40000100800 */
[----:B------:R-:W-:Y:S04]  /*398b0*/  STL.64 [R1+0x390], R40 ;  /* 0x0003902801007387 */ /* 0x000fe80000100a00 */
[----:B------:R-:W-:Y:S04]  /*398c0*/  STL.64 [R1+0x398], R42 ;  /* 0x0003982a01007387 */ /* 0x000fe80000100a00 */
[----:B------:R1:W-:Y:S04]  /*398d0*/  STL [R1+0x1ea0], R165 ;  /* 0x001ea0a501007387 */ /* 0x0003e80000100800 */
[----:B------:R1:W-:Y:S04]  /*398e0*/  STL [R1+0x1e9c], R149 ;  /* 0x001e9c9501007387 */ /* 0x0003e80000100800 */
[----:B------:R1:W-:Y:S04]  /*398f0*/  STL [R1+0x1e98], R148 ;  /* 0x001e989401007387 */ /* 0x0003e80000100800 */
[----:B------:R1:W-:Y:S01]  /*39900*/  STL [R1+0x1e94], R164 ;  /* 0x001e94a401007387 */ /* 0x0003e20000100800 */
[----:B------:R-:W-:-:S02]  /*39910*/  IMAD.MOV.U32 R120, RZ, RZ, R9 ;  /* 0x000000ffff787224 */ /* 0x000fc400078e0009 */
[----:B------:R-:W-:Y:S02]  /*39920*/  IMAD.MOV.U32 R121, RZ, RZ, R8 ;  /* 0x000000ffff797224 */ /* 0x000fe400078e0008 */
[----:B------:R-:W-:Y:S02]  /*39930*/  IMAD.MOV.U32 R122, RZ, RZ, R5 ;  /* 0x000000ffff7a7224 */ /* 0x000fe400078e0005 */
[----:B------:R-:W-:Y:S01]  /*39940*/  IMAD.MOV.U32 R123, RZ, RZ, R4 ;  /* 0x000000ffff7b7224 */ /* 0x000fe200078e0004 */
[C---:B---3--:R-:W-:Y:S11]  /*39950*/  HMMA.1688.F32.TF32 R24, R64.reuse, R186, R32 ;  /* 0x000000ba4018723c */ /* 0x048ff60000081020 */
[----:B------:R-:W-:Y:S11]  /*39960*/  @!UPT UIADD3 URZ, URZ, URZ, URZ ;  /* 0x0000003f3f3ff290 */ /* 0x000ff6000fffe03f */
[----:B------:R-:W-:Y:S02]  /*39970*/  @!UPT UIADD3 URZ, URZ, URZ, URZ ;  /* 0x0000003f3f3ff290 */ /* 0x000fe4000fffe03f */
[----:B------:R-:W-:Y:S02]  /*39980*/  IMAD.MOV.U32 R180, RZ, RZ, R24 ;  /* 0x000000ffffb47224 */ /* 0x000fe400078e0018 */
[----:B----4-:R-:W-:Y:S02]  /*39990*/  IMAD.MOV.U32 R181, RZ, RZ, R25 ;  /* 0x000000ffffb57224 */ /* 0x010fe400078e0019 */
[----:B------:R-:W-:Y:S02]  /*399a0*/  IMAD.MOV.U32 R184, RZ, RZ, R26 ;  /* 0x000000ffffb87224 */ /* 0x000fe400078e001a */
[----:B------:R-:W-:Y:S02]  /*399b0*/  IMAD.MOV.U32 R185, RZ, RZ, R27 ;  /* 0x000000ffffb97224 */ /* 0x000fe400078e001b */
[C---:B-----5:R-:W-:Y:S03]  /*399c0*/  HMMA.1688.F32.TF32 R24, R64.reuse, R182, R28 ;  /* 0x000000b64018723c */ /* 0x060fe6000008101c */
[----:B------:R-:W-:Y:S11]  /*399d0*/  STL [R1+0x1eb0], R185 ;  /* 0x001eb0b901007387 */ /* 0x000ff60000100800 */
[----:B------:R-:W-:Y:S10]  /*399e0*/  @!UPT UIADD3 URZ, URZ, URZ, URZ ;  /* 0x0000003f3f3ff290 */ /* 0x000ff4000fffe03f */
[----:B------:R-:W-:Y:S02]  /*399f0*/  IMAD.MOV.U32 R169, RZ, RZ, R24 ;  /* 0x000000ffffa97224 */ /* 0x000fe400078e0018 */
[----:B------:R-:W-:Y:S02]  /*39a00*/  IMAD.MOV.U32 R168, RZ, RZ, R25 ;  /* 0x000000ffffa87224 */ /* 0x000fe400078e0019 */
[----:B------:R-:W-:Y:S02]  /*39a10*/  IMAD.MOV.U32 R152, RZ, RZ, R26 ;  /* 0x000000ffff987224 */ /* 0x000fe400078e001a */
[----:B------:R-:W-:Y:S02]  /*39a20*/  IMAD.MOV.U32 R153, RZ, RZ, R27 ;  /* 0x000000ffff997224 */ /* 0x000fe400078e001b */
[----:B------:R-:W-:Y:S01]  /*39a30*/  HMMA.1688.F32.TF32 R24, R64, R178, R20 ;  /* 0x000000b24018723c */ /* 0x000fe20000081014 */
[----:B------:R-:W-:Y:S01]  /*39a40*/  STL [R1+0x1eac], R184 ;  /* 0x001eacb801007387 */ /* 0x000fe20000100800 */
[----:B------:R-:W-:-:S03]  /*39a50*/  IMAD.MOV.U32 R28, RZ, RZ, R17 ;  /* 0x000000ffff1c7224 */ /* 0x000fc600078e0011 */
[----:B------:R-:W-:Y:S01]  /*39a60*/  STL [R1+0x1ea8], R181 ;  /* 0x001ea8b501007387 */ /* 0x000fe20000100800 */
[----:B------:R-:W-:-:S03]  /*39a70*/  IMAD.MOV.U32 R29, RZ, RZ, R16 ;  /* 0x000000ffff1d7224 */ /* 0x000fc600078e0010 */
[----:B------:R-:W-:Y:S01]  /*39a80*/  STL [R1+0x1ea4], R180 ;  /* 0x001ea4b401007387 */ /* 0x000fe20000100800 */
[----:B------:R-:W-:Y:S02]  /*39a90*/  IMAD.MOV.U32 R30, RZ, RZ, R12 ;  /* 0x000000ffff1e7224 */ /* 0x000fe400078e000c */
[----:B------:R-:W-:-:S11]  /*39aa0*/  IMAD.MOV.U32 R31, RZ, RZ, R13 ;  /* 0x000000ffff1f7224 */ /* 0x000fd600078e000d */
[----:B------:R3:W-:Y:S04]  /*39ab0*/  STL.64 [R1+0x420], R24 ;  /* 0x0004201801007387 */ /* 0x0007e80000100a00 */
[----:B------:R4:W-:Y:S04]  /*39ac0*/  STL.64 [R1+0x428], R26 ;  /* 0x0004281a01007387 */ /* 0x0009e80000100a00 */
[----:B------:R-:W5:Y:S04]  /*39ad0*/  LDL.LU R17, [R1+0x1fc4] ;  /* 0x001fc40001117983 */ /* 0x000f680000300800 */
[----:B------:R-:W3:Y:S04]  /*39ae0*/  LDL.LU R16, [R1+0x1fc0] ;  /* 0x001fc00001107983 */ /* 0x000ee80000300800 */
[----:B------:R-:W4:Y:S04]  /*39af0*/  LDL.LU R12, [R1+0x1fbc] ;  /* 0x001fbc00010c7983 */ /* 0x000f280000300800 */
[----:B------:R-:W4:Y:S04]  /*39b00*/  LDL.LU R13, [R1+0x1fb8] ;  /* 0x001fb800010d7983 */ /* 0x000f280000300800 */
[----:B------:R-:W4:Y:S04]  /*39b10*/  LDL.LU R9, [R1+0x1fb4] ;  /* 0x001fb40001097983 */ /* 0x000f280000300800 */
[----:B------:R-:W4:Y:S04]  /*39b20*/  LDL.LU R8, [R1+0x1fb0] ;  /* 0x001fb00001087983 */ /* 0x000f280000300800 */
[----:B------:R-:W4:Y:S04]  /*39b30*/  LDL.LU R5, [R1+0x1fac] ;  /* 0x001fac0001057983 */ /* 0x000f280000300800 */
[----:B------:R-:W4:Y:S01]  /*39b40*/  LDL.LU R4, [R1+0x1fa8] ;  /* 0x001fa80001047983 */ /* 0x000f220000300800 */
[----:B------:R-:W-:Y:S08]  /*39b50*/  HMMA.1688.F32.TF32 R20, R64, R174, R248 ;  /* 0x000000ae4014723c */ /* 0x000ff000000810f8 */
[----:B------:R-:W-:Y:S11]  /*39b60*/  HMMA.1688.F32.TF32 R156, R60, R14, R156 ;  /* 0x0000000e3c9c723c */ /* 0x000ff6000008109c */
[----:B------:R-:W-:Y:S05]  /*39b70*/  @!UPT UIADD3 URZ, URZ, URZ, URZ ;  /* 0x0000003f3f3ff290 */ /* 0x000fea000fffe03f */
[----:B-1----:R-:W-:Y:S02]  /*39b80*/  IMAD.MOV.U32 R173, RZ, RZ, R20 ;  /* 0x000000ffffad7224 */ /* 0x002fe400078e0014 */
[----:B--2---:R-:W-:Y:S02]  /*39b90*/  IMAD.MOV.U32 R172, RZ, RZ, R21 ;  /* 0x000000ffffac7224 */ /* 0x004fe400078e0015 */
        /* <DEDUP_REMOVED lines=9> */
[----:B-----5:R-:W-:Y:S02]  /*39c30*/  IMAD.MOV.U32 R127, RZ, RZ, R17 ;  /* 0x000000ffff7f7224 */ /* 0x020fe400078e0011 */
[----:B---3--:R-:W-:-:S02]  /*39c40*/  IMAD.MOV.U32 R126, RZ, RZ, R16 ;  /* 0x000000ffff7e7224 */ /* 0x008fc400078e0010 */
[----:B----4-:R-:W-:Y:S02]  /*39c50*/  IMAD.MOV.U32 R124, RZ, RZ, R12 ;  /* 0x000000ffff7c7224 */ /* 0x010fe400078e000c */
[----:B------:R-:W2:Y:S01]  /*39c60*/  LDL.LU R12, [R1+0x1fa4] ;  /* 0x001fa400010c7983 */ /* 0x000ea20000300800 */
[----:B------:R-:W-:-:S03]  /*39c70*/  IMAD.MOV.U32 R125, RZ, RZ, R13 ;  /* 0x000000ffff7d7224 */ /* 0x000fc600078e000d */
[----:B------:R-:W3:Y:S04]  /*39c80*/  LDL.LU R13, [R1+0x1fa0] ;  /* 0x001fa000010d7983 */ /* 0x000ee80000300800 */
        /* <DEDUP_REMOVED lines=26> */
[----:B------:R-:W-:-:S03]  /*39e30*/  IMAD.MOV.U32 R144, RZ, RZ, R4 ;  /* 0x000000ffff907224 */ /* 0x000fc600078e0004 */
[----:B------:R-:W5:Y:S01]  /*39e40*/  LDL.LU R24, [R1+0x5b0] ;  /* 0x0005b00001187983 */ /* 0x000f620000300800 */
[----:B------:R-:W-:-:S03]  /*39e50*/  IMAD.MOV.U32 R145, RZ, RZ, R5 ;  /* 0x000000ffff917224 */ /* 0x000fc600078e0005 */
[----:B------:R-:W5:Y:S01]  /*39e60*/  LDL.LU R25, [R1+0x5b4] ;  /* 0x0005b40001197983 */ /* 0x000f620000300800 */
[----:B------:R-:W-:-:S03]  /*39e70*/  IMAD.MOV.U32 R146, RZ, RZ, R8 ;  /* 0x000000ffff927224 */ /* 0x000fc600078e0008 */
[----:B------:R-:W5:Y:S01]  /*39e80*/  LDL.LU R26, [R1+0x5b8] ;  /* 0x0005b800011a7983 */ /* 0x000f620000300800 */
[----:B------:R-:W-:-:S03]  /*39e90*/  IMAD.MOV.U32 R147, RZ, RZ, R9 ;  /* 0x000000ffff937224 */ /* 0x000fc600078e0009 */
        /* <DEDUP_REMOVED lines=17> */
[-C--:B------:R-:W-:Y:S03]  /*39fb0*/  HMMA.1688.F32.TF32 R48, R56, R6.reuse, R48 ;  /* 0x000000063830723c */ /* 0x080fe60000081030 */
[----:B------:R-:W-:Y:S04]  /*39fc0*/  LDS R56, [R247+0xa1180] ;  /* 0x0a118000f7387984 */ /* 0x000fe80000000800 */
[----:B------:R-:W-:Y:S04]  /*39fd0*/  LDS R58, [R247+0xa1980] ;  /* 0x0a198000f73a7984 */ /* 0x000fe80000000800 */
[----:B------:R-:W-:Y:S04]  /*39fe0*/  LDS R57, [R0+0xa1180] ;  /* 0x0a11800000397984 */ /* 0x000fe80000000800 */
[----:B------:R-:W1:Y:S01]  /*39ff0*/  LDS R59, [R0+0xa1980] ;  /* 0x0a198000003b7984 */ /* 0x000e620000000800 */
[----:B------:R-:W-:Y:S01]  /*3a000*/  HMMA.1688.F32.TF32 R160, R64, R6, R160 ;  /* 0x0000000640a0723c */ /* 0x000fe200000810a0 */
[----:B--2---:R-:W-:-:S02]  /*3a010*/  IMAD.MOV.U32 R239, RZ, RZ, R12 ;  /* 0x000000ffffef7224 */ /* 0x004fc400078e000c */
[----:B---3--:R-:W-:Y:S02]  /*3a020*/  IMAD.MOV.U32 R238, RZ, RZ, R13 ;  /* 0x000000ffffee7224 */ /* 0x008fe400078e000d */
[----:B----4-:R-:W-:Y:S02]  /*3a030*/  IMAD.MOV.U32 R237, RZ, RZ, R16 ;  /* 0x000000ffffed7224 */ /* 0x010fe400078e0010 */
[----:B-----5:R-:W-:Y:S01]  /*3a040*/  IMAD.MOV.U32 R236, RZ, RZ, R17 ;  /* 0x000000ffffec7224 */ /* 0x020fe200078e0011 */
[----:B-1----:R-:W-:Y:S08]  /*3a050*/  HMMA.1688.F32.TF32 R32, R56, R202, R32 ;  /* 0x000000ca3820723c */ /* 0x002ff00000081020 */
[----:B------:R-:W-:Y:S01]  /*3a060*/  HMMA.1688.F32.TF32 R64, R64, R166, R44 ;  /* 0x000000a64040723c */ /* 0x000fe2000008102c */
[----:B------:R-:W2:Y:S04]  /*3a070*/  LDL.LU.64 R46, [R1+0x1f80] ;  /* 0x001f8000012e7983 */ /* 0x000ea80000300a00 */
[----:B------:R-:W2:Y:S11]  /*3a080*/  LDL.LU.64 R44, [R1+0x1f78] ;  /* 0x001f7800012c7983 */ /* 0x000eb60000300a00 */
[----:B------:R-:W-:-:S02]  /*3a090*/  IMAD.MOV.U32 R202, RZ, RZ, R35 ;  /* 0x000000ffffca7224 */ /* 0x000fc400078e0023 */
[----:B------:R-:W-:Y:S02]  /*3a0a0*/  IMAD.MOV.U32 R201, RZ, RZ, R32 ;  /* 0x000000ffffc97224 */ /* 0x000fe400078e0020 */
[----:B------:R-:W-:-:S04]  /*3a0b0*/  IMAD.MOV.U32 R203, RZ, RZ, R34 ;  /* 0x000000ffffcb7224 */ /* 0x000fc800078e0022 */
[----:B------:R-:W-:Y:S02]  /*3a0c0*/  IMAD.MOV.U32 R185, RZ, RZ, R64 ;  /* 0x000000ffffb97224 */ /* 0x000fe400078e0040 */
[----:B------:R-:W-:Y:S02]  /*3a0d0*/  IMAD.MOV.U32 R184, RZ, RZ, R65 ;  /* 0x000000ffffb87224 */ /* 0x000fe400078e0041 */
[----:B------:R-:W-:Y:S01]  /*3a0e0*/  IMAD.MOV.U32 R181, RZ, RZ, R66 ;  /* 0x000000ffffb57224 */ /* 0x000fe200078e0042 */
[----:B------:R-:W-:Y:S01]  /*3a0f0*/  HMMA.1688.F32.TF32 R16, R56, R18, R40 ;  /* 0x000000123810723c */ /* 0x000fe20000081028 */
[----:B------:R-:W3:Y:S01]  /*3a100*/  LDL.LU.64 R42, [R1+0x1f70] ;  /* 0x001f7000012a7983 */ /* 0x000ee20000300a00 */
[----:B------:R-:W-:-:S03]  /*3a110*/  IMAD.MOV.U32 R180, RZ, RZ, R67 ;  /* 0x000000ffffb47224 */ /* 0x000fc600078e0043 */
[----:B------:R-:W3:Y:S03]  /*3a120*/  LDL.LU.64 R40, [R1+0x1f68] ;  /* 0x001f680001287983 */ /* 0x000ee60000300a00 */
[----:B------:R-:W-:Y:S01]  /*3a130*/  HMMA.1688.F32.TF32 R12, R56, R14, R24 ;  /* 0x0000000e380c723c */ /* 0x000fe20000081018 */
[----:B------:R-:W4:Y:S01]  /*3a140*/  LDL.LU.64 R26, [R1+0x1f60] ;  /* 0x001f6000011a7983 */ /* 0x000f220000300a00 */
[----:B------:R-:W-:-:S03]  /*3a150*/  IMAD.MOV.U32 R67, RZ, RZ, R4 ;  /* 0x000000ffff437224 */ /* 0x000fc600078e0004 */
[----:B------:R-:W4:Y:S01]  /*3a160*/  LDL.LU.64 R24, [R1+0x1f58] ;  /* 0x001f580001187983 */ /* 0x000f220000300a00 */
[----:B------:R-:W-:Y:S02]  /*3a170*/  IMAD.MOV.U32 R66, RZ, RZ, R5 ;  /* 0x000000ffff427224 */ /* 0x000fe400078e0005 */
[----:B------:R-:W-:Y:S01]  /*3a180*/  IMAD.MOV.U32 R65, RZ, RZ, R8 ;  /* 0x000000ffff417224 */ /* 0x000fe200078e0008 */
[----:B------:R-:W-:Y:S01]  /*3a190*/  HMMA.1688.F32.TF32 R4, R56, R6, R36 ;  /* 0x000000063804723c */ /* 0x000fe20000081024 */
[----:B------:R-:W-:-:S07]  /*3a1a0*/  IMAD.MOV.U32 R64, RZ, RZ, R9 ;  /* 0x000000ffff407224 */ /* 0x000fce00078e0009 */
[C---:B------:R-:W-:Y:S08]  /*3a1b0*/  HMMA.1688.F32.TF32 R20, R56.reuse, R198, R20 ;  /* 0x000000c63814723c */ /* 0x040ff00000081014 */
[C---:B------:R-:W-:Y:S01]  /*3a1c0*/  HMMA.1688.F32.TF32 R8, R56.reuse, R10, R96 ;  /* 0x0000000a3808723c */ /* 0x040fe20000081060 */
[----:B------:R-:W5:Y:S04]  /*3a1d0*/  LDL.LU.64 R98, [R1+0x1f50] ;  /* 0x001f500001627983 */ /* 0x000f680000300a00 */
[----:B------:R-:W5:Y:S03]  /*3a1e0*/  LDL.LU.64 R96, [R1+0x1f48] ;  /* 0x001f480001607983 */ /* 0x000f660000300a00 */
[C---:B------:R-:W-:Y:S01]  /*3a1f0*/  HMMA.1688.F32.TF32 R52, R56.reuse, R150, R52 ;  /* 0x000000963834723c */ /* 0x040fe20000081034 */
[----:B------:R-:W2:Y:S04]  /*3a200*/  LDL.LU.64 R38, [R1+0x1f40] ;  /* 0x001f400001267983 */ /* 0x000ea80000300a00 */
[----:B------:R-:W2:Y:S03]  /*3a210*/  LDL.LU.64 R36, [R1+0x1f38] ;  /* 0x001f380001247983 */ /* 0x000ea60000300a00 */
[----:B------:R-:W-:Y:S01]  /*3a220*/  HMMA.1688.F32.TF32 R248, R56, R154, R248 ;  /* 0x0000009a38f8723c */ /* 0x000fe200000810f8 */
[----:B------:R1:W-:Y:S04]  /*3a230*/  STL [R1+0x4a4], R33 ;  /* 0x0004a42101007387 */ /* 0x0003e80000100800 */
[----:B------:R-:W2:Y:S01]  /*3a240*/  LDL.LU.64 R34, [R1+0x1f30] ;  /* 0x001f300001227983 */ /* 0x000ea20000300a00 */
[----:B------:R-:W-:-:S03]  /*3a250*/  IMAD.MOV.U32 R196, RZ, RZ, R20 ;  /* 0x000000ffffc47224 */ /* 0x000fc600078e0014 */
[----:B-1----:R-:W2:Y:S04]  /*3a260*/  LDL.LU.64 R32, [R1+0x1f28] ;  /* 0x001f280001207983 */ /* 0x002ea80000300a00 */
[----:B------:R-:W-:Y:S04]  /*3a270*/  STL [R1+0x1de0], R202 ;  /* 0x001de0ca01007387 */ /* 0x000fe80000100800 */
[----:B------:R-:W-:Y:S04]  /*3a280*/  STL [R1+0x1ddc], R201 ;  /* 0x001ddcc901007387 */ /* 0x000fe80000100800 */
[----:B------:R-:W-:Y:S04]  /*3a290*/  STL [R1+0x1dd8], R203 ;  /* 0x001dd8cb01007387 */ /* 0x000fe80000100800 */
[----:B------:R-:W2:Y:S04]  /*3a2a0*/  LDL R20, [R1+0x13bc] ;  /* 0x0013bc0001147983 */ /* 0x000ea80000100800 */
[----:B------:R1:W-:Y:S04]  /*3a2b0*/  STL.64 [R1+0x480], R248 ;  /* 0x000480f801007387 */ /* 0x0003e80000100a00 */
[----:B------:R-:W-:Y:S01]  /*3a2c0*/  STL.64 [R1+0x488], R250 ;  /* 0x000488fa01007387 */ /* 0x000fe20000100a00 */
[C---:B------:R-:W-:Y:S08]  /*3a2d0*/  HMMA.1688.F32.TF32 R64, R56.reuse, R194, R64 ;  /* 0x000000c23840723c */ /* 0x040ff00000081040 */
[C---:B------:R-:W-:Y:S01]  /*3a2e0*/  HMMA.1688.F32.TF32 R60, R56.reuse, R190, R60 ;  /* 0x000000be383c723c */ /* 0x040fe2000008103c */
[----:B-1----:R-:W3:Y:S04]  /*3a2f0*/  LDL.LU.64 R248, [R1+0x1f20] ;  /* 0x001f200001f87983 */ /* 0x002ee80000300a00 */
[----:B------:R-:W-:Y:S04]  /*3a300*/  STL.64 [R1+0x470], R52 ;  /* 0x0004703401007387 */ /* 0x000fe80000100a00 */
[----:B------:R1:W-:Y:S01]  /*3a310*/  STL.64 [R1+0x478], R54 ;  /* 0x0004783601007387 */ /* 0x0003e20000100a00 */
[----:B------:R-:W-:Y:S01]  /*3a320*/  HMMA.1688.F32.TF32 R124, R56, R178, R124 ;  /* 0x000000b2387c723c */ /* 0x000fe2000008107c */
[----:B------:R-:W-:-:S02]  /*3a330*/  IMAD.MOV.U32 R200, RZ, RZ, R21 ;  /* 0x000000ffffc87224 */ /* 0x000fc400078e0015 */
[----:B------:R-:W-:Y:S04]  /*3a340*/  LDS R250, [R246+0xa2800] ;  /* 0x0a280000f6fa7984 */ /* 0x000fe80000000800 */
[----:B------:R-:W-:Y:S04]  /*3a350*/  LDS R251, [R3+0xa2800] ;  /* 0x0a28000003fb7984 */ /* 0x000fe80000000800 */
[----:B-1----:R-:W4:Y:S04]  /*3a360*/  LDL.LU.64 R54, [R1+0x1f18] ;  /* 0x001f180001367983 */ /* 0x002f280000300a00 */
[----:B------:R-:W4:Y:S04]  /*3a370*/  LDL.LU.64 R52, [R1+0x1f10] ;  /* 0x001f100001347983 */ /* 0x000f280000300a00 */
[----:B------:R-:W-:Y:S04]  /*3a380*/  STL.64 [R1+0x460], R64 ;  /* 0x0004604001007387 */ /* 0x000fe80000100a00 */
[----:B------:R1:W-:Y:S04]  /*3a390*/  STL.64 [R1+0x468], R66 ;  /* 0x0004684201007387 */ /* 0x0003e80000100a00 */
[----:B------:R-:W-:Y:S04]  /*3a3a0*/  LDS R190, [R246+0xa2900] ;  /* 0x0a290000f6be7984 */ /* 0x000fe80000000800 */
[----:B------:R-:W-:Y:S01]  /*3a3b0*/  LDS R191, [R3+0xa2900] ;  /* 0x0a29000003bf7984 */ /* 0x000fe20000000800 */
[----:B-1----:R-:W-:Y:S01]  /*3a3c0*/  HMMA.1688.F32.TF32 R64, R56, R186, R236 ;  /* 0x000000ba3840723c */ /* 0x002fe200000810ec */
[----:B------:R-:W-:-:S02]  /*3a3d0*/  IMAD.MOV.U32 R202, RZ, RZ, R60 ;  /* 0x000000ffffca7224 */ /* 0x000fc400078e003c */
[----:B------:R-:W-:Y:S01]  /*3a3e0*/  LDS R236, [R246+0xa2180] ;  /* 0x0a218000f6ec7984 */ /* 0x000fe20000000800 */
[----:B------:R-:W-:Y:S02]  /*3a3f0*/  IMAD.MOV.U32 R201, RZ, RZ, R61 ;  /* 0x000000ffffc97224 */ /* 0x000fe400078e003d */
[----:B------:R-:W-:Y:S01]  /*3a400*/  IMAD.MOV.U32 R203, RZ, RZ, R62 ;  /* 0x000000ffffcb7224 */ /* 0x000fe200078e003e */
[----:B------:R-:W-:Y:S01]  /*3a410*/  LDS R238, [R246+0xa2980] ;  /* 0x0a298000f6ee7984 */ /* 0x000fe20000000800 */
[----:B------:R-:W-:Y:S02]  /*3a420*/  IMAD.MOV.U32 R197, RZ, RZ, R63 ;  /* 0x000000ffffc57224 */ /* 0x000fe400078e003f */
[C---:B------:R-:W-:Y:S01]  /*3a430*/  HMMA.1688.F32.TF32 R60, R56.reuse, R182, R144 ;  /* 0x000000b6383c723c */ /* 0x040fe20000081090 */
[----:B------:R-:W-:Y:S04]  /*3a440*/  LDS R237, [R3+0xa2180] ;  /* 0x0a21800003ed7984 */ /* 0x000fe80000000800 */
[----:B------:R-:W-:Y:S04]  /*3a450*/  LDS R239, [R3+0xa2980] ;  /* 0x0a29800003ef7984 */ /* 0x000fe80000000800 */
[----:B------:R-:W-:Y:S04]  /*3a460*/  LDS R144, [R247+0xa2080] ;  /* 0x0a208000f7907984 */ /* 0x000fe80000000800 */
[----:B------:R-:W-:Y:S04]  /*3a470*/  LDS R146, [R247+0xa2880] ;  /* 0x0a288000f7927984 */ /* 0x000fe80000000800 */
[----:B------:R-:W-:Y:S04]  /*3a480*/  STL.64 [R1+0x340], R64 ;  /* 0x0003404001007387 */ /* 0x000fe80000100a00 */
[----:B------:R1:W-:Y:S04]  /*3a490*/  STL.64 [R1+0x348], R66 ;  /* 0x0003484201007387 */ /* 0x0003e80000100a00 */
[----:B------:R-:W-:Y:S04]  /*3a4a0*/  LDS R145, [R0+0xa2080] ;  /* 0x0a20800000917984 */ /* 0x000fe80000000800 */
[----:B------:R-:W-:Y:S01]  /*3a4b0*/  LDS R147, [R0+0xa2880] ;  /* 0x0a28800000937984 */ /* 0x000fe20000000800 */
[C---:B-1----:R-:W-:Y:S03]  /*3a4c0*/  HMMA.1688.F32.TF32 R64, R56.reuse, R174, R120 ;  /* 0x000000ae3840723c */ /* 0x042fe60000081078 */
[----:B------:R-:W-:Y:S04]  /*3a4d0*/  STL.64 [R1+0x320], R60 ;  /* 0x0003203c01007387 */ /* 0x000fe80000100a00 */
[----:B------:R1:W-:Y:S04]  /*3a4e0*/  STL.64 [R1+0x328], R62 ;  /* 0x0003283e01007387 */ /* 0x0003e80000100a00 */
[----:B------:R-:W-:Y:S04]  /*3a4f0*/  STL.64 [R1+0x310], R124 ;  /* 0x0003107c01007387 */ /* 0x000fe80000100a00 */
[----:B------:R-:W-:Y:S01]  /*3a500*/  LDS R120, [R247+0xa2000] ;  /* 0x0a200000f7787984 */ /* 0x000fe20000000800 */
[----:B-1----:R-:W-:Y:S03]  /*3a510*/  HMMA.1688.F32.TF32 R60, R56, R170, R28 ;  /* 0x000000aa383c723c */ /* 0x002fe6000008101c */
[----:B------:R-:W-:Y:S04]  /*3a520*/  STL.64 [R1+0x318], R126 ;  /* 0x0003187e01007387 */ /* 0x000fe80000100a00 */
[----:B------:R-:W-:Y:S04]  /*3a530*/  LDS R124, [R246+0xa2080] ;  /* 0x0a208000f67c7984 */ /* 0x000fe80000000800 */
[----:B------:R-:W-:Y:S04]  /*3a540*/  STL.64 [R1+0x300], R64 ;  /* 0x0003004001007387 */ /* 0x000fe80000100a00 */
[----:B------:R-:W-:Y:S04]  /*3a550*/  STL.64 [R1+0x308], R66 ;  /* 0x0003084201007387 */ /* 0x000fe80000100a00 */
[----:B------:R-:W-:Y:S04]  /*3a560*/  LDS R126, [R246+0xa2880] ;  /* 0x0a288000f67e7984 */ /* 0x000fe80000000800 */
[----:B------:R-:W-:Y:S04]  /*3a570*/  LDS R125, [R3+0xa2080] ;  /* 0x0a208000037d7984 */ /* 0x000fe80000000800 */
[----:B------:R-:W-:Y:S04]  /*3a580*/  STL.64 [R1+0x2f0], R60 ;  /* 0x0002f03c01007387 */ /* 0x000fe80000100a00 */
[----:B------:R-:W-:Y:S04]  /*3a590*/  STL.64 [R1+0x2f8], R62 ;  /* 0x0002f83e01007387 */ /* 0x000fe80000100a00 */
[----:B------:R-:W-:Y:S04]  /*3a5a0*/  LDS R127, [R3+0xa2880] ;  /* 0x0a288000037f7984 */ /* 0x000fe80000000800 */
[----:B------:R-:W-:Y:S04]  /*3a5b0*/  LDS R122, [R247+0xa2800] ;  /* 0x0a280000f77a7984 */ /* 0x000fe80000000800 */
[----:B------:R-:W-:Y:S04]  /*3a5c0*/  LDS R121, [R0+0xa2000] ;  /* 0x0a20000000797984 */ /* 0x000fe80000000800 */
[----:B------:R-:W-:Y:S01]  /*3a5d0*/  LDS R123, [R0+0xa2800] ;  /* 0x0a280000007b7984 */ /* 0x000fe20000000800 */
[----:B------:R-:W-:-:S03]  /*3a5e0*/  IMAD.MOV.U32 R199, RZ, RZ, R22 ;  /* 0x000000ffffc77224 */ /* 0x000fc600078e0016 */
[----:B------:R-:W-:Y:S01]  /*3a5f0*/  LDS R194, [R247+0xa2900] ;  /* 0x0a290000f7c27984 */ /* 0x000fe20000000800 */
[----:B------:R-:W-:-:S03]  /*3a600*/  IMAD.MOV.U32 R198, RZ, RZ, R23 ;  /* 0x000000ffffc67224 */ /* 0x000fc600078e0017 */
[----:B------:R-:W-:Y:S01]  /*3a610*/  LDS R195, [R0+0xa2900] ;  /* 0x0a29000000c37984 */ /* 0x000fe20000000800 */
[----:B--2---:R-:W-:-:S05]  /*3a620*/  IMAD R2, R2, 0x20000, R20 ;  /* 0x0002000002027824 */ /* 0x004fca00078e0214 */
[----:B------:R-:W1:Y:S04]  /*3a630*/  LDSM.16.M88.4 R64, [R2] ;  /* 0x000000000240783b */ /* 0x000e680000000200 */
[----:B------:R-:W-:Y:S01]  /*3a640*/  LDSM.16.M88.4 R60, [R2+0x2000] ;  /* 0x00200000023c783b */ /* 0x000fe20000000200 */
[----:B---3--:R-:W-:Y:S02]  /*3a650*/  IMAD.MOV.U32 R20, RZ, RZ, R249 ;  /* 0x000000ffff147224 */ /* 0x008fe400078e00f9 */
[----:B------:R-:W-:Y:S01]  /*3a660*/  IMAD.MOV.U32 R21, RZ, RZ, R248 ;  /* 0x000000ffff157224 */ /* 0x000fe200078e00f8 */
[----:B------:R-:W-:Y:S04]  /*3a670*/  LDS R249, [R3+0xa2000] ;  /* 0x0a20000003f97984 */ /* 0x000fe80000000800 */
[----:B------:R-:W2:Y:S01]  /*3a680*/  LDS R248, [R246+0xa2000] ;  /* 0x0a200000f6f87984 */ /* 0x000ea20000000800 */
[----:B----4-:R-:W-:Y:S03]  /*3a690*/  HMMA.1688.F32.TF32 R28, R56, R166, R52 ;  /* 0x000000a6381c723c */ /* 0x010fe60000081034 */
[----:B------:R-:W3:Y:S04]  /*3a6a0*/  LDSM.16.M88.4 R56, [R2+0x4000] ;  /* 0x004000000238783b */ /* 0x000ee80000000200 */
[----:B------:R-:W4:Y:S11]  /*3a6b0*/  LDSM.16.M88.4 R52, [R2+0x6000] ;  /* 0x006000000234783b */ /* 0x000f360000000200 */
[----:B------:R-:W-:Y:S05]  /*3a6c0*/  @!UPT UIADD3 URZ, URZ, URZ, URZ ;  /* 0x0000003f3f3ff290 */ /* 0x000fea000fffe03f */
[----:B------:R1:W-:Y:S04]  /*3a6d0*/  STL.64 [R1+0x2a0], R28 ;  /* 0x0002a01c01007387 */ /* 0x0003e80000100a00 */
[----:B------:R2:W-:Y:S01]  /*3a6e0*/  STL.64 [R1+0x2a8], R30 ;  /* 0x0002a81e01007387 */ /* 0x0005e20000100a00 */
[----:B-1----:R-:W-:Y:S02]  /*3a6f0*/  IMAD.MOV.U32 R28, RZ, RZ, R193 ;  /* 0x000000ffff1c7224 */ /* 0x002fe400078e00c1 */
[----:B------:R-:W-:Y:S02]  /*3a700*/  IMAD.MOV.U32 R29, RZ, RZ, R192 ;  /* 0x000000ffff1d7224 */ /* 0x000fe400078e00c0 */
[----:B--2---:R-:W-:Y:S02]  /*3a710*/  IMAD.MOV.U32 R30, RZ, RZ, R189 ;  /* 0x000000ffff1e7224 */ /* 0x004fe400078e00bd */
[----:B------:R-:W-:Y:S01]  /*3a720*/  IMAD.MOV.U32 R31, RZ, RZ, R188 ;  /* 0x000000ffff1f7224 */ /* 0x000fe200078e00bc */
[----:B------:R-:W-:Y:S04]  /*3a730*/  STL [R1+0x1d74], R66 ;  /* 0x001d744201007387 */ /* 0x000fe80000100800 */
[----:B------:R-:W-:Y:S02]  /*3a740*/  LDS R188, [R246+0xa2100] ;  /* 0x0a210000f6bc7984 */ /* 0x000fe40000000800 */
[----:B------:R-:W-:Y:S02]  /*3a750*/  HMMA.1688.F32.TF32 R28, R248, R64, R28 ;  /* 0x00000040f81c723c */ /* 0x000fe4000008101c */
[----:B------:R-:W-:Y:S04]  /*3a760*/  STL [R1+0x1d70], R67 ;  /* 0x001d704301007387 */ /* 0x000fe80000100800 */
[----:B------:R-:W-:Y:S04]  /*3a770*/  STL [R1+0x1bec], R0 ;  /* 0x001bec0001007387 */ /* 0x000fe80000100800 */
[----:B------:R-:W-:Y:S04]  /*3a780*/  STL [R1+0x1d7c], R62 ;  /* 0x001d7c3e01007387 */ /* 0x000fe80000100800 */
[----:B------:R-:W-:Y:S04]  /*3a790*/  STL [R1+0x1d78], R63 ;  /* 0x001d783f01007387 */ /* 0x000fe80000100800 */
[----:B---3--:R-:W-:Y:S04]  /*3a7a0*/  STL [R1+0x1d84], R58 ;  /* 0x001d843a01007387 */ /* 0x008fe80000100800 */
[----:B------:R-:W-:Y:S04]  /*3a7b0*/  STL [R1+0x1d80], R59 ;  /* 0x001d803b01007387 */ /* 0x000fe80000100800 */
[----:B----4-:R-:W-:Y:S04]  /*3a7c0*/  STL [R1+0x1d8c], R54 ;  /* 0x001d8c3601007387 */ /* 0x010fe80000100800 */
[----:B------:R-:W-:Y:S04]  /*3a7d0*/  STL [R1+0x1d88], R55 ;  /* 0x001d883701007387 */ /* 0x000fe80000100800 */
[----:B------:R-:W-:Y:S04]  /*3a7e0*/  STL.64 [R1+0x2e0], R28 ;  /* 0x0002e01c01007387 */ /* 0x000fe80000100a00 */
[----:B------:R1:W-:Y:S04]  /*3a7f0*/  STL.64 [R1+0x2e8], R30 ;  /* 0x0002e81e01007387 */ /* 0x0003e80000100a00 */
[----:B------:R-:W-:Y:S04]  /*3a800*/  LDS R189, [R3+0xa2100] ;  /* 0x0a21000003bd7984 */ /* 0x000fe80000000800 */
[----:B------:R-:W-:Y:S04]  /*3a810*/  LDS R192, [R247+0xa2100] ;  /* 0x0a210000f7c07984 */ /* 0x000fe80000000800 */
[----:B-1----:R-:W2:Y:S04]  /*3a820*/  LDL.LU.64 R30, [R1+0x1f08] ;  /* 0x001f0800011e7983 */ /* 0x002ea80000300a00 */
[----:B------:R-:W2:Y:S04]  /*3a830*/  LDL.LU.64 R28, [R1+0x1f00] ;  /* 0x001f0000011c7983 */ /* 0x000ea80000300a00 */
[----:B------:R-:W1:Y:S01]  /*3a840*/  LDS R193, [R0+0xa2100] ;  /* 0x0a21000000c17984 */ /* 0x000e620000000800 */
[----:B------:R-:W-:-:S02]  /*3a850*/  IMAD.MOV.U32 R22, RZ, RZ, R245 ;  /* 0x000000ffff167224 */ /* 0x000fc400078e00f5 */
[----:B------:R-:W-:Y:S01]  /*3a860*/  IMAD.MOV.U32 R23, RZ, RZ, R244 ;  /* 0x000000ffff177224 */ /* 0x000fe200078e00f4 */
[-C--:B------:R-:W-:Y:S01]  /*3a870*/  HMMA.1688.F32.TF32 R24, R236, R64.reuse, R24 ;  /* 0x00000040ec18723c */ /* 0x080fe20000081018 */
[----:B------:R-:W-:Y:S04]  /*3a880*/  LDS R244, [R247+0xa2180] ;  /* 0x0a218000f7f47984 */ /* 0x000fe80000000800 */
[----:B------:R-:W-:Y:S03]  /*3a890*/  LDS R246, [R247+0xa2980] ;  /* 0x0a298000f7f67984 */ /* 0x000fe60000000800 */
[-C--:B------:R-:W-:Y:S01]  /*3a8a0*/  HMMA.1688.F32.TF32 R20, R124, R64.reuse, R20 ;  /* 0x000000407c14723c */ /* 0x080fe20000081014 */
[----:B------:R-:W-:Y:S04]  /*3a8b0*/  LDS R245, [R0+0xa2180] ;  /* 0x0a21800000f57984 */ /* 0x000fe80000000800 */
[----:B------:R-:W3:Y:S03]  /*3a8c0*/  LDS R247, [R0+0xa2980] ;  /* 0x0a29800000f77984 */ /* 0x000ee60000000800 */
[-C--:B------:R-:W-:Y:S08]  /*3a8d0*/  HMMA.1688.F32.TF32 R212, R120, R64.reuse, R212 ;  /* 0x0000004078d4723c */ /* 0x080ff000000810d4 */
[-C--:B------:R-:W-:Y:S07]  /*3a8e0*/  HMMA.1688.F32.TF32 R132, R144, R64.reuse, R132 ;  /* 0x000000409084723c */ /* 0x080fee0000081084 */
[----:B------:R-:W-:Y:S04]  /*3a8f0*/  STL.64 [R1+0x2d0], R20 ;  /* 0x0002d01401007387 */ /* 0x000fe80000100a00 */
[----:B------:R4:W-:Y:S01]  /*3a900*/  STL.64 [R1+0x2d8], R22 ;  /* 0x0002d81601007387 */ /* 0x0009e20000100a00 */
[-C--:B-1----:R-:W-:Y:S03]  /*3a910*/  HMMA.1688.F32.TF32 R128, R192, R64.reuse, R128 ;  /* 0x00000040c080723c */ /* 0x082fe60000081080 */
[----:B----4-:R-:W4:Y:S04]  /*3a920*/  LDL.LU.64 R22, [R1+0x1ef8] ;  /* 0x001ef80001167983 */ /* 0x010f280000300a00 */
[----:B------:R-:W4:Y:S01]  /*3a930*/  LDL.LU.64 R20, [R1+0x1ef0] ;  /* 0x001ef00001147983 */ /* 0x000f220000300a00 */
[----:B--2---:R-:W-:Y:S11]  /*3a940*/  HMMA.1688.F32.TF32 R28, R188, R64, R28 ;  /* 0x00000040bc1c723c */ /* 0x004ff6000008101c */
[----:B------:R-:W-:Y:S11]  /*3a950*/  @!UPT UIADD3 URZ, URZ, URZ, URZ ;  /* 0x0000003f3f3ff290 */ /* 0x000ff6000fffe03f */
[----:B------:R-:W-:Y:S01]  /*3a960*/  @!UPT UIADD3 URZ, URZ, URZ, URZ ;  /* 0x0000003f3f3ff290 */ /* 0x000fe2000fffe03f */
[----:B------:R1:W-:Y:S04]  /*3a970*/  STL.64 [R1+0x2c0], R28 ;  /* 0x0002c01c01007387 */ /* 0x0003e80000100a00 */
[----:B------:R2:W-:Y:S04]  /*3a980*/  STL.64 [R1+0x2c8], R30 ;  /* 0x0002c81e01007387 */ /* 0x0005e80000100a00 */
[----:B-1----:R-:W4:Y:S04]  /*3a990*/  LDL.LU R28, [R1+0xd0] ;  /* 0x0000d000011c7983 */ /* 0x002f280000300800 */
[----:B------:R-:W4:Y:S04]  /*3a9a0*/  LDL.LU R29, [R1+0xd4] ;  /* 0x0000d400011d7983 */ /* 0x000f280000300800 */
[----:B--2---:R-:W4:Y:S04]  /*3a9b0*/  LDL.LU R30, [R1+0xd8] ;  /* 0x0000d800011e7983 */ /* 0x004f280000300800 */
[----:B------:R-:W4:Y:S04]  /*3a9c0*/  LDL.LU R31, [R1+0xdc] ;  /* 0x0000dc00011f7983 */ /* 0x000f280000300800 */
[----:B------:R1:W-:Y:S04]  /*3a9d0*/  STL.64 [R1+0x2b0], R24 ;  /* 0x0002b01801007387 */ /* 0x0003e80000100a00 */
[----:B------:R2:W-:Y:S04]  /*3a9e0*/  STL.64 [R1+0x2b8], R26 ;  /* 0x0002b81a01007387 */ /* 0x0005e80000100a00 */
[----:B-1----:R-:W4:Y:S04]  /*3a9f0*/  LDL.LU R24, [R1] ;  /* 0x0000000001187983 */ /* 0x002f280000300800 */
[----:B------:R-:W4:Y:S04]  /*3aa00*/  LDL.LU R25, [R1+0x4] ;  /* 0x0000040001197983 */ /* 0x000f280000300800 */
[----:B--2---:R-:W4:Y:S04]  /*3aa10*/  LDL.LU R26, [R1+0x8] ;  /* 0x00000800011a7983 */ /* 0x004f280000300800 */
[----:B------:R-:W4:Y:S04]  /*3aa20*/  LDL.LU R27, [R1+0xc] ;  /* 0x00000c00011b7983 */ /* 0x000f280000300800 */
[----:B------:R1:W-:Y:S04]  /*3aa30*/  STL.64 [R1+0x7c0], R212 ;  /* 0x0007c0d401007387 */ /* 0x0003e80000100a00 */
[----:B------:R2:W-:Y:S04]  /*3aa40*/  STL.64 [R1+0x7c8], R214 ;  /* 0x0007c8d601007387 */ /* 0x0005e80000100a00 */
[----:B-1----:R-:W4:Y:S04]  /*3aa50*/  LDL.LU R212, [R1+0xf0] ;  /* 0x0000f00001d47983 */ /* 0x002f280000300800 */
[----:B------:R-:W4:Y:S04]  /*3aa60*/  LDL.LU R213, [R1+0xf4] ;  /* 0x0000f40001d57983 */ /* 0x000f280000300800 */
[----:B--2---:R-:W2:Y:S04]  /*3aa70*/  LDL.LU R214, [R1+0xf8] ;  /* 0x0000f80001d67983 */ /* 0x004ea80000300800 */
[----:B------:R-:W2:Y:S04]  /*3aa80*/  LDL.LU R215, [R1+0xfc] ;  /* 0x0000fc0001d77983 */ /* 0x000ea80000300800 */
[----:B------:R1:W-:Y:S04]  /*3aa90*/  STL.64 [R1+0x8c0], R132 ;  /* 0x0008c08401007387 */ /* 0x0003e80000100a00 */
[----:B------:R3:W-:Y:S04]  /*3aaa0*/  STL.64 [R1+0x8c8], R134 ;  /* 0x0008c88601007387 */ /* 0x0007e80000100a00 */
[----:B-1----:R-:W2:Y:S04]  /*3aab0*/  LDL.LU R132, [R1+0x10] ;  /* 0x0000100001847983 */ /* 0x002ea80000300800 */
[----:B------:R-:W2:Y:S01]  /*3aac0*/  LDL.LU R133, [R1+0x14] ;  /* 0x0000140001857983 */ /* 0x000ea20000300800 */
[----:B---3--:R-:W-:-:S03]  /*3aad0*/  IMAD.MOV.U32 R134, RZ, RZ, R252 ;  /* 0x000000ffff867224 */ /* 0x008fc600078e00fc */
[----:B------:R-:W3:Y:S04]  /*3aae0*/  LDL.LU R252, [R1+0x1eec] ;  /* 0x001eec0001fc7983 */ /* 0x000ee80000300800 */
[----:B------:R-:W2:Y:S04]  /*3aaf0*/  LDL.LU R135, [R1+0x1c] ;  /* 0x00001c0001877983 */ /* 0x000ea80000300800 */
[----:B------:R1:W-:Y:S04]  /*3ab00*/  STL.64 [R1+0x900], R128 ;  /* 0x0009008001007387 */ /* 0x0003e80000100a00 */
[----:B------:R5:W-:Y:S04]  /*3ab10*/  STL.64 [R1+0x908], R130 ;  /* 0x0009088201007387 */ /* 0x000be80000100a00 */
[----:B-1----:R-:W4:Y:S04]  /*3ab20*/  LDL.LU R128, [R1+0x130] ;  /* 0x0001300001807983 */ /* 0x002f280000300800 */
[----:B------:R-:W4:Y:S04]  /*3ab30*/  LDL.LU R129, [R1+0x134] ;  /* 0x0001340001817983 */ /* 0x000f280000300800 */
[----:B-----5:R-:W4:Y:S01]  /*3ab40*/  LDL.LU R130, [R1+0x138] ;  /* 0x0001380001827983 */ /* 0x020f220000300800 */
[----:B------:R-:W-:Y:S11]  /*3ab50*/  HMMA.1688.F32.TF32 R16, R244, R64, R16 ;  /* 0x00000040f410723c */ /* 0x000ff60000081010 */
[----:B------:R-:W-:Y:S11]  /*3ab60*/  @!UPT UIADD3 URZ, URZ, URZ, URZ ;  /* 0x0000003f3f3ff290 */ /* 0x000ff6000fffe03f */
[----:B------:R-:W-:Y:S01]  /*3ab70*/  @!UPT UIADD3 URZ, URZ, URZ, URZ ;  /* 0x0000003f3f3ff290 */ /* 0x000fe2000fffe03f */
[----:B------:R-:W-:Y:S04]  /*3ab80*/  STL.64 [R1+0x930], R16 ;  /* 0x0009301001007387 */ /* 0x000fe80000100a00 */
[----:B------:R1:W-:Y:S02]  /*3ab90*/  STL.64 [R1+0x938], R18 ;  /* 0x0009381201007387 */ /* 0x0003e40000100a00 */
[-C--:B-1----:R-:W-:Y:S08]  /*3aba0*/  HMMA.1688.F32.TF32 R16, R188, R60.reuse, R32 ;  /* 0x0000003cbc10723c */ /* 0x082ff00000081020 */
[-C--:B------:R-:W-:Y:S08]  /*3abb0*/  HMMA.1688.F32.TF32 R32, R236, R60.reuse, R40 ;  /* 0x0000003cec20723c */ /* 0x080ff00000081028 */
[-C--:B------:R-:W-:Y:S08]  /*3abc0*/  HMMA.1688.F32.TF32 R40, R120, R60.reuse, R216 ;  /* 0x0000003c7828723c */ /* 0x080ff000000810d8 */
[C---:B------:R-:W-:Y:S08]  /*3abd0*/  HMMA.1688.F32.TF32 R12, R244.reuse, R60, R12 ;  /* 0x0000003cf40c723c */ /* 0x040ff0000008100c */
[----:B------:R-:W-:Y:S01]  /*3abe0*/  HMMA.1688.F32.TF32 R8, R244, R56, R8 ;  /* 0x00000038f408723c */ /* 0x000fe20000081008 */
[----:B---3--:R-:W-:-:S07]  /*3abf0*/  IMAD.MOV.U32 R131, RZ, RZ, R252 ;  /* 0x000000ffff837224 */ /* 0x008fce00078e00fc */
[-C--:B--2---:R-:W-:Y:S08]  /*3ac00*/  HMMA.1688.F32.TF32 R64, R124, R60.reuse, R132 ;  /* 0x0000003c7c40723c */ /* 0x084ff00000081084 */
[-C--:B----4-:R-:W-:Y:S11]  /*3ac10*/  HMMA.1688.F32.TF32 R128, R248, R60.reuse, R128 ;  /* 0x0000003cf880723c */ /* 0x090ff60000081080 */
[----:B------:R-:W-:Y:S11]  /*3ac20*/  @!UPT UIADD3 URZ, URZ, URZ, URZ ;  /* 0x0000003f3f3ff290 */ /* 0x000ff6000fffe03f */
[----:B------:R-:W-:Y:S01]  /*3ac30*/  @!UPT UIADD3 URZ, URZ, URZ, URZ ;  /* 0x0000003f3f3ff290 */ /* 0x000fe2000fffe03f */
[----:B------:R-:W-:Y:S04]  /*3ac40*/  STL.64 [R1+0x280], R128 ;  /* 0x0002808001007387 */ /* 0x000fe80000100a00 */
[----:B------:R-:W-:Y:S04]  /*3ac50*/  STL.64 [R1+0x270], R64 ;  /* 0x0002704001007387 */ /* 0x000fe80000100a00 */
[----:B------:R-:W-:Y:S04]  /*3ac60*/  STL.64 [R1+0x278], R66 ;  /* 0x0002784201007387 */ /* 0x000fe80000100a00 */
[----:B------:R-:W-:Y:S04]  /*3ac70*/  STL.64 [R1+0x260], R16 ;  /* 0x0002601001007387 */ /* 0x000fe80000100a00 */
[----:B------:R1:W-:Y:S04]  /*3ac80*/  STL.64 [R1+0x268], R18 ;  /* 0x0002681201007387 */ /* 0x0003e80000100a00 */
[----:B------:R-:W-:Y:S04]  /*3ac90*/  STL.64 [R1+0x250], R32 ;  /* 0x0002502001007387 */ /* 0x000fe80000100a00 */
[----:B------:R2:W-:Y:S01]  /*3aca0*/  STL.64 [R1+0x258], R34 ;  /* 0x0002582201007387 */ /* 0x0005e20000100a00 */
[-C--:B-1----:R-:W-:Y:S08]  /*3acb0*/  HMMA.1688.F32.TF32 R16, R144, R60.reuse, R156 ;  /* 0x0000003c9010723c */ /* 0x082ff0000008109c */
[----:B--2---:R-:W-:Y:S01]  /*3acc0*/  HMMA.1688.F32.TF32 R32, R192, R60, R224 ;  /* 0x0000003cc020723c */ /* 0x004fe200000810e0 */
[----:B------:R-:W-:Y:S04]  /*3acd0*/  STL.64 [R1+0x7a0], R40 ;  /* 0x0007a02801007387 */ /* 0x000fe80000100a00 */
[----:B------:R-:W-:Y:S03]  /*3ace0*/  STL.64 [R1+0x7a8], R42 ;  /* 0x0007a82a01007387 */ /* 0x000fe60000100a00 */
[----:B------:R-:W-:Y:S08]  /*3acf0*/  HMMA.1688.F32.TF32 R24, R124, R56, R24 ;  /* 0x000000387c18723c */ /* 0x000ff00000081018 */
[----:B------:R-:W-:Y:S01]  /*3ad00*/  HMMA.1688.F32.TF32 R4, R244, R52, R4 ;  /* 0x00000034f404723c */ /* 0x000fe20000081004 */
[----:B------:R-:W-:Y:S04]  /*3ad10*/  STL.64 [R1+0x8a0], R16 ;  /* 0x0008a01001007387 */ /* 0x000fe80000100a00 */
[----:B------:R1:W-:Y:S04]  /*3ad20*/  STL.64 [R1+0x8a8], R18 ;  /* 0x0008a81201007387 */ /* 0x0003e80000100a00 */
[----:B------:R-:W-:Y:S04]  /*3ad30*/  STL.64 [R1+0x8e0], R32 ;  /* 0x0008e02001007387 */ /* 0x000fe80000100a00 */
[----:B------:R-:W-:Y:S01]  /*3ad40*/  STL.64 [R1+0x8e8], R34 ;  /* 0x0008e82201007387 */ /* 0x000fe20000100a00 */
[----:B-1----:R-:W-:Y:S03]  /*3ad50*/  HMMA.1688.F32.TF32 R16, R248, R56, R212 ;  /* 0x00000038f810723c */ /* 0x002fe600000810d4 */
[----:B------:R-:W-:Y:S04]  /*3ad60*/  STL.64 [R1+0x920], R12 ;  /* 0x0009200c01007387 */ /* 0x000fe80000100a00 */
[----:B------:R1:W-:Y:S01]  /*3ad70*/  STL.64 [R1+0x928], R14 ;  /* 0x0009280e01007387 */ /* 0x0003e20000100a00 */
[----:B------:R-:W-:-:S02]  /*3ad80*/  IMAD.MOV.U32 R54, RZ, RZ, R130 ;  /* 0x000000ffff367224 */ /* 0x000fc400078e0082 */
[----:B------:R-:W-:Y:S01]  /*3ad90*/  IMAD.MOV.U32 R55, RZ, RZ, R131 ;  /* 0x000000ffff377224 */ /* 0x000fe200078e0083 */
[----:B------:R-:W-:Y:S04]  /*3ada0*/  LDSM.16.M88.4 R40, [R2+0xc000] ;  /* 0x00c000000228783b */ /* 0x000fe80000000200 */
[----:B------:R-:W-:Y:S01]  /*3adb0*/  LDSM.16.M88.4 R32, [R2+0x10000] ;  /* 0x010000000220783b */ /* 0x000fe20000000200 */
[----:B-1----:R-:W-:Y:S03]  /*3adc0*/  HMMA.1688.F32.TF32 R12, R188, R56, R36 ;  /* 0x00000038bc0c723c */ /* 0x002fe60000081024 */
[----:B------:R-:W-:Y:S04]  /*3add0*/  STL.64 [R1+0x1f0], R24 ;  /* 0x0001f01801007387 */ /* 0x000fe80000100a00 */
[----:B------:R1:W-:Y:S01]  /*3ade0*/  STL.64 [R1+0x1f8], R26 ;  /* 0x0001f81a01007387 */ /* 0x0003e20000100a00 */
[----:B------:R-:W-:-:S02]  /*3adf0*/  IMAD.MOV.U32 R58, RZ, RZ, R16 ;  /* 0x000000ffff3a7224 */ /* 0x000fc400078e0010 */
[----:B------:R-:W-:Y:S01]  /*3ae00*/  IMAD.MOV.U32 R59, RZ, RZ, R17 ;  /* 0x000000ffff3b7224 */ /* 0x000fe200078e0011 */
[----:B------:R-:W-:Y:S01]  /*3ae10*/  LDSM.16.M88.4 R36, [R2+0xe000] ;  /* 0x00e000000224783b */ /* 0x000fe20000000200 */
[----:B------:R-:W-:Y:S02]  /*3ae20*/  IMAD.MOV.U32 R62, RZ, RZ, R18 ;  /* 0x000000ffff3e7224 */ /* 0x000fe400078e0012 */
[----:B------:R-:W-:Y:S02]  /*3ae30*/  IMAD.MOV.U32 R63, RZ, RZ, R19 ;  /* 0x000000ffff3f7224 */ /* 0x000fe400078e0013 */
[-C--:B------:R-:W-:Y:S01]  /*3ae40*/  HMMA.1688.F32.TF32 R16, R236, R56.reuse, R44 ;  /* 0x00000038ec10723c */ /* 0x080fe2000008102c */
[----:B------:R-:W-:Y:S07]  /*3ae50*/  LDSM.16.M88.4 R44, [R2+0xa000] ;  /* 0x00a00000022c783b */ /* 0x000fee0000000200 */
[-C--:B-1----:R-:W-:Y:S01]  /*3ae60*/  HMMA.1688.F32.TF32 R24, R120, R56.reuse, R204 ;  /* 0x000000387818723c */ /* 0x082fe200000810cc */
[----:B------:R-:W-:Y:S04]  /*3ae70*/  STL.64 [R1+0x1e0], R12 ;  /* 0x0001e00c01007387 */ /* 0x000fe80000100a00 */
[----:B------:R1:W-:Y:S03]  /*3ae80*/  STL.64 [R1+0x1e8], R14 ;  /* 0x0001e80e01007387 */ /* 0x0003e60000100a00 */
[-C--:B-1----:R-:W-:Y:S07]  /*3ae90*/  HMMA.1688.F32.TF32 R12, R144, R56.reuse, R136 ;  /* 0x00000038900c723c */ /* 0x082fee0000081088 */
[----:B------:R-:W-:Y:S04]  /*3aea0*/  STL.64 [R1+0x1d0], R16 ;  /* 0x0001d01001007387 */ /* 0x000fe80000100a00 */
[----:B------:R1:W-:Y:S04]  /*3aeb0*/  STL.64 [R1+0x1d8], R18 ;  /* 0x0001d81201007387 */ /* 0x0003e80000100a00 */
[----:B------:R-:W-:Y:S04]  /*3aec0*/  STL.64 [R1+0x5b0], R24 ;  /* 0x0005b01801007387 */ /* 0x000fe80000100a00 */
[----:B------:R-:W-:Y:S01]  /*3aed0*/  STL.64 [R1+0x5b8], R26 ;  /* 0x0005b81a01007387 */ /* 0x000fe20000100a00 */
[----:B-1----:R-:W-:Y:S03]  /*3aee0*/  HMMA.1688.F32.TF32 R16, R192, R56, R220 ;  /* 0x00000038c010723c */ /* 0x002fe600000810dc */
[----:B------:R-:W-:Y:S04]  /*3aef0*/  LDSM.16.M88.4 R24, [R2+0x14000] ;  /* 0x014000000218783b */ /* 0x000fe80000000200 */
[----:B------:R-:W-:Y:S04]  /*3af00*/  STL.64 [R1+0x7d0], R12 ;  /* 0x0007d00c01007387 */ /* 0x000fe80000100a00 */
[----:B------:R1:W-:Y:S02]  /*3af10*/  STL.64 [R1+0x7d8], R14 ;  /* 0x0007d80e01007387 */ /* 0x0003e40000100a00 */
[----:B-1----:R-:W-:Y:S10]  /*3af20*/  HMMA.1688.F32.TF32 R12, R248, R52, R28 ;  /* 0x00000034f80c723c */ /* 0x002ff4000008101c */
[----:B------:R-:W-:Y:S04]  /*3af30*/  STL.64 [R1+0x8d0], R16 ;  /* 0x0008d01001007387 */ /* 0x000fe80000100a00 */
[----:B------:R-:W-:Y:S04]  /*3af40*/  STL.64 [R1+0x8d8], R18 ;  /* 0x0008d81201007387 */ /* 0x000fe80000100a00 */
[----:B------:R-:W-:Y:S04]  /*3af50*/  STL.64 [R1+0x910], R8 ;  /* 0x0009100801007387 */ /* 0x000fe80000100a00 */
[----:B------:R1:W-:Y:S04]  /*3af60*/  STL.64 [R1+0x918], R10 ;  /* 0x0009180a01007387 */ /* 0x0003e80000100a00 */
[----:B------:R-:W-:Y:S01]  /*3af70*/  LDSM.16.M88.4 R28, [R2+0x12000] ;  /* 0x01200000021c783b */ /* 0x000fe20000000200 */
[----:B------:R-:W-:-:S02]  /*3af80*/  IMAD.MOV.U32 R66, RZ, RZ, R12 ;  /* 0x000000ffff427224 */ /* 0x000fc400078e000c */
[----:B------:R-:W-:Y:S02]  /*3af90*/  IMAD.MOV.U32 R67, RZ, RZ, R13 ;  /* 0x000000ffff437224 */ /* 0x000fe400078e000d */
[----:B------:R-:W-:Y:S02]  /*3afa0*/  IMAD.MOV.U32 R57, RZ, RZ, R14 ;  /* 0x000000ffff397224 */ /* 0x000fe400078e000e */
[----:B------:R-:W-:Y:S02]  /*3afb0*/  IMAD.MOV.U32 R56, RZ, RZ, R15 ;  /* 0x000000ffff387224 */ /* 0x000fe400078e000f */
[-C--:B------:R-:W-:Y:S01]  /*3afc0*/  HMMA.1688.F32.TF32 R12, R124, R52.reuse, R20 ;  /* 0x000000347c0c723c */ /* 0x080fe20000081014 */
[----:B------:R-:W-:Y:S07]  /*3afd0*/  LDSM.16.M88.4 R20, [R2+0x16000] ;  /* 0x016000000214783b */ /* 0x000fee0000000200 */
[-C--:B-1----:R-:W-:Y:S08]  /*3afe0*/  HMMA.1688.F32.TF32 R8, R188, R52.reuse, R96 ;  /* 0x00000034bc08723c */ /* 0x082ff00000081060 */
[-C--:B------:R-:W-:Y:S01]  /*3aff0*/  HMMA.1688.F32.TF32 R16, R236, R52.reuse, R48 ;  /* 0x00000034ec10723c */ /* 0x080fe20000081030 */
[----:B------:R-:W1:Y:S06]  /*3b000*/  LDSM.16.M88.4 R48, [R2+0x8000] ;  /* 0x008000000230783b */ /* 0x000e6c0000000200 */
[----:B------:R-:W-:Y:S04]  /*3b010*/  STL.64 [R1+0x190], R12 ;  /* 0x0001900c01007387 */ /* 0x000fe80000100a00 */
[----:B------:R2:W-:Y:S04]  /*3b020*/  STL.64 [R1+0x198], R14 ;  /* 0x0001980e01007387 */ /* 0x0005e80000100a00 */
[----:B------:R-:W-:Y:S04]  /*3b030*/  STL.64 [R1+0x180], R8 ;  /* 0x0001800801007387 */ /* 0x000fe80000100a00 */
[----:B------:R3:W-:Y:S01]  /*3b040*/  STL.64 [R1+0x188], R10 ;  /* 0x0001880a01007387 */ /* 0x0007e20000100a00 */
[-C--:B--2---:R-:W-:Y:S08]  /*3b050*/  HMMA.1688.F32.TF32 R12, R120, R52.reuse, R208 ;  /* 0x00000034780c723c */ /* 0x084ff000000810d0 */
[----:B---3--:R-:W-:Y:S01]  /*3b060*/  HMMA.1688.F32.TF32 R8, R144, R52, R140 ;  /* 0x000000349008723c */ /* 0x008fe2000008108c */
[----:B------:R-:W-:Y:S04]  /*3b070*/  STL.64 [R1+0x170], R16 ;  /* 0x0001701001007387 */ /* 0x000fe80000100a00 */
[----:B------:R-:W-:Y:S04]  /*3b080*/  STL.64 [R1+0x178], R18 ;  /* 0x0001781201007387 */ /* 0x000fe80000100a00 */
[----:B------:R-:W2:Y:S11]  /*3b090*/  LDSM.16.M88.4 R16, [R2+0x18000] ;  /* 0x018000000210783b */ /* 0x000eb60000000200 */
[----:B------:R-:W-:Y:S03]  /*3b0a0*/  @!UPT UIADD3 URZ, URZ, URZ, URZ ;  /* 0x0000003f3f3ff290 */ /* 0x000fe6000fffe03f */
[----:B------:R-:W-:Y:S01]  /*3b0b0*/  STL.64 [R1+0x7b0], R8 ;  /* 0x0007b00801007387 */ /* 0x000fe20000100a00 */
[----:B------:R-:W-:-:S03]  /*3b0c0*/  IMAD.MOV.U32 R252, RZ, RZ, R11 ;  /* 0x000000fffffc7224 */ /* 0x000fc600078e000b */
[----:B------:R-:W-:Y:S04]  /*3b0d0*/  STL.64 [R1+0x160], R12 ;  /* 0x0001600c01007387 */ /* 0x000fe80000100a00 */
[----:B------:R-:W-:Y:S04]  /*3b0e0*/  STL.64 [R1+0x168], R14 ;  /* 0x0001680e01007387 */ /* 0x000fe80000100a00 */
[----:B------:R3:W-:Y:S04]  /*3b0f0*/  STL [R1+0x7b8], R10 ;  /* 0x0007b80a01007387 */ /* 0x0007e80000100800 */
[----:B------:R-:W4:Y:S01]  /*3b100*/  LDSM.16.M88.4 R12, [R2+0x1a000] ;  /* 0x01a00000020c783b */ /* 0x000f220000000200 */
[----:B---3--:R-:W-:Y:S03]  /*3b110*/  HMMA.1688.F32.TF32 R8, R192, R52, R160 ;  /* 0x00000034c008723c */ /* 0x008fe600000810a0 */
[----:B------:R-:W-:Y:S04]  /*3b120*/  STL [R1+0x1be0], R252 ;  /* 0x001be0fc01007387 */ /* 0x000fe80000100800 */
[----:B------:R-:W3:Y:S11]  /*3b130*/  LDL.LU R132, [R1+0x5d0] ;  /* 0x0005d00001847983 */ /* 0x000ef60000300800 */
[----:B------:R-:W-:Y:S05]  /*3b140*/  @!UPT UIADD3 URZ, URZ, URZ, URZ ;  /* 0x0000003f3f3ff290 */ /* 0x000fea000fffe03f */
[----:B------:R-:W-:Y:S04]  /*3b150*/  STL.64 [R1+0x8b0], R8 ;  /* 0x0008b00801007387 */ /* 0x000fe80000100a00 */
[----:B------:R-:W-:Y:S04]  /*3b160*/  STL.64 [R1+0x8b8], R10 ;  /* 0x0008b80a01007387 */ /* 0x000fe80000100a00 */
[----:B------:R-:W-:Y:S04]  /*3b170*/  STL.64 [R1+0x8f0], R4 ;  /* 0x0008f00401007387 */ /* 0x000fe80000100a00 */
[----:B------:R-:W-:Y:S04]  /*3b180*/  STL.64 [R1+0x8f8], R6 ;  /* 0x0008f80601007387 */ /* 0x000fe80000100a00 */
[----:B------:R-:W3:Y:S04]  /*3b190*/  LDL.LU R133, [R1+0x5d4] ;  /* 0x0005d40001857983 */ /* 0x000ee80000300800 */
[----:B------:R-:W3:Y:S04]  /*3b1a0*/  LDL.LU R134, [R1+0x5d8] ;  /* 0x0005d80001867983 */ /* 0x000ee80000300800 */
[----:B------:R-:W3:Y:S04]  /*3b1b0*/  LDL.LU R135, [R1+0x5dc] ;  /* 0x0005dc0001877983 */ /* 0x000ee80000300800 */
[----:B------:R-:W5:Y:S04]  /*3b1c0*/  LDL.LU R128, [R1+0x5e0] ;  /* 0x0005e00001807983 */ /* 0x000f680000300800 */
[----:B------:R-:W5:Y:S04]  /*3b1d0*/  LDL.LU R129, [R1+0x5e4] ;  /* 0x0005e40001817983 */ /* 0x000f680000300800 */
[----:B------:R-:W5:Y:S04]  /*3b1e0*/  LDL.LU R130, [R1+0x5e8] ;  /* 0x0005e80001827983 */ /* 0x000f680000300800 */
        /* <DEDUP_REMOVED lines=9> */
[----:B------:R-:W2:Y:S04]  /*3b280*/  LDSM.16.M88.4 R8, [R2+0x1c000] ;  /* 0x01c000000208783b */ /* 0x000ea80000000200 */
[----:B------:R-:W2:Y:S04]  /*3b290*/  LDSM.16.M88.4 R4, [R2+0x1e000] ;  /* 0x01e000000204783b */ /* 0x000ea80000000200 */
        /* <DEDUP_REMOVED lines=16> */
[----:B--2---:R-:W-:Y:S04]  /*3b3a0*/  STL [R1+0x1d14], R18 ;  /* 0x001d141201007387 */ /* 0x004fe80000100800 */
[----:B------:R-:W-:Y:S04]  /*3b3b0*/  STL [R1+0x1d10], R19 ;  /* 0x001d101301007387 */ /* 0x000fe80000100800 */
[----:B----4-:R1:W-:Y:S04]  /*3b3c0*/  STL [R1+0x1d1c], R14 ;  /* 0x001d1c0e01007387 */ /* 0x0103e80000100800 */
[----:B------:R2:W-:Y:S04]  /*3b3d0*/  STL [R1+0x1d18], R15 ;  /* 0x001d180f01007387 */ /* 0x0005e80000100800 */
[----:B------:R-:W-:Y:S04]  /*3b3e0*/  STL [R1+0x1d24], R10 ;  /* 0x001d240a01007387 */ /* 0x000fe80000100800 */
[----:B------:R-:W-:Y:S04]  /*3b3f0*/  STL [R1+0x1d20], R11 ;  /* 0x001d200b01007387 */ /* 0x000fe80000100800 */
[----:B------:R4:W-:Y:S04]  /*3b400*/  STL [R1+0x1d2c], R6 ;  /* 0x001d2c0601007387 */ /* 0x0009e80000100800 */
[----:B------:R1:W-:Y:S04]  /*3b410*/  STL [R1+0x1d28], R7 ;  /* 0x001d280701007387 */ /* 0x0003e80000100800 */
[----:B------:R-:W-:Y:S01]  /*3b420*/  STL [R1+0x1888], R2 ;  /* 0x0018880201007387 */ /* 0x000fe20000100800 */
[C---:B---3--:R-:W-:Y:S08]  /*3b430*/  HMMA.1688.F32.TF32 R136, R248.reuse, R48, R216 ;  /* 0x00000030f888723c */ /* 0x048ff000000810d8 */
[----:B------:R-:W-:Y:S11]  /*3b440*/  HMMA.1688.F32.TF32 R96, R248, R44, R212 ;  /* 0x0000002cf860723c */ /* 0x000ff600000810d4 */
[----:B------:R-:W-:Y:S04]  /*3b450*/  @!UPT UIADD3 URZ, URZ, URZ, URZ ;  /* 0x0000003f3f3ff290 */ /* 0x000fe8000fffe03f */
[----:B------:R-:W-:Y:S04]  /*3b460*/  STL.64 [R1+0x140], R136 ;  /* 0x0001408801007387 */ /* 0x000fe80000100a00 */
[----:B------:R-:W-:Y:S04]  /*3b470*/  STL.64 [R1+0x148], R138 ;  /* 0x0001488a01007387 */ /* 0x000fe80000100a00 */
[----:B------:R-:W3:Y:S04]  /*3b480*/  LDL.LU R212, [R1+0x5c0] ;  /* 0x0005c00001d47983 */ /* 0x000ee80000300800 */
[----:B------:R-:W3:Y:S04]  /*3b490*/  LDL.LU R213, [R1+0x5c4] ;  /* 0x0005c40001d57983 */ /* 0x000ee80000300800 */
[----:B------:R-:W3:Y:S04]  /*3b4a0*/  LDL.LU R214, [R1+0x5c8] ;  /* 0x0005c80001d67983 */ /* 0x000ee80000300800 */
[----:B------:R-:W3:Y:S01]  /*3b4b0*/  LDL.LU R215, [R1+0x5cc] ;  /* 0x0005cc0001d77983 */ /* 0x000ee20000300800 */
[----:B-1----:R-:W-:-:S02]  /*3b4c0*/  IMAD.MOV.U32 R14, RZ, RZ, R96 ;  /* 0x000000ffff0e7224 */ /* 0x002fc400078e0060 */
[----:B--2---:R-:W-:Y:S02]  /*3b4d0*/  IMAD.MOV.U32 R15, RZ, RZ, R97 ;  /* 0x000000ffff0f7224 */ /* 0x004fe400078e0061 */
[----:B------:R-:W-:Y:S02]  /*3b4e0*/  IMAD.MOV.U32 R18, RZ, RZ, R98 ;  /* 0x000000ffff127224 */ /* 0x000fe400078e0062 */
[----:B------:R-:W-:Y:S02]  /*3b4f0*/  IMAD.MOV.U32 R19, RZ, RZ, R99 ;  /* 0x000000ffff137224 */ /* 0x000fe400078e0063 */
[----:B-----5:R-:W-:Y:S03]  /*3b500*/  HMMA.1688.F32.TF32 R96, R248, R40, R128 ;  /* 0x00000028f860723c */ /* 0x020fe60000081080 */
[----:B------:R1:W-:Y:S04]  /*3b510*/  STL [R1+0x1d3c], R19 ;  /* 0x001d3c1301007387 */ /* 0x0003e80000100800 */
[----:B------:R2:W-:Y:S04]  /*3b520*/  STL [R1+0x1d38], R18 ;  /* 0x001d381201007387 */ /* 0x0005e80000100800 */
[----:B------:R5:W-:Y:S04]  /*3b530*/  STL [R1+0x1d34], R15 ;  /* 0x001d340f01007387 */ /* 0x000be80000100800 */
[----:B------:R1:W-:Y:S09]  /*3b540*/  STL [R1+0x1d30], R14 ;  /* 0x001d300e01007387 */ /* 0x0003f20000100800 */
[----:B------:R-:W-:-:S02]  /*3b550*/  IMAD.MOV.U32 R35, RZ, RZ, R99 ;  /* 0x000000ffff237224 */ /* 0x000fc400078e0063 */
[----:B------:R-:W-:Y:S02]  /*3b560*/  IMAD.MOV.U32 R34, RZ, RZ, R98 ;  /* 0x000000ffff227224 */ /* 0x000fe400078e0062 */
[----:B------:R-:W-:Y:S02]  /*3b570*/  IMAD.MOV.U32 R31, RZ, RZ, R97 ;  /* 0x000000ffff1f7224 */ /* 0x000fe400078e0061 */
[----:B------:R-:W-:Y:S01]  /*3b580*/  IMAD.MOV.U32 R30, RZ, RZ, R96 ;  /* 0x000000ffff1e7224 */ /* 0x000fe200078e0060 */
[----:B------:R1:W-:Y:S04]  /*3b590*/  STL [R1+0x1d4c], R35 ;  /* 0x001d4c2301007387 */ /* 0x0003e80000100800 */
[----:B------:R1:W-:Y:S04]  /*3b5a0*/  STL [R1+0x1d48], R34 ;  /* 0x001d482201007387 */ /* 0x0003e80000100800 */
[----:B------:R1:W-:Y:S04]  /*3b5b0*/  STL [R1+0x1d44], R31 ;  /* 0x001d441f01007387 */ /* 0x0003e80000100800 */
[----:B------:R1:W-:Y:S04]  /*3b5c0*/  STL [R1+0x1d40], R30 ;  /* 0x001d401e01007387 */ /* 0x0003e80000100800 */
        /* <DEDUP_REMOVED lines=8> */
[C---:B------:R-:W-:Y:S11]  /*3b650*/  HMMA.1688.F32.TF32 R96, R248.reuse, R36, R132 ;  /* 0x00000024f860723c */ /* 0x040ff60000081084 */
        /* <DEDUP_REMOVED lines=26> */
[----:B---3--:R-:W-:Y:S03]  /*3b800*/  HMMA.1688.F32.TF32 R96, R248, R32, R212 ;  /* 0x00000020f860723c */ /* 0x008fe600000810d4 */
[----:B------:R-:W3:Y:S04]  /*3b810*/  LDL.LU R212, [R1+0x50] ;  /* 0x0000500001d47983 */ /* 0x000ee80000300800 */
[----:B------:R-:W3:Y:S04]  /*3b820*/  LDL.LU R213, [R1+0x54] ;  /* 0x0000540001d57983 */ /* 0x000ee80000300800 */
[----:B------:R-:W3:Y:S04]  /*3b830*/  LDL.LU R214, [R1+0x58] ;  /* 0x0000580001d67983 */ /* 0x000ee80000300800 */
[----:B------:R-:W3:Y:S09]  /*3b840*/  LDL.LU R215, [R1+0x5c] ;  /* 0x00005c0001d77983 */ /* 0x000ef20000300800 */
[----:B----4-:R-:W-:-:S02]  /*3b850*/  IMAD.MOV.U32 R6, RZ, RZ, R96 ;  /* 0x000000ffff067224 */ /* 0x010fc400078e0060 */
[----:B------:R-:W-:Y:S02]  /*3b860*/  IMAD.MOV.U32 R7, RZ, RZ, R97 ;  /* 0x000000ffff077224 */ /* 0x000fe400078e0061 */
[----:B------:R-:W-:Y:S02]  /*3b870*/  IMAD.MOV.U32 R10, RZ, RZ, R98 ;  /* 0x000000ffff0a7224 */ /* 0x000fe400078e0062 */
[----:B------:R-:W-:Y:S02]  /*3b880*/  IMAD.MOV.U32 R11, RZ, RZ, R99 ;  /* 0x000000ffff0b7224 */ /* 0x000fe400078e0063 */
[C---:B--2---:R-:W-:Y:S11]  /*3b890*/  HMMA.1688.F32.TF32 R96, R248.reuse, R28, R204 ;  /* 0x0000001cf860723c */ /* 0x044ff600000810cc */
[----:B------:R-:W-:Y:S11]  /*3b8a0*/  @!UPT UIADD3 URZ, URZ, URZ, URZ ;  /* 0x0000003f3f3ff290 */ /* 0x000ff6000fffe03f */
[----:B------:R-:W-:Y:S02]  /*3b8b0*/  @!UPT UIADD3 URZ, URZ, URZ, URZ ;  /* 0x0000003f3f3ff290 */ /* 0x000fe4000fffe03f */
[----:B-1----:R-:W-:Y:S02]  /*3b8c0*/  IMAD.MOV.U32 R19, RZ, RZ, R96 ;  /* 0x000000ffff137224 */ /* 0x002fe400078e0060 */
[----:B------:R-:W-:Y:S02]  /*3b8d0*/  IMAD.MOV.U32 R18, RZ, RZ, R97 ;  /* 0x000000ffff127224 */ /* 0x000fe400078e0061 */
[----:B-----5:R-:W-:Y:S02]  /*3b8e0*/  IMAD.MOV.U32 R15, RZ, RZ, R98 ;  /* 0x000000ffff0f7224 */ /* 0x020fe400078e0062 */
[----:B------:R-:W-:Y:S02]  /*3b8f0*/  IMAD.MOV.U32 R14, RZ, RZ, R99 ;  /* 0x000000ffff0e7224 */ /* 0x000fe400078e0063 */
[C---:B------:R-:W-:Y:S11]  /*3b900*/  HMMA.1688.F32.TF32 R96, R248.reuse, R24, R224 ;  /* 0x00000018f860723c */ /* 0x040ff600000810e0 */
[----:B------:R-:W-:Y:S11]  /*3b910*/  @!UPT UIADD3 URZ, URZ, URZ, URZ ;  /* 0x0000003f3f3ff290 */ /* 0x000ff6000fffe03f */
[----:B------:R-:W-:Y:S02]  /*3b920*/  @!UPT UIADD3 URZ, URZ, URZ, URZ ;  /* 0x0000003f3f3ff290 */ /* 0x000fe4000fffe03f */
[----:B------:R-:W-:Y:S02]  /*3b930*/  IMAD.MOV.U32 R38, RZ, RZ, R96 ;  /* 0x000000ffff267224 */ /* 0x000fe400078e0060 */
[----:B------:R-:W-:Y:S02]  /*3b940*/  IMAD.MOV.U32 R39, RZ, RZ, R97 ;  /* 0x000000ffff277224 */ /* 0x000fe400078e0061 */
[----:B------:R-:W-:Y:S02]  /*3b950*/  IMAD.MOV.U32 R42, RZ, RZ, R98 ;  /* 0x000000ffff2a7224 */ /* 0x000fe400078e0062 */
        /* <DEDUP_REMOVED lines=16> */
[C---:B------:R-:W-:Y:S01]  /*3ba60*/  HMMA.1688.F32.TF32 R96, R248.reuse, R12, R128 ;  /* 0x0000000cf860723c */ /* 0x040fe20000081080 */
[----:B------:R2:W-:Y:S04]  /*3ba70*/  STL [R1+0x1d68], R10 ;  /* 0x001d680a01007387 */ /* 0x0005e80000100800 */
[----:B------:R4:W-:Y:S04]  /*3ba80*/  STL [R1+0x1d64], R7 ;  /* 0x001d640701007387 */ /* 0x0009e80000100800 */
[----:B------:R5:W-:Y:S11]  /*3ba90*/  STL [R1+0x1d60], R6 ;  /* 0x001d600601007387 */ /* 0x000bf60000100800 */
[----:B------:R-:W-:Y:S04]  /*3baa0*/  @!UPT UIADD3 URZ, URZ, URZ, URZ ;  /* 0x0000003f3f3ff290 */ /* 0x000fe8000fffe03f */
[----:B-1----:R-:W-:Y:S02]  /*3bab0*/  IMAD.MOV.U32 R11, RZ, RZ, R96 ;  /* 0x000000ffff0b7224 */ /* 0x002fe400078e0060 */
[----:B--2---:R-:W-:Y:S02]  /*3bac0*/  IMAD.MOV.U32 R10, RZ, RZ, R97 ;  /* 0x000000ffff0a7224 */ /* 0x004fe400078e0061 */
[----:B----4-:R-:W-:Y:S02]  /*3bad0*/  IMAD.MOV.U32 R7, RZ, RZ, R98 ;  /* 0x000000ffff077224 */ /* 0x010fe400078e0062 */
[----:B-----5:R-:W-:Y:S02]  /*3bae0*/  IMAD.MOV.U32 R6, RZ, RZ, R99 ;  /* 0x000000ffff067224 */ /* 0x020fe400078e0063 */
[----:B------:R-:W-:Y:S08]  /*3baf0*/  HMMA.1688.F32.TF32 R96, R248, R8, R132 ;  /* 0x00000008f860723c */ /* 0x000ff00000081084 */
[C---:B------:R-:W-:Y:S11]  /*3bb00*/  HMMA.1688.F32.TF32 R116, R120.reuse, R48, R116 ;  /* 0x000000307874723c */ /* 0x040ff60000081074 */
[----:B------:R-:W-:Y:S05]  /*3bb10*/  @!UPT UIADD3 URZ, URZ, URZ, URZ ;  /* 0x0000003f3f3ff290 */ /* 0x000fea000fffe03f */
[----:B------:R-:W-:Y:S02]  /*3bb20*/  IMAD.MOV.U32 R46, RZ, RZ, R96 ;  /* 0x000000ffff2e7224 */ /* 0x000fe400078e0060 */
[----:B------:R-:W-:Y:S02]  /*3bb30*/  IMAD.MOV.U32 R47, RZ, RZ, R97 ;  /* 0x000000ffff2f7224 */ /* 0x000fe400078e0061 */
[----:B------:R-:W-:Y:S02]  /*3bb40*/  IMAD.MOV.U32 R50, RZ, RZ, R98 ;  /* 0x000000ffff327224 */ /* 0x000fe400078e0062 */
[----:B------:R-:W-:Y:S02]  /*3bb50*/  IMAD.MOV.U32 R51, RZ, RZ, R99 ;  /* 0x000000ffff337224 */ /* 0x000fe400078e0063 */
[C---:B------:R-:W-:Y:S08]  /*3bb60*/  HMMA.1688.F32.TF32 R96, R120.reuse, R44, R112 ;  /* 0x0000002c7860723c */ /* 0x040ff00000081070 */
[----:B------:R-:W-:Y:S08]  /*3bb70*/  HMMA.1688.F32.TF32 R108, R120, R40, R108 ;  /* 0x00000028786c723c */ /* 0x000ff0000008106c */
[----:B---3--:R-:W-:Y:S08]  /*3bb80*/  HMMA.1688.F32.TF32 R248, R248, R4, R212 ;  /* 0x00000004f8f8723c */ /* 0x008ff000000810d4 */
[C---:B------:R-:W-:Y:S08]  /*3bb90*/  HMMA.1688.F32.TF32 R104, R120.reuse, R36, R104 ;  /* 0x000000247868723c */ /* 0x040ff00000081068 */
[C---:B------:R-:W-:Y:S07]  /*3bba0*/  HMMA.1688.F32.TF32 R88, R120.reuse, R24, R88 ;  /* 0x000000187858723c */ /* 0x040fee0000081058 */
[----:B------:R-:W-:Y:S04]  /*3bbb0*/  STL.64 [R1+0x1c28], R250 ;  /* 0x001c28fa01007387 */ /* 0x000fe80000100a00 */
[----:B------:R-:W-:Y:S04]  /*3bbc0*/  STL.64 [R1+0x1c20], R248 ;  /* 0x001c20f801007387 */ /* 0x000fe80000100a00 */
[----:B------:R-:W-:Y:S04]  /*3bbd0*/  STL.64 [R1+0xd0], R116 ;  /* 0x0000d07401007387 */ /* 0x000fe80000100a00 */
[----:B------:R-:W-:Y:S04]  /*3bbe0*/  STL.64 [R1+0xd8], R118 ;  /* 0x0000d87601007387 */ /* 0x000fe80000100a00 */
[----:B------:R-:W-:Y:S01]  /*3bbf0*/  STL.64 [R1+0xc0], R96 ;  /* 0x0000c06001007387 */ /* 0x000fe20000100a00 */
[C---:B------:R-:W-:Y:S03]  /*3bc00*/  HMMA.1688.F32.TF32 R92, R120.reuse, R28, R92 ;  /* 0x0000001c785c723c */ /* 0x040fe6000008105c */
[----:B------:R1:W-:Y:S05]  /*3bc10*/  STL.64 [R1+0xc8], R98 ;  /* 0x0000c86201007387 */ /* 0x0003ea0000100a00 */
[C---:B------:R-:W-:Y:S08]  /*3bc20*/  HMMA.1688.F32.TF32 R84, R120.reuse, R20, R84 ;  /* 0x000000147854723c */ /* 0x040ff00000081054 */
[C---:B-1----:R-:W-:Y:S08]  /*3bc30*/  HMMA.1688.F32.TF32 R96, R120.reuse, R32, R100 ;  /* 0x000000207860723c */ /* 0x042ff00000081064 */
[----:B------:R-:W-:Y:S01]  /*3bc40*/  HMMA.1688.F32.TF32 R80, R120, R16, R80 ;  /* 0x000000107850723c */ /* 0x000fe20000081050 */
[----:B------:R-:W-:Y:S01]  /*3bc50*/  STL.64 [R1+0xb0], R108 ;  /* 0x0000b06c01007387 */ /* 0x000fe20000100a00 */
[----:B------:R-:W-:-:S03]  /*3bc60*/  IMAD.MOV.U32 R2, RZ, RZ, R91 ;  /* 0x000000ffff027224 */ /* 0x000fc600078e005b */
[----:B------:R-:W-:Y:S01]  /*3bc70*/  STL.64 [R1+0xb8], R110 ;  /* 0x0000b86e01007387 */ /* 0x000fe20000100a00 */
[----:B------:R-:W-:-:S03]  /*3bc80*/  IMAD.MOV.U32 R252, RZ, RZ, R90 ;  /* 0x000000fffffc7224 */ /* 0x000fc600078e005a */
[----:B------:R-:W-:Y:S04]  /*3bc90*/  STL.64 [R1+0xa0], R104 ;  /* 0x0000a06801007387 */ /* 0x000fe80000100a00 */
[----:B------:R-:W-:Y:S04]  /*3bca0*/  STL.64 [R1+0xa8], R106 ;  /* 0x0000a86a01007387 */ /* 0x000fe80000100a00 */
[----:B------:R-:W-:Y:S04]  /*3bcb0*/  STL.64 [R1+0x90], R96 ;  /* 0x0000906001007387 */ /* 0x000fe80000100a00 */
[----:B------:R-:W-:Y:S04]  /*3bcc0*/  STL.64 [R1+0x98], R98 ;  /* 0x0000986201007387 */ /* 0x000fe80000100a00 */
[----:B------:R-:W-:Y:S04]  /*3bcd0*/  STL.64 [R1+0x80], R92 ;  /* 0x0000805c01007387 */ /* 0x000fe80000100a00 */
[----:B------:R-:W-:Y:S04]  /*3bce0*/  STL.64 [R1+0x88], R94 ;  /* 0x0000885e01007387 */ /* 0x000fe80000100a00 */
[----:B------:R-:W-:Y:S04]  /*3bcf0*/  STL.64 [R1+0x70], R88 ;  /* 0x0000705801007387 */ /* 0x000fe80000100a00 */
[----:B------:R1:W-:Y:S04]  /*3bd00*/  STL [R1+0x1be8], R2 ;  /* 0x001be80201007387 */ /* 0x0003e80000100800 */
[----:B------:R2:W-:Y:S04]  /*3bd10*/  STL [R1+0x1be4], R252 ;  /* 0x001be4fc01007387 */ /* 0x0005e80000100800 */
[----:B------:R-:W-:Y:S04]  /*3bd20*/  STL.64 [R1+0x60], R84 ;  /* 0x0000605401007387 */ /* 0x000fe80000100a00 */
[----:B------:R-:W-:Y:S04]  /*3bd30*/  STL.64 [R1+0x68], R86 ;  /* 0x0000685601007387 */ /* 0x000fe80000100a00 */
[----:B------:R3:W-:Y:S04]  /*3bd40*/  STL.64 [R1+0x50], R80 ;  /* 0x0000505001007387 */ /* 0x0007e80000100a00 */
        /* <DEDUP_REMOVED lines=36> */
[----:B------:R-:W-:Y:S01]  /*3bf90*/  HMMA.1688.F32.TF32 R68, R120, R12, R68 ;  /* 0x0000000c7844723c */ /* 0x000fe20000081044 */
[----:B-1----:R-:W-:-:S02]  /*3bfa0*/  IMAD.MOV.U32 R2, RZ, RZ, R82 ;  /* 0x000000ffff027224 */ /* 0x002fc400078e0052 */
[----:B--2---:R-:W-:-:S05]  /*3bfb0*/  IMAD.MOV.U32 R252, RZ, RZ, R83 ;  /* 0x000000fffffc7224 */ /* 0x004fca00078e0053 */
[C---:B------:R-:W-:Y:S08]  /*3bfc0*/  HMMA.1688.F32.TF32 R72, R120.reuse, R8, R72 ;  /* 0x000000087848723c */ /* 0x040ff00000081048 */
[----:B------:R-:W-:Y:S07]  /*3bfd0*/  HMMA.1688.F32.TF32 R76, R120, R4, R76 ;  /* 0x00000004784c723c */ /* 0x000fee000008104c */
[----:B------:R-:W-:Y:S04]  /*3bfe0*/  STL.64 [R1+0x1bf8], R70 ;  /* 0x001bf84601007387 */ /* 0x000fe80000100a00 */
[----:B------:R1:W-:Y:S04]  /*3bff0*/  STL.64 [R1+0x1bf0], R68 ;  /* 0x001bf04401007387 */ /* 0x0003e80000100a00 */
[----:B------:R-:W-:Y:S04]  /*3c000*/  STL.64 [R1+0x1c08], R74 ;  /* 0x001c084a01007387 */ /* 0x000fe80000100a00 */
[----:B------:R-:W-:Y:S04]  /*3c010*/  STL.64 [R1+0x1c00], R72 ;  /* 0x001c004801007387 */ /* 0x000fe80000100a00 */
[----:B------:R-:W-:Y:S04]  /*3c020*/  STL.64 [R1+0x1c18], R78 ;  /* 0x001c184e01007387 */ /* 0x000fe80000100a00 */
[----:B------:R2:W-:Y:S01]  /*3c030*/  STL.64 [R1+0x1c10], R76 ;  /* 0x001c104c01007387 */ /* 0x0005e20000100a00 */
[C---:B----4-:R-:W-:Y:S08]  /*3c040*/  HMMA.1688.F32.TF32 R112, R124.reuse, R16, R212 ;  /* 0x000000107c70723c */ /* 0x050ff000000810d4 */
[C---:B---3--:R-:W-:Y:S08]  /*3c050*/  HMMA.1688.F32.TF32 R80, R124.reuse, R48, R220 ;  /* 0x000000307c50723c */ /* 0x048ff000000810dc */
[C---:B-----5:R-:W-:Y:S08]  /*3c060*/  HMMA.1688.F32.TF32 R84, R124.reuse, R44, R128 ;  /* 0x0000002c7c54723c */ /* 0x060ff00000081080 */
[C---:B------:R-:W-:Y:S08]  /*3c070*/  HMMA.1688.F32.TF32 R108, R124.reuse, R20, R132 ;  /* 0x000000147c6c723c */ /* 0x040ff00000081084 */
[C---:B------:R-:W-:Y:S01]  /*3c080*/  HMMA.1688.F32.TF32 R96, R124.reuse, R32, R224 ;  /* 0x000000207c60723c */ /* 0x040fe200000810e0 */
[----:B------:R-:W-:Y:S07]  /*3c090*/  STL.64 [R1+0x1c38], R82 ;  /* 0x001c385201007387 */ /* 0x000fee0000100a00 */
[C---:B------:R-:W-:Y:S01]  /*3c0a0*/  HMMA.1688.F32.TF32 R88, R124.reuse, R40, R136 ;  /* 0x000000287c58723c */ /* 0x040fe20000081088 */
[----:B------:R-:W-:Y:S04]  /*3c0b0*/  STL.64 [R1+0x1c30], R80 ;  /* 0x001c305001007387 */ /* 0x000fe80000100a00 */
[----:B------:R-:W3:Y:S04]  /*3c0c0*/  LDL.LU R128, [R1+0x640] ;  /* 0x0006400001807983 */ /* 0x000ee80000300800 */
[----:B------:R-:W3:Y:S04]  /*3c0d0*/  LDL.LU R129, [R1+0x644] ;  /* 0x0006440001817983 */ /* 0x000ee80000300800 */
[----:B------:R-:W3:Y:S01]  /*3c0e0*/  LDL.LU R130, [R1+0x648] ;  /* 0x0006480001827983 */ /* 0x000ee20000300800 */
[C---:B------:R-:W-:Y:S03]  /*3c0f0*/  HMMA.1688.F32.TF32 R92, R124.reuse, R36, R204 ;  /* 0x000000247c5c723c */ /* 0x040fe600000810cc */
[----:B------:R-:W3:Y:S05]  /*3c100*/  LDL.LU R131, [R1+0x64c] ;  /* 0x00064c0001837983 */ /* 0x000eea0000300800 */
[C---:B------:R-:W-:Y:S01]  /*3c110*/  HMMA.1688.F32.TF32 R100, R124.reuse, R28, R156 ;  /* 0x0000001c7c64723c */ /* 0x040fe2000008109c */
[----:B------:R-:W-:Y:S07]  /*3c120*/  STL.64 [R1+0x1c48], R86 ;  /* 0x001c485601007387 */ /* 0x000fee0000100a00 */
        /* <DEDUP_REMOVED lines=14> */
[----:B------:R-:W4:Y:S04]  /*3c210*/  LDL.LU R132, [R1+0x630] ;  /* 0x0006300001847983 */ /* 0x000f280000300800 */
[----:B------:R-:W4:Y:S04]  /*3c220*/  LDL.LU R133, [R1+0x634] ;  /* 0x0006340001857983 */ /* 0x000f280000300800 */
[----:B------:R-:W4:Y:S04]  /*3c230*/  LDL.LU R134, [R1+0x638] ;  /* 0x0006380001867983 */ /* 0x000f280000300800 */
[----:B------:R-:W4:Y:S04]  /*3c240*/  LDL.LU R135, [R1+0x63c] ;  /* 0x00063c0001877983 */ /* 0x000f280000300800 */
[----:B------:R-:W5:Y:S04]  /*3c250*/  LDL.LU R212, [R1+0x610] ;  /* 0x0006100001d47983 */ /* 0x000f680000300800 */
[----:B------:R-:W5:Y:S04]  /*3c260*/  LDL.LU R213, [R1+0x614] ;  /* 0x0006140001d57983 */ /* 0x000f680000300800 */
[----:B------:R-:W5:Y:S04]  /*3c270*/  LDL.LU R214, [R1+0x618] ;  /* 0x0006180001d67983 */ /* 0x000f680000300800 */
[----:B------:R-:W5:Y:S01]  /*3c280*/  LDL.LU R215, [R1+0x61c] ;  /* 0x00061c0001d77983 */ /* 0x000f620000300800 */
[----:B------:R-:W-:-:S03]  /*3c290*/  IMAD.MOV.U32 R158, RZ, RZ, R241 ;  /* 0x000000ffff9e7224 */ /* 0x000fc600078e00f1 */
[----:B------:R-:W-:Y:S01]  /*3c2a0*/  STL.64 [R1+0x1cb8], R114 ;  /* 0x001cb87201007387 */ /* 0x000fe20000100a00 */
[----:B------:R-:W-:-:S03]  /*3c2b0*/  IMAD.MOV.U32 R159, RZ, RZ, R240 ;  /* 0x000000ffff9f7224 */ /* 0x000fc600078e00f0 */
[----:B------:R-:W-:Y:S04]  /*3c2c0*/  STL.64 [R1+0x1cb0], R112 ;  /* 0x001cb07001007387 */ /* 0x000fe80000100a00 */
        /* <DEDUP_REMOVED lines=12> */
[----:B------:R-:W-:-:S03]  /*3c390*/  IMAD.MOV.U32 R224, RZ, RZ, R232 ;  /* 0x000000ffffe07224 */ /* 0x000fc600078e00e8 */
[----:B------:R-:W1:Y:S01]  /*3c3a0*/  LDL.LU R220, [R1+0x150] ;  /* 0x0001500001dc7983 */ /* 0x000e620000300800 */
[----:B------:R-:W-:-:S03]  /*3c3b0*/  IMAD.MOV.U32 R225, RZ, RZ, R233 ;  /* 0x000000ffffe17224 */ /* 0x000fc600078e00e9 */
[----:B------:R-:W1:Y:S01]  /*3c3c0*/  LDL.LU R221, [R1+0x154] ;  /* 0x0001540001dd7983 */ /* 0x000e620000300800 */
[----:B------:R-:W-:Y:S02]  /*3c3d0*/  IMAD.MOV.U32 R226, RZ, RZ, R234 ;  /* 0x000000ffffe27224 */ /* 0x000fe400078e00ea */
[----:B------:R-:W-:Y:S02]  /*3c3e0*/  IMAD.MOV.U32 R227, RZ, RZ, R235 ;  /* 0x000000ffffe37224 */ /* 0x000fe400078e00eb */
[----:B------:R-:W-:Y:S02]  /*3c3f0*/  IMAD.MOV.U32 R216, RZ, RZ, R228 ;  /* 0x000000ffffd87224 */ /* 0x000fe400078e00e4 */
[----:B------:R-:W-:Y:S02]  /*3c400*/  IMAD.MOV.U32 R217, RZ, RZ, R229 ;  /* 0x000000ffffd97224 */ /* 0x000fe400078e00e5 */
[----:B------:R-:W-:Y:S02]  /*3c410*/  IMAD.MOV.U32 R218, RZ, RZ, R230 ;  /* 0x000000ffffda7224 */ /* 0x000fe400078e00e6 */
[----:B------:R-:W-:Y:S01]  /*3c420*/  IMAD.MOV.U32 R219, RZ, RZ, R231 ;  /* 0x000000ffffdb7224 */ /* 0x000fe200078e00e7 */
[C---:B---3--:R-:W-:Y:S08]  /*3c430*/  HMMA.1688.F32.TF32 R116, R124.reuse, R12, R128 ;  /* 0x0000000c7c74723c */ /* 0x048ff00000081080 */
[C---:B----4-:R-:W-:Y:S08]  /*3c440*/  HMMA.1688.F32.TF32 R120, R124.reuse, R8, R132 ;  /* 0x000000087c78723c */ /* 0x050ff00000081084 */
[----:B-----5:R-:W-:Y:S07]  /*3c450*/  HMMA.1688.F32.TF32 R124, R124, R4, R212 ;  /* 0x000000047c7c723c */ /* 0x020fee00000810d4 */
[----:B------:R-:W-:-:S02]  /*3c460*/  IMAD.MOV.U32 R212, RZ, RZ, R242 ;  /* 0x000000ffffd47224 */ /* 0x000fc400078e00f2 */
[----:B--2---:R-:W-:Y:S02]  /*3c470*/  IMAD.MOV.U32 R223, RZ, RZ, R241 ;  /* 0x000000ffffdf7224 */ /* 0x004fe400078e00f1 */
[----:B------:R-:W-:Y:S02]  /*3c480*/  IMAD.MOV.U32 R222, RZ, RZ, R240 ;  /* 0x000000ffffde7224 */ /* 0x000fe400078e00f0 */
[----:B------:R-:W2:Y:S04]  /*3c490*/  LDL.LU R240, [R1+0x1ee0] ;  /* 0x001ee00001f07983 */ /* 0x000ea80000300800 */
[----:B------:R-:W2:Y:S04]  /*3c4a0*/  LDL.LU R241, [R1+0x1edc] ;  /* 0x001edc0001f17983 */ /* 0x000ea80000300800 */
[----:B------:R-:W3:Y:S04]  /*3c4b0*/  LDL.LU R232, [R1+0x1ed8] ;  /* 0x001ed80001e87983 */ /* 0x000ee80000300800 */
[----:B------:R-:W3:Y:S04]  /*3c4c0*/  LDL.LU R233, [R1+0x1ed4] ;  /* 0x001ed40001e97983 */ /* 0x000ee80000300800 */
[----:B------:R-:W3:Y:S04]  /*3c4d0*/  LDL.LU R234, [R1+0x1ed0] ;  /* 0x001ed00001ea7983 */ /* 0x000ee80000300800 */
[----:B------:R-:W3:Y:S04]  /*3c4e0*/  LDL.LU R235, [R1+0x1ecc] ;  /* 0x001ecc0001eb7983 */ /* 0x000ee80000300800 */
[----:B------:R-:W4:Y:S04]  /*3c4f0*/  LDL.LU R228, [R1+0x1ec8] ;  /* 0x001ec80001e47983 */ /* 0x000f280000300800 */
[----:B------:R-:W4:Y:S04]  /*3c500*/  LDL.LU R229, [R1+0x1ec4] ;  /* 0x001ec40001e57983 */ /* 0x000f280000300800 */
[----:B------:R-:W4:Y:S01]  /*3c510*/  LDL.LU R230, [R1+0x1ec0] ;  /* 0x001ec00001e67983 */ /* 0x000f220000300800 */
[----:B------:R-:W-:-:S03]  /*3c520*/  IMAD.MOV.U32 R213, RZ, RZ, R243 ;  /* 0x000000ffffd57224 */ /* 0x000fc600078e00f3 */
[----:B------:R-:W4:Y:S04]  /*3c530*/  LDL.LU R231, [R1+0x1ebc] ;  /* 0x001ebc0001e77983 */ /* 0x000f280000300800 */
[----:B------:R-:W-:Y:S04]  /*3c540*/  STL.64 [R1+0x1cc8], R118 ;  /* 0x001cc87601007387 */ /* 0x000fe80000100a00 */
[----:B------:R-:W-:Y:S04]  /*3c550*/  STL.64 [R1+0x1cc0], R116 ;  /* 0x001cc07401007387 */ /* 0x000fe80000100a00 */
[----:B------:R-:W2:Y:S04]  /*3c560*/  LDL.LU R242, [R1+0x1eb8] ;  /* 0x001eb80001f27983 */ /* 0x000ea80000300800 */
[----:B------:R-:W2:Y:S04]  /*3c570*/  LDL.LU R243, [R1+0x1eb4] ;  /* 0x001eb40001f37983 */ /* 0x000ea80000300800 */
[----:B------:R-:W5:Y:S04]  /*3c580*/  LDL.LU R214, [R1+0x238] ;  /* 0x0002380001d67983 */ /* 0x000f680000300800 */
[----:B------:R-:W5:Y:S01]  /*3c590*/  LDL.LU R215, [R1+0x23c] ;  /* 0x00023c0001d77983 */ /* 0x000f620000300800 */
[C---:B------:R-:W-:Y:S08]  /*3c5a0*/  HMMA.1688.F32.TF32 R140, R144.reuse, R36, R208 ;  /* 0x00000024908c723c */ /* 0x040ff000000810d0 */
[C---:B-1----:R-:W-:Y:S08]  /*3c5b0*/  HMMA.1688.F32.TF32 R68, R144.reuse, R32, R220 ;  /* 0x000000209044723c */ /* 0x042ff000000810dc */
[C---:B------:R-:W-:Y:S08]  /*3c5c0*/  HMMA.1688.F32.TF32 R76, R144.reuse, R28, R204 ;  /* 0x0000001c904c723c */ /* 0x040ff000000810cc */
[----:B------:R-:W-:Y:S01]  /*3c5d0*/  HMMA.1688.F32.TF32 R72, R144, R24, R224 ;  /* 0x000000189048723c */ /* 0x000fe200000810e0 */
[----:B------:R-:W-:-:S06]  /*3c5e0*/  IMAD.MOV.U32 R220, RZ, RZ, R169 ;  /* 0x000000ffffdc7224 */ /* 0x000fcc00078e00a9 */
[----:B------:R-:W-:Y:S02]  /*3c5f0*/  IMAD.MOV.U32 R224, RZ, RZ, R173 ;  /* 0x000000ffffe07224 */ /* 0x000fe400078e00ad */
[----:B------:R-:W-:Y:S02]  /*3c600*/  IMAD.MOV.U32 R225, RZ, RZ, R172 ;  /* 0x000000ffffe17224 */ /* 0x000fe400078e00ac */
[----:B------:R-:W-:Y:S02]  /*3c610*/  IMAD.MOV.U32 R226, RZ, RZ, R177 ;  /* 0x000000ffffe27224 */ /* 0x000fe400078e00b1 */
[----:B------:R-:W-:Y:S02]  /*3c620*/  IMAD.MOV.U32 R227, RZ, RZ, R176 ;  /* 0x000000ffffe37224 */ /* 0x000fe400078e00b0 */
[----:B------:R-:W-:Y:S02]  /*3c630*/  IMAD.MOV.U32 R221, RZ, RZ, R168 ;  /* 0x000000ffffdd7224 */ /* 0x000fe400078e00a8 */
[----:B------:R-:W-:-:S02]  /*3c640*/  IMAD.MOV.U32 R222, RZ, RZ, R152 ;  /* 0x000000ffffde7224 */ /* 0x000fc400078e0098 */
[----:B------:R-:W-:Y:S01]  /*3c650*/  IMAD.MOV.U32 R223, RZ, RZ, R153 ;  /* 0x000000ffffdf7224 */ /* 0x000fe200078e0099 */
[C---:B---3--:R-:W-:Y:S08]  /*3c660*/  HMMA.1688.F32.TF32 R132, R144.reuse, R44, R232 ;  /* 0x0000002c9084723c */ /* 0x048ff000000810e8 */
[C---:B--2---:R-:W-:Y:S11]  /*3c670*/  HMMA.1688.F32.TF32 R136, R144.reuse, R40, R240 ;  /* 0x000000289088723c */ /* 0x044ff600000810f0 */
[----:B------:R-:W-:Y:S04]  /*3c680*/  @!UPT UIADD3 URZ, URZ, URZ, URZ ;  /* 0x0000003f3f3ff290 */ /* 0x000fe8000fffe03f */
[----:B------:R-:W-:Y:S04]  /*3c690*/  STL [R1+0x1bbc], R132 ;  /* 0x001bbc8401007387 */ /* 0x000fe80000100800 */
[----:B------:R-:W-:Y:S04]  /*3c6a0*/  STL [R1+0x1bb8], R133 ;  /* 0x001bb88501007387 */ /* 0x000fe80000100800 */
[----:B------:R-:W-:Y:S04]  /*3c6b0*/  STL [R1+0x1bb4], R134 ;  /* 0x001bb48601007387 */ /* 0x000fe80000100800 */
[----:B------:R-:W-:Y:S01]  /*3c6c0*/  STL [R1+0x1bb0], R135 ;  /* 0x001bb08701007387 */ /* 0x000fe20000100800 */
[C---:B----4-:R-:W-:Y:S03]  /*3c6d0*/  HMMA.1688.F32.TF32 R128, R144.reuse, R48, R228 ;  /* 0x000000309080723c */ /* 0x050fe600000810e4 */
[----:B------:R-:W-:Y:S04]  /*3c6e0*/  LDS R241, [R3+0xa3000] ;  /* 0x0a30000003f17984 */ /* 0x000fe80000000800 */
[----:B------:R-:W-:Y:S04]  /*3c6f0*/  LDS R243, [R3+0xa3800] ;  /* 0x0a38000003f37984 */ /* 0x000fe80000000800 */
        /* <DEDUP_REMOVED lines=8> */
[----:B------:R-:W-:Y:S04]  /*3c780*/  STL.64 [R1+0xe0], R68 ;  /* 0x0000e04401007387 */ /* 0x000fe80000100a00 */
[----:B------:R1:W-:Y:S02]  /*3c790*/  STL.64 [R1+0xe8], R70 ;  /* 0x0000e84601007387 */ /* 0x0003e40000100a00 */
[----:B-1----:R-:W-:Y:S02]  /*3c7a0*/  HMMA.1688.F32.TF32 R68, R144, R20, R156 ;  /* 0x000000149044723c */ /* 0x002fe4000008109c */
[----:B------:R-:W-:Y:S04]  /*3c7b0*/  STL.64 [R1+0x150], R76 ;  /* 0x0001504c01007387 */ /* 0x000fe80000100a00 */
[----:B------:R-:W-:Y:S11]  /*3c7c0*/  STL.64 [R1+0x158], R78 ;  /* 0x0001584e01007387 */ /* 0x000ff60000100a00 */
[----:B------:R-:W-:Y:S06]  /*3c7d0*/  @!UPT UIADD3 URZ, URZ, URZ, URZ ;  /* 0x0000003f3f3ff290 */ /* 0x000fec000fffe03f */
[----:B------:R-:W-:Y:S01]  /*3c7e0*/  STL.64 [R1+0x1c0], R68 ;  /* 0x0001c04401007387 */ /* 0x000fe20000100a00 */
[----:B------:R-:W-:-:S03]  /*3c7f0*/  IMAD.MOV.U32 R140, RZ, RZ, R71 ;  /* 0x000000ffff8c7224 */ /* 0x000fc600078e0047 */
[----:B------:R-:W-:Y:S04]  /*3c800*/  STL.64 [R1+0x1b0], R72 ;  /* 0x0001b04801007387 */ /* 0x000fe80000100a00 */
[----:B------:R-:W-:Y:S04]  /*3c810*/  STL.64 [R1+0x1b8], R74 ;  /* 0x0001b84a01007387 */ /* 0x000fe80000100a00 */
[----:B------:R1:W-:Y:S02]  /*3c820*/  STL [R1+0x1c8], R70 ;  /* 0x0001c84601007387 */ /* 0x0003e40000100800 */
[----:B-1----:R-:W-:Y:S02]  /*3c830*/  HMMA.1688.F32.TF32 R68, R144, R16, R216 ;  /* 0x000000109044723c */ /* 0x002fe400000810d8 */
[----:B------:R-:W-:Y:S05]  /*3c840*/  STL [R1+0x1bd0], R140 ;  /* 0x001bd08c01007387 */ /* 0x000fea0000100800 */
[----:B------:R-:W-:-:S02]  /*3c850*/  IMAD.MOV.U32 R216, RZ, RZ, R165 ;  /* 0x000000ffffd87224 */ /* 0x000fc400078e00a5 */
[----:B------:R-:W-:Y:S02]  /*3c860*/  IMAD.MOV.U32 R217, RZ, RZ, R149 ;  /* 0x000000ffffd97224 */ /* 0x000fe400078e0095 */
[----:B------:R-:W-:Y:S11]  /*3c870*/  IMAD.MOV.U32 R218, RZ, RZ, R148 ;  /* 0x000000ffffda7224 */ /* 0x000ff600078e0094 */
[----:B------:R-:W-:Y:S02]  /*3c880*/  @!UPT UIADD3 URZ, URZ, URZ, URZ ;  /* 0x0000003f3f3ff290 */ /* 0x000fe4000fffe03f */
[----:B------:R-:W-:Y:S02]  /*3c890*/  IMAD.MOV.U32 R136, RZ, RZ, R70 ;  /* 0x000000ffff887224 */ /* 0x000fe400078e0046 */
[----:B------:R-:W-:Y:S02]  /*3c8a0*/  IMAD.MOV.U32 R142, RZ, RZ, R69 ;  /* 0x000000ffff8e7224 */ /* 0x000fe400078e0045 */
[----:B------:R-:W-:Y:S01]  /*3c8b0*/  IMAD.MOV.U32 R141, RZ, RZ, R68 ;  /* 0x000000ffff8d7224 */ /* 0x000fe200078e0044 */
[----:B------:R-:W-:Y:S01]  /*3c8c0*/  STL [R1+0x1bdc], R136 ;  /* 0x001bdc8801007387 */ /* 0x000fe20000100800 */
[----:B------:R-:W-:Y:S02]  /*3c8d0*/  IMAD.MOV.U32 R132, RZ, RZ, R71 ;  /* 0x000000ffff847224 */ /* 0x000fe400078e0047 */
[----:B-----5:R-:W-:Y:S01]  /*3c8e0*/  HMMA.1688.F32.TF32 R68, R144, R12, R212 ;  /* 0x0000000c9044723c */ /* 0x020fe200000810d4 */
[----:B------:R-:W-:Y:S04]  /*3c8f0*/  STL [R1+0x1bd8], R142 ;  /* 0x001bd88e01007387 */ /* 0x000fe80000100800 */
[----:B------:R-:W-:Y:S02]  /*3c900*/  STL [R1+0x1bd4], R141 ;  /* 0x001bd48d01007387 */ /* 0x000fe40000100800 */
[----:B------:R-:W-:-:S02]  /*3c910*/  IMAD.MOV.U32 R212, RZ, RZ, R185 ;  /* 0x000000ffffd47224 */ /* 0x000fc400078e00b9 */
[----:B------:R-:W2:Y:S01]  /*3c920*/  LDL.LU R185, [R1+0x1eb0] ;  /* 0x001eb00001b97983 */ /* 0x000ea20000300800 */
[----:B------:R-:W-:Y:S02]  /*3c930*/  IMAD.MOV.U32 R213, RZ, RZ, R184 ;  /* 0x000000ffffd57224 */ /* 0x000fe400078e00b8 */
[----:B------:R-:W-:Y:S01]  /*3c940*/  IMAD.MOV.U32 R214, RZ, RZ, R181 ;  /* 0x000000ffffd67224 */ /* 0x000fe200078e00b5 */
[----:B------:R-:W3:Y:S01]  /*3c950*/  LDL.LU R184, [R1+0x1eac] ;  /* 0x001eac0001b87983 */ /* 0x000ee20000300800 */
[----:B------:R-:W-:-:S03]  /*3c960*/  IMAD.MOV.U32 R215, RZ, RZ, R180 ;  /* 0x000000ffffd77224 */ /* 0x000fc600078e00b4 */
[----:B------:R-:W4:Y:S01]  /*3c970*/  LDL.LU R181, [R1+0x1ea8] ;  /* 0x001ea80001b57983 */ /* 0x000f220000300800 */
        /* <DEDUP_REMOVED lines=16> */
[----:B----4-:R-:W-:Y:S02]  /*3ca80*/  IMAD.MOV.U32 R209, RZ, RZ, R181 ;  /* 0x000000ffffd17224 */ /* 0x010fe400078e00b5 */
[----:B-----5:R-:W-:Y:S02]  /*3ca90*/  IMAD.MOV.U32 R208, RZ, RZ, R180 ;  /* 0x000000ffffd07224 */ /* 0x020fe400078e00b4 */
[----:B------:R-:W2:Y:S04]  /*3caa0*/  LDL.LU R180, [R1+0x1e70] ;  /* 0x001e700001b47983 */ /* 0x000ea80000300800 */
[----:B------:R-:W3:Y:S04]  /*3cab0*/  LDL.LU R181, [R1+0x1e6c] ;  /* 0x001e6c0001b57983 */ /* 0x000ee80000300800 */
[----:B------:R-:W4:Y:S01]  /*3cac0*/  LDL.LU R184, [R1+0x1e68] ;  /* 0x001e680001b87983 */ /* 0x000f220000300800 */
[----:B------:R-:W-:-:S02]  /*3cad0*/  IMAD.MOV.U32 R250, RZ, RZ, R149 ;  /* 0x000000fffffa7224 */ /* 0x000fc400078e0095 */
[----:B------:R-:W-:Y:S01]  /*3cae0*/  IMAD.MOV.U32 R249, RZ, RZ, R148 ;  /* 0x000000fffff97224 */ /* 0x000fe200078e0094 */
[----:B------:R-:W5:Y:S01]  /*3caf0*/  LDL.LU R185, [R1+0x1e64] ;  /* 0x001e640001b97983 */ /* 0x000f620000300800 */
[----:B------:R-:W-:-:S03]  /*3cb00*/  IMAD.MOV.U32 R248, RZ, RZ, R164 ;  /* 0x000000fffff87224 */ /* 0x000fc600078e00a4 */
[----:B------:R-:W5:Y:S01]  /*3cb10*/  LDL.LU R164, [R1+0x1e60] ;  /* 0x001e600001a47983 */ /* 0x000f620000300800 */
[----:B------:R-:W-:-:S03]  /*3cb20*/  IMAD.MOV.U32 R251, RZ, RZ, R165 ;  /* 0x000000fffffb7224 */ /* 0x000fc600078e00a5 */
[----:B------:R-:W5:Y:S04]  /*3cb30*/  LDL.LU R148, [R1+0x1e5c] ;  /* 0x001e5c0001947983 */ /* 0x000f680000300800 */
[----:B------:R-:W5:Y:S01]  /*3cb40*/  LDL.LU R149, [R1+0x1e58] ;  /* 0x001e580001957983 */ /* 0x000f620000300800 */
[----:B------:R-:W-:Y:S02]  /*3cb50*/  IMAD.MOV.U32 R74, RZ, RZ, R172 ;  /* 0x000000ffff4a7224 */ /* 0x000fe400078e00ac */
[----:B------:R-:W-:Y:S01]  /*3cb60*/  IMAD.MOV.U32 R73, RZ, RZ, R177 ;  /* 0x000000ffff497224 */ /* 0x000fe200078e00b1 */
[----:B------:R-:W5:Y:S01]  /*3cb70*/  LDL.LU R165, [R1+0x1e54] ;  /* 0x001e540001a57983 */ /* 0x000f620000300800 */
[----:B------:R-:W-:-:S03]  /*3cb80*/  IMAD.MOV.U32 R72, RZ, RZ, R176 ;  /* 0x000000ffff487224 */ /* 0x000fc600078e00b0 */
[----:B------:R-:W5:Y:S01]  /*3cb90*/  LDL.LU R176, [R1+0x1e50] ;  /* 0x001e500001b07983 */ /* 0x000f620000300800 */
[----:B------:R-:W-:-:S03]  /*3cba0*/  IMAD.MOV.U32 R75, RZ, RZ, R173 ;  /* 0x000000ffff4b7224 */ /* 0x000fc600078e00ad */
[----:B------:R-:W5:Y:S04]  /*3cbb0*/  LDL.LU R177, [R1+0x1e4c] ;  /* 0x001e4c0001b17983 */ /* 0x000f680000300800 */
        /* <DEDUP_REMOVED lines=8> */
[----:B------:R-:W5:Y:S04]  /*3cc40*/  LDL.LU R168, [R1+0x1e38] ;  /* 0x001e380001a87983 */ /* 0x000f680000300800 */
[----:B------:R-:W5:Y:S01]  /*3cc50*/  LDL.LU R169, [R1+0x1e34] ;  /* 0x001e340001a97983 */ /* 0x000f620000300800 */
[----:B--2---:R-:W-:-:S02]  /*3cc60*/  IMAD.MOV.U32 R83, RZ, RZ, R180 ;  /* 0x000000ffff537224 */ /* 0x004fc400078e00b4 */
[----:B---3--:R-:W-:Y:S02]  /*3cc70*/  IMAD.MOV.U32 R82, RZ, RZ, R181 ;  /* 0x000000ffff527224 */ /* 0x008fe400078e00b5 */
[----:B----4-:R-:W-:Y:S02]  /*3cc80*/  IMAD.MOV.U32 R81, RZ, RZ, R184 ;  /* 0x000000ffff517224 */ /* 0x010fe400078e00b8 */
[----:B-----5:R-:W-:Y:S02]  /*3cc90*/  IMAD.MOV.U32 R80, RZ, RZ, R185 ;  /* 0x000000ffff507224 */ /* 0x020fe400078e00b9 */
[----:B------:R-:W2:Y:S04]  /*3cca0*/  LDL.LU R185, [R1+0x1e30] ;  /* 0x001e300001b97983 */ /* 0x000ea80000300800 */
[----:B------:R-:W2:Y:S04]  /*3ccb0*/  LDL.LU R184, [R1+0x1e2c] ;  /* 0x001e2c0001b87983 */ /* 0x000ea80000300800 */
[----:B------:R-:W3:Y:S04]  /*3ccc0*/  LDL.LU R181, [R1+0x1e28] ;  /* 0x001e280001b57983 */ /* 0x000ee80000300800 */
[----:B------:R-:W3:Y:S01]  /*3ccd0*/  LDL.LU R180, [R1+0x1e24] ;  /* 0x001e240001b47983 */ /* 0x000ee20000300800 */
[----:B------:R-:W-:-:S02]  /*3cce0*/  IMAD.MOV.U32 R89, RZ, RZ, R153 ;  /* 0x000000ffff597224 */ /* 0x000fc400078e0099 */
[----:B------:R-:W-:Y:S02]  /*3ccf0*/  IMAD.MOV.U32 R88, RZ, RZ, R152 ;  /* 0x000000ffff587224 */ /* 0x000fe400078e0098 */
[----:B------:R-:W4:Y:S04]  /*3cd00*/  LDL.LU R152, [R1+0x1e20] ;  /* 0x001e200001987983 */ /* 0x000f280000300800 */
[----:B------:R-:W5:Y:S01]  /*3cd10*/  LDL.LU R153, [R1+0x1e1c] ;  /* 0x001e1c0001997983 */ /* 0x000f620000300800 */
[----:B------:R-:W-:Y:S02]  /*3cd20*/  IMAD.MOV.U32 R90, RZ, RZ, R173 ;  /* 0x000000ffff5a7224 */ /* 0x000fe400078e00ad */
[----:B------:R-:W-:Y:S01]  /*3cd30*/  IMAD.MOV.U32 R91, RZ, RZ, R172 ;  /* 0x000000ffff5b7224 */ /* 0x000fe200078e00ac */
[----:B------:R-:W2:Y:S01]  /*3cd40*/  LDL.LU R173, [R1+0x1e18] ;  /* 0x001e180001ad7983 */ /* 0x000ea20000300800 */
[----:B------:R-:W-:-:S02]  /*3cd50*/  IMAD.MOV.U32 R186, RZ, RZ, R169 ;  /* 0x000000ffffba7224 */ /* 0x000fc400078e00a9 */
[----:B------:R-:W-:Y:S01]  /*3cd60*/  IMAD.MOV.U32 R187, RZ, RZ, R168 ;  /* 0x000000ffffbb7224 */ /* 0x000fe200078e00a8 */
[----:B------:R-:W2:Y:S04]  /*3cd70*/  LDL.LU R172, [R1+0x1e14] ;  /* 0x001e140001ac7983 */ /* 0x000ea80000300800 */
[----:B------:R-:W2:Y:S04]  /*3cd80*/  LDL.LU R169, [R1+0x1e10] ;  /* 0x001e100001a97983 */ /* 0x000ea80000300800 */
[----:B------:R-:W2:Y:S04]  /*3cd90*/  LDL.LU R168, [R1+0x1e0c] ;  /* 0x001e0c0001a87983 */ /* 0x000ea80000300800 */
[----:B------:R-:W3:Y:S04]  /*3cda0*/  LDL.LU R182, [R1+0x708] ;  /* 0x0007080001b67983 */ /* 0x000ee80000300800 */
[----:B------:R-:W3:Y:S01]  /*3cdb0*/  LDL.LU R183, [R1+0x70c] ;  /* 0x00070c0001b77983 */ /* 0x000ee20000300800 */
[----:B----4-:R-:W-:-:S02]  /*3cdc0*/  IMAD.MOV.U32 R175, RZ, RZ, R152 ;  /* 0x000000ffffaf7224 */ /* 0x010fc400078e0098 */
[----:B-----5:R-:W-:Y:S02]  /*3cdd0*/  IMAD.MOV.U32 R174, RZ, RZ, R153 ;  /* 0x000000ffffae7224 */ /* 0x020fe400078e0099 */
[----:B------:R-:W4:Y:S04]  /*3cde0*/  LDL.LU R153, [R1+0x1e08] ;  /* 0x001e080001997983 */ /* 0x000f280000300800 */
[----:B------:R-:W5:Y:S04]  /*3cdf0*/  LDL.LU R152, [R1+0x1e04] ;  /* 0x001e040001987983 */ /* 0x000f680000300800 */
[----:B------:R-:W2:Y:S04]  /*3ce00*/  LDL.LU R170, [R1+0x738] ;  /* 0x0007380001aa7983 */ /* 0x000ea80000300800 */
[----:B------:R-:W2:Y:S04]  /*3ce10*/  LDL.LU R171, [R1+0x73c] ;  /* 0x00073c0001ab7983 */ /* 0x000ea80000300800 */
[----:B------:R-:W2:Y:S01]  /*3ce20*/  LDL.LU R160, [R1+0x750] ;  /* 0x0007500001a07983 */ /* 0x000ea20000300800 */
[----:B------:R-:W-:-:S02]  /*3ce30*/  IMAD.MOV.U32 R102, RZ, RZ, R177 ;  /* 0x000000ffff667224 */ /* 0x000fc400078e00b1 */
[----:B------:R-:W-:Y:S02]  /*3ce40*/  IMAD.MOV.U32 R103, RZ, RZ, R176 ;  /* 0x000000ffff677224 */ /* 0x000fe400078e00b0 */
[----:B------:R-:W-:Y:S02]  /*3ce50*/  IMAD.MOV.U32 R96, RZ, RZ, R165 ;  /* 0x000000ffff607224 */ /* 0x000fe400078e00a5 */
[----:B------:R-:W-:Y:S02]  /*3ce60*/  IMAD.MOV.U32 R97, RZ, RZ, R149 ;  /* 0x000000ffff617224 */ /* 0x000fe400078e0095 */
[----:B------:R-:W-:Y:S02]  /*3ce70*/  IMAD.MOV.U32 R98, RZ, RZ, R148 ;  /* 0x000000ffff627224 */ /* 0x000fe400078e0094 */
[----:B------:R-:W-:Y:S02]  /*3ce80*/  IMAD.MOV.U32 R99, RZ, RZ, R164 ;  /* 0x000000ffff637224 */ /* 0x000fe400078e00a4 */
[----:B------:R-:W-:-:S02]  /*3ce90*/  IMAD.MOV.U32 R133, RZ, RZ, R68 ;  /* 0x000000ffff857224 */ /* 0x000fc400078e0044 */
[----:B------:R-:W-:Y:S02]  /*3cea0*/  IMAD.MOV.U32 R134, RZ, RZ, R69 ;  /* 0x000000ffff867224 */ /* 0x000fe400078e0045 */
[----:B------:R-:W-:Y:S02]  /*3ceb0*/  IMAD.MOV.U32 R135, RZ, RZ, R70 ;  /* 0x000000ffff877224 */ /* 0x000fe400078e0046 */
[----:B------:R-:W-:Y:S02]  /*3cec0*/  IMAD.MOV.U32 R137, RZ, RZ, R71 ;  /* 0x000000ffff897224 */ /* 0x000fe400078e0047 */
[----:B----4-:R-:W-:Y:S02]  /*3ced0*/  IMAD.MOV.U32 R161, RZ, RZ, R153 ;  /* 0x000000ffffa17224 */ /* 0x010fe400078e0099 */
[----:B------:R-:W4:Y:S01]  /*3cee0*/  LDL.LU R153, [R1+0x1e00] ;  /* 0x001e000001997983 */ /* 0x000f220000300800 */
[----:B-----5:R-:W-:-:S03]  /*3cef0*/  IMAD.MOV.U32 R162, RZ, RZ, R152 ;  /* 0x000000ffffa27224 */ /* 0x020fc600078e0098 */
        /* <DEDUP_REMOVED lines=38> */
[----:B------:R-:W-:Y:S08]  /*3d160*/  HMMA.1688.F32.TF32 R96, R144, R4, R96 ;  /* 0x000000049060723c */ /* 0x000ff00000081060 */
[C---:B--2---:R-:W-:Y:S08]  /*3d170*/  HMMA.1688.F32.TF32 R168, R188.reuse, R24, R168 ;  /* 0x00000018bca8723c */ /* 0x044ff000000810a8 */
[C---:B------:R-:W-:Y:S08]  /*3d180*/  HMMA.1688.F32.TF32 R172, R188.reuse, R20, R172 ;  /* 0x00000014bcac723c */ /* 0x040ff000000810ac */
[C---:B---3--:R-:W-:Y:S08]  /*3d190*/  HMMA.1688.F32.TF32 R180, R188.reuse, R12, R180 ;  /* 0x0000000cbcb4723c */ /* 0x048ff000000810b4 */
[C---:B------:R-:W-:Y:S01]  /*3d1a0*/  HMMA.1688.F32.TF32 R184, R188.reuse, R8, R184 ;  /* 0x00000008bcb8723c */ /* 0x040fe200000810b8 */
[----:B------:R-:W-:Y:S04]  /*3d1b0*/  STL [R1+0x23c], R99 ;  /* 0x00023c6301007387 */ /* 0x000fe80000100800 */
[----:B------:R-:W2:Y:S03]  /*3d1c0*/  LDL R0, [R1+0x94c] ;  /* 0x00094c0001007983 */ /* 0x000ea60000100800 */
[C---:B-----5:R-:W-:Y:S08]  /*3d1d0*/  HMMA.1688.F32.TF32 R160, R188.reuse, R32, R160 ;  /* 0x00000020bca0723c */ /* 0x060ff000000810a0 */
[C---:B----4-:R-:W-:Y:S08]  /*3d1e0*/  HMMA.1688.F32.TF32 R156, R188.reuse, R36, R156 ;  /* 0x00000024bc9c723c */ /* 0x050ff0000008109c */
[----:B------:R-:W-:Y:S08]  /*3d1f0*/  HMMA.1688.F32.TF32 R152, R188, R40, R152 ;  /* 0x00000028bc98723c */ /* 0x000ff00000081098 */
[----:B------:R-:W-:Y:S08]  /*3d200*/  HMMA.1688.F32.TF32 R100, R144, R8, R100 ;  /* 0x000000089064723c */ /* 0x000ff00000081064 */
[C---:B------:R-:W-:Y:S08]  /*3d210*/  HMMA.1688.F32.TF32 R144, R188.reuse, R48, R92 ;  /* 0x00000030bc90723c */ /* 0x040ff0000008105c */
[C---:B------:R-:W-:Y:S08]  /*3d220*/  HMMA.1688.F32.TF32 R148, R188.reuse, R44, R148 ;  /* 0x0000002cbc94723c */ /* 0x040ff00000081094 */
[C---:B------:R-:W-:Y:S08]  /*3d230*/  HMMA.1688.F32.TF32 R164, R188.reuse, R28, R164 ;  /* 0x0000001cbca4723c */ /* 0x040ff000000810a4 */
[C---:B------:R-:W-:Y:S08]  /*3d240*/  HMMA.1688.F32.TF32 R176, R188.reuse, R16, R176 ;  /* 0x00000010bcb0723c */ /* 0x040ff000000810b0 */
[----:B------:R-:W-:Y:S08]  /*3d250*/  HMMA.1688.F32.TF32 R188, R188, R4, R88 ;  /* 0x00000004bcbc723c */ /* 0x000ff00000081058 */
[C---:B------:R-:W-:Y:S08]  /*3d260*/  HMMA.1688.F32.TF32 R88, R192.reuse, R48, R84 ;  /* 0x00000030c058723c */ /* 0x040ff00000081054 */
[C---:B------:R-:W-:Y:S08]  /*3d270*/  HMMA.1688.F32.TF32 R84, R192.reuse, R44, R80 ;  /* 0x0000002cc054723c */ /* 0x040ff00000081050 */
[C---:B------:R-:W-:Y:S08]  /*3d280*/  HMMA.1688.F32.TF32 R80, R192.reuse, R40, R76 ;  /* 0x00000028c050723c */ /* 0x040ff0000008104c */
[C---:B------:R-:W-:Y:S08]  /*3d290*/  HMMA.1688.F32.TF32 R76, R192.reuse, R36, R72 ;  /* 0x00000024c04c723c */ /* 0x040ff00000081048 */
[C---:B------:R-:W-:Y:S08]  /*3d2a0*/  HMMA.1688.F32.TF32 R72, R192.reuse, R32, R68 ;  /* 0x00000020c048723c */ /* 0x040ff00000081044 */
[C---:B------:R-:W-:Y:S01]  /*3d2b0*/  HMMA.1688.F32.TF32 R68, R192.reuse, R28, R248 ;  /* 0x0000001cc044723c */ /* 0x040fe200000810f8 */
        /* <DEDUP_REMOVED lines=10> */
[C---:B-1----:R-:W-:Y:S03]  /*3d360*/  HMMA.1688.F32.TF32 R76, R192.reuse, R24, R208 ;  /* 0x00000018c04c723c */ /* 0x042fe600000810d0 */
[----:B------:R-:W-:Y:S04]  /*3d370*/  STL.64 [R1+0x3e0], R68 ;  /* 0x0003e04401007387 */ /* 0x000fe80000100a00 */
[----:B------:R1:W-:Y:S01]  /*3d380*/  STL.64 [R1+0x3e8], R70 ;  /* 0x0003e84601007387 */ /* 0x0003e20000100a00 */
[----:B---3--:R-:W-:Y:S01]  /*3d390*/  HMMA.1688.F32.TF32 R72, R192, R20, R220 ;  /* 0x00000014c048723c */ /* 0x008fe200000810dc */
[----:B------:R-:W-:-:S02]  /*3d3a0*/  IMAD.MOV.U32 R138, RZ, RZ, R96 ;  /* 0x000000ffff8a7224 */ /* 0x000fc400078e0060 */
[----:B--2---:R-:W-:Y:S01]  /*3d3b0*/  LDS R240, [R0+0xa3000] ;  /* 0x0a30000000f07984 */ /* 0x004fe20000000800 */
[----:B------:R-:W-:Y:S02]  /*3d3c0*/  IMAD.MOV.U32 R139, RZ, RZ, R97 ;  /* 0x000000ffff8b7224 */ /* 0x000fe400078e0061 */
[----:B------:R-:W-:Y:S01]  /*3d3d0*/  IMAD.MOV.U32 R143, RZ, RZ, R98 ;  /* 0x000000ffff8f7224 */ /* 0x000fe200078e0062 */
[----:B------:R-:W2:Y:S01]  /*3d3e0*/  LDS R242, [R0+0xa3800] ;  /* 0x0a38000000f27984 */ /* 0x000ea20000000800 */
[C---:B-1----:R-:W-:Y:S07]  /*3d3f0*/  HMMA.1688.F32.TF32 R68, R192.reuse, R16, R204 ;  /* 0x00000010c044723c */ /* 0x042fee00000810cc */
[----:B------:R-:W-:Y:S04]  /*3d400*/  STL.64 [R1+0x3f0], R76 ;  /* 0x0003f04c01007387 */ /* 0x000fe80000100a00 */
[----:B------:R1:W-:Y:S04]  /*3d410*/  STL.64 [R1+0x3f8], R78 ;  /* 0x0003f84e01007387 */ /* 0x0003e80000100a00 */
[----:B------:R-:W-:Y:S04]  /*3d420*/  STL.64 [R1+0x400], R72 ;  /* 0x0004004801007387 */ /* 0x000fe80000100a00 */
[----:B------:R3:W-:Y:S01]  /*3d430*/  STL.64 [R1+0x408], R74 ;  /* 0x0004084a01007387 */ /* 0x0007e20000100a00 */
[C---:B-1----:R-:W-:Y:S03]  /*3d440*/  HMMA.1688.F32.TF32 R76, R192.reuse, R12, R224 ;  /* 0x0000000cc04c723c */ /* 0x042fe600000810e0 */
[----:B------:R-:W-:Y:S04]  /*3d450*/  STL.64 [R1+0x420], R68 ;  /* 0x0004204401007387 */ /* 0x000fe80000100a00 */
[----:B------:R1:W-:Y:S01]  /*3d460*/  STL.64 [R1+0x428], R70 ;  /* 0x0004284601007387 */ /* 0x0003e20000100a00 */
[C---:B---3--:R-:W-:Y:S08]  /*3d470*/  HMMA.1688.F32.TF32 R72, R192.reuse, R8, R216 ;  /* 0x00000008c048723c */ /* 0x048ff000000810d8 */
[----:B-1----:R-:W-:Y:S07]  /*3d480*/  HMMA.1688.F32.TF32 R68, R192, R4, R212 ;  /* 0x00000004c044723c */ /* 0x002fee00000810d4 */
[----:B------:R1:W-:Y:S04]  /*3d490*/  STL.64 [R1+0x430], R76 ;  /* 0x0004304c01007387 */ /* 0x0003e80000100a00 */
[----:B------:R3:W-:Y:S04]  /*3d4a0*/  STL.64 [R1+0x438], R78 ;  /* 0x0004384e01007387 */ /* 0x0007e80000100a00 */
[----:B------:R-:W-:Y:S01]  /*3d4b0*/  STL.64 [R1+0x450], R72 ;  /* 0x0004504801007387 */ /* 0x000fe20000100a00 */
[----:B-1----:R-:W-:-:S03]  /*3d4c0*/  IMAD.MOV.U32 R76, RZ, RZ, R202 ;  /* 0x000000ffff4c7224 */ /* 0x002fc600078e00ca */
[----:B------:R-:W-:Y:S01]  /*3d4d0*/  STL.64 [R1+0x458], R74 ;  /* 0x0004584a01007387 */ /* 0x000fe20000100a00 */
[----:B------:R-:W-:-:S03]  /*3d4e0*/  IMAD.MOV.U32 R77, RZ, RZ, R201 ;  /* 0x000000ffff4d7224 */ /* 0x000fc600078e00c9 */
[----:B------:R-:W4:Y:S01]  /*3d4f0*/  LDL.LU R202, [R1+0x1de0] ;  /* 0x001de00001ca7983 */ /* 0x000f220000300800 */
[----:B---3--:R-:W-:-:S03]  /*3d500*/  IMAD.MOV.U32 R78, RZ, RZ, R203 ;  /* 0x000000ffff4e7224 */ /* 0x008fc600078e00cb */
[----:B------:R1:W-:Y:S01]  /*3d510*/  STL.64 [R1+0x440], R68 ;  /* 0x0004404401007387 */ /* 0x0003e20000100a00 */
[----:B------:R-:W-:-:S03]  /*3d520*/  IMAD.MOV.U32 R79, RZ, RZ, R197 ;  /* 0x000000ffff4f7224 */ /* 0x000fc600078e00c5 */
[----:B------:R3:W-:Y:S01]  /*3d530*/  STL.64 [R1+0x448], R70 ;  /* 0x0004484601007387 */ /* 0x0007e20000100a00 */
[----:B------:R-:W-:-:S03]  /*3d540*/  IMAD.MOV.U32 R248, RZ, RZ, R196 ;  /* 0x000000fffff87224 */ /* 0x000fc600078e00c4 */
[----:B------:R-:W5:Y:S01]  /*3d550*/  LDL.LU R201, [R1+0x1ddc] ;  /* 0x001ddc0001c97983 */ /* 0x000f620000300800 */
[----:B------:R-:W-:-:S03]  /*3d560*/  IMAD.MOV.U32 R249, RZ, RZ, R200 ;  /* 0x000000fffff97224 */ /* 0x000fc600078e00c8 */
[----:B------:R-:W2:Y:S04]  /*3d570*/  LDL.LU R203, [R1+0x1dd8] ;  /* 0x001dd80001cb7983 */ /* 0x000ea80000300800 */
[----:B------:R-:W2:Y:S04]  /*3d580*/  LDL.LU R197, [R1+0x1dd4] ;  /* 0x001dd40001c57983 */ /* 0x000ea80000300800 */
[----:B------:R-:W2:Y:S04]  /*3d590*/  LDL.LU R196, [R1+0x1dd0] ;  /* 0x001dd00001c47983 */ /* 0x000ea80000300800 */
[----:B------:R-:W3:Y:S01]  /*3d5a0*/  LDL.LU R200, [R1+0x1dcc] ;  /* 0x001dcc0001c87983 */ /* 0x000ee20000300800 */
[----:B-----5:R-:W-:-:S03]  /*3d5b0*/  IMAD.MOV.U32 R92, RZ, RZ, R201 ;  /* 0x000000ffff5c7224 */ /* 0x020fc600078e00c9 */
[----:B------:R-:W5:Y:S04]  /*3d5c0*/  LDL.LU R201, [R1+0x1dc8] ;  /* 0x001dc80001c97983 */ /* 0x000f680000300800 */
[----:B------:R-:W4:Y:S01]  /*3d5d0*/  LDL.LU R93, [R1+0x4a4] ;  /* 0x0004a400015d7983 */ /* 0x000f220000300800 */
[----:B--2---:R-:W-:-:S03]  /*3d5e0*/  IMAD.MOV.U32 R96, RZ, RZ, R196 ;  /* 0x000000ffff607224 */ /* 0x004fc600078e00c4 */
[----:B------:R-:W2:Y:S01]  /*3d5f0*/  LDL.LU R196, [R1+0x1dc4] ;  /* 0x001dc40001c47983 */ /* 0x000ea20000300800 */
[----:B---3--:R-:W-:-:S03]  /*3d600*/  IMAD.MOV.U32 R97, RZ, RZ, R200 ;  /* 0x000000ffff617224 */ /* 0x008fc600078e00c8 */
[----:B------:R-:W3:Y:S01]  /*3d610*/  LDL.LU R200, [R1+0x1dc0] ;  /* 0x001dc00001c87983 */ /* 0x000ee20000300800 */
[----:B------:R-:W-:-:S03]  /*3d620*/  IMAD.MOV.U32 R98, RZ, RZ, R197 ;  /* 0x000000ffff627224 */ /* 0x000fc600078e00c5 */
[----:B------:R-:W4:Y:S01]  /*3d630*/  LDL.LU R197, [R1+0x1dbc] ;  /* 0x001dbc0001c57983 */ /* 0x000f220000300800 */
[----:B-----5:R-:W-:-:S03]  /*3d640*/  IMAD.MOV.U32 R99, RZ, RZ, R201 ;  /* 0x000000ffff637224 */ /* 0x020fc600078e00c9 */
[----:B------:R-:W5:Y:S04]  /*3d650*/  LDL.LU R201, [R1+0x1db8] ;  /* 0x001db80001c97983 */ /* 0x000f680000300800 */
[----:B------:R-:W5:Y:S04]  /*3d660*/  LDL.LU R104, [R1+0x800] ;  /* 0x0008000001687983 */ /* 0x000f680000300800 */
[----:B------:R-:W5:Y:S01]  /*3d670*/  LDL.LU R105, [R1+0x804] ;  /* 0x0008040001697983 */ /* 0x000f620000300800 */
[----:B--2---:R-:W-:-:S03]  /*3d680*/  IMAD.MOV.U32 R106, RZ, RZ, R196 ;  /* 0x000000ffff6a7224 */ /* 0x004fc600078e00c4 */
[----:B------:R-:W2:Y:S01]  /*3d690*/  LDL.LU R196, [R1+0x1db4] ;  /* 0x001db40001c47983 */ /* 0x000ea20000300800 */
[----:B---3--:R-:W-:-:S03]  /*3d6a0*/  IMAD.MOV.U32 R107, RZ, RZ, R200 ;  /* 0x000000ffff6b7224 */ /* 0x008fc600078e00c8 */
[----:B------:R-:W3:Y:S01]  /*3d6b0*/  LDL.LU R200, [R1+0x1db0] ;  /* 0x001db00001c87983 */ /* 0x000ee20000300800 */
[----:B----4-:R-:W-:-:S03]  /*3d6c0*/  IMAD.MOV.U32 R227, RZ, RZ, R197 ;  /* 0x000000ffffe37224 */ /* 0x010fc600078e00c5 */
[----:B------:R-:W4:Y:S04]  /*3d6d0*/  LDL.LU R224, [R1+0x810] ;  /* 0x0008100001e07983 */ /* 0x000f280000300800 */
[----:B------:R-:W4:Y:S01]  /*3d6e0*/  LDL.LU R225, [R1+0x814] ;  /* 0x0008140001e17983 */ /* 0x000f220000300800 */
[----:B-----5:R-:W-:-:S03]  /*3d6f0*/  IMAD.MOV.U32 R226, RZ, RZ, R201 ;  /* 0x000000ffffe27224 */ /* 0x020fc600078e00c9 */
[----:B------:R-:W5:Y:S04]  /*3d700*/  LDL.LU R201, [R1+0x1dac] ;  /* 0x001dac0001c97983 */ /* 0x000f680000300800 */
[----:B------:R-:W4:Y:S01]  /*3d710*/  LDL.LU R197, [R1+0x1da8] ;  /* 0x001da80001c57983 */ /* 0x000f220000300800 */
[----:B--2---:R-:W-:-:S03]  /*3d720*/  IMAD.MOV.U32 R220, RZ, RZ, R196 ;  /* 0x000000ffffdc7224 */ /* 0x004fc600078e00c4 */
[----:B------:R-:W2:Y:S01]  /*3d730*/  LDL.LU R196, [R1+0x1da4] ;  /* 0x001da40001c47983 */ /* 0x000ea20000300800 */
[----:B---3--:R-:W-:-:S03]  /*3d740*/  IMAD.MOV.U32 R221, RZ, RZ, R200 ;  /* 0x000000ffffdd7224 */ /* 0x008fc600078e00c8 */
[----:B------:R-:W3:Y:S04]  /*3d750*/  LDL.LU R200, [R1+0x1da0] ;  /* 0x001da00001c87983 */ /* 0x000ee80000300800 */
[----:B------:R-:W3:Y:S04]  /*3d760*/  LDL.LU R222, [R1+0x828] ;  /* 0x0008280001de7983 */ /* 0x000ee80000300800 */
[----:B------:R-:W3:Y:S01]  /*3d770*/  LDL.LU R223, [R1+0x82c] ;  /* 0x00082c0001df7983 */ /* 0x000ee20000300800 */
[----:B------:R-:W-:Y:S02]  /*3d780*/  IMAD.MOV.U32 R251, RZ, RZ, R198 ;  /* 0x000000fffffb7224 */ /* 0x000fe400078e00c6 */
[----:B------:R-:W-:-:S02]  /*3d790*/  IMAD.MOV.U32 R250, RZ, RZ, R199 ;  /* 0x000000fffffa7224 */ /* 0x000fc400078e00c7 */
[----:B-----5:R-:W-:Y:S02]  /*3d7a0*/  IMAD.MOV.U32 R208, RZ, RZ, R201 ;  /* 0x000000ffffd07224 */ /* 0x020fe400078e00c9 */
[----:B------:R-:W5:Y:S01]  /*3d7b0*/  LDL.LU R201, [R1+0x1d9c] ;  /* 0x001d9c0001c97983 */ /* 0x000f620000300800 */
[----:B----4-:R-:W-:-:S03]  /*3d7c0*/  IMAD.MOV.U32 R209, RZ, RZ, R197 ;  /* 0x000000ffffd17224 */ /* 0x010fc600078e00c5 */
[----:B------:R-:W4:Y:S01]  /*3d7d0*/  LDL.LU R197, [R1+0x1d98] ;  /* 0x001d980001c57983 */ /* 0x000f220000300800 */
[----:B--2---:R-:W-:-:S03]  /*3d7e0*/  IMAD.MOV.U32 R210, RZ, RZ, R196 ;  /* 0x000000ffffd27224 */ /* 0x004fc600078e00c4 */
[----:B------:R-:W4:Y:S01]  /*3d7f0*/  LDL.LU R196, [R1+0x1d94] ;  /* 0x001d940001c47983 */ /* 0x000f220000300800 */
[----:B---3--:R-:W-:-:S03]  /*3d800*/  IMAD.MOV.U32 R211, RZ, RZ, R200 ;  /* 0x000000ffffd37224 */ /* 0x008fc600078e00c8 */
[----:B------:R-:W5:Y:S04]  /*3d810*/  LDL.LU R200, [R1+0x1d90] ;  /* 0x001d900001c87983 */ /* 0x000f680000300800 */
[----:B------:R-:W2:Y:S04]  /*3d820*/  LDL.LU R204, [R1+0x860] ;  /* 0x0008600001cc7983 */ /* 0x000ea80000300800 */
[----:B------:R-:W2:Y:S04]  /*3d830*/  LDL.LU R205, [R1+0x864] ;  /* 0x0008640001cd7983 */ /* 0x000ea80000300800 */
[----:B------:R-:W2:Y:S04]  /*3d840*/  LDL.LU R206, [R1+0x868] ;  /* 0x0008680001ce7983 */ /* 0x000ea80000300800 */
[----:B------:R-:W2:Y:S04]  /*3d850*/  LDL.LU R207, [R1+0x86c] ;  /* 0x00086c0001cf7983 */ /* 0x000ea80000300800 */
[----:B------:R-:W4:Y:S04]  /*3d860*/  LDL.LU R198, [R1+0x888] ;  /* 0x0008880001c67983 */ /* 0x000f280000300800 */
[----:B------:R-:W4:Y:S04]  /*3d870*/  LDL.LU R199, [R1+0x88c] ;  /* 0x00088c0001c77983 */ /* 0x000f280000300800 */
[----:B-1----:R-:W3:Y:S04]  /*3d880*/  LDL.LU R68, [R1+0x890] ;  /* 0x0008900001447983 */ /* 0x002ee80000300800 */
[----:B------:R-:W3:Y:S04]  /*3d890*/  LDL.LU R69, [R1+0x894] ;  /* 0x0008940001457983 */ /* 0x000ee80000300800 */
[----:B------:R-:W3:Y:S04]  /*3d8a0*/  LDL.LU R70, [R1+0x898] ;  /* 0x0008980001467983 */ /* 0x000ee80000300800 */
[----:B------:R-:W3:Y:S01]  /*3d8b0*/  LDL.LU R71, [R1+0x89c] ;  /* 0x00089c0001477983 */ /* 0x000ee20000300800 */
[----:B------:R-:W-:-:S02]  /*3d8c0*/  IMAD.MOV.U32 R95, RZ, RZ, R202 ;  /* 0x000000ffff5f7224 */ /* 0x000fc400078e00ca */
[----:B------:R-:W-:Y:S01]  /*3d8d0*/  IMAD.MOV.U32 R94, RZ, RZ, R203 ;  /* 0x000000ffff5e7224 */ /* 0x000fe200078e00cb */
[----:B------:R-:W5:Y:S04]  /*3d8e0*/  LDL.LU R202, [R1+0x878] ;  /* 0x0008780001ca7983 */ /* 0x000f680000300800 */
[----:B------:R-:W5:Y:S04]  /*3d8f0*/  LDL.LU R203, [R1+0x87c] ;  /* 0x00087c0001cb7983 */ /* 0x000f680000300800 */
[----:B------:R-:W2:Y:S04]  /*3d900*/  LDL.LU R212, [R1+0x840] ;  /* 0x0008400001d47983 */ /* 0x000ea80000300800 */
[----:B------:R-:W2:Y:S04]  /*3d910*/  LDL.LU R213, [R1+0x844] ;  /* 0x0008440001d57983 */ /* 0x000ea80000300800 */
[----:B------:R-:W2:Y:S04]  /*3d920*/  LDL.LU R214, [R1+0x848] ;  /* 0x0008480001d67983 */ /* 0x000ea80000300800 */
[----:B------:R-:W2:Y:S01]  /*3d930*/  LDL.LU R215, [R1+0x84c] ;  /* 0x00084c0001d77983 */ /* 0x000ea20000300800 */
[----:B------:R-:W-:-:S03]  /*3d940*/  IMAD.MOV.U32 R136, RZ, RZ, R100 ;  /* 0x000000ffff887224 */ /* 0x000fc600078e0064 */
[----:B------:R-:W2:Y:S01]  /*3d950*/  LDL.LU R216, [R1+0x830] ;  /* 0x0008300001d87983 */ /* 0x000ea20000300800 */
[----:B------:R-:W-:-:S03]  /*3d960*/  IMAD.MOV.U32 R142, RZ, RZ, R101 ;  /* 0x000000ffff8e7224 */ /* 0x000fc600078e0065 */
[----:B------:R-:W2:Y:S01]  /*3d970*/  LDL.LU R217, [R1+0x834] ;  /* 0x0008340001d97983 */ /* 0x000ea20000300800 */
[----:B------:R-:W-:-:S03]  /*3d980*/  IMAD.MOV.U32 R141, RZ, RZ, R102 ;  /* 0x000000ffff8d7224 */ /* 0x000fc600078e0066 */
[----:B------:R-:W2:Y:S01]  /*3d990*/  LDL.LU R218, [R1+0x838] ;  /* 0x0008380001da7983 */ /* 0x000ea20000300800 */
[----:B------:R-:W-:-:S03]  /*3d9a0*/  IMAD.MOV.U32 R140, RZ, RZ, R103 ;  /* 0x000000ffff8c7224 */ /* 0x000fc600078e0067 */
        /* <DEDUP_REMOVED lines=21> */
[C---:B---3--:R-:W-:Y:S03]  /*3db00*/  HMMA.1688.F32.TF32 R192, R236.reuse, R48, R68 ;  /* 0x00000030ecc0723c */ /* 0x048fe60000081044 */
[----:B------:R-:W3:Y:S04]  /*3db10*/  LDL.LU R68, [R1+0x320] ;  /* 0x0003200001447983 */ /* 0x000ee80000300800 */
[----:B------:R-:W3:Y:S04]  /*3db20*/  LDL.LU R69, [R1+0x324] ;  /* 0x0003240001457983 */ /* 0x000ee80000300800 */
[----:B------:R-:W3:Y:S04]  /*3db30*/  LDL.LU R70, [R1+0x328] ;  /* 0x0003280001467983 */ /* 0x000ee80000300800 */
[----:B------:R-:W3:Y:S01]  /*3db40*/  LDL.LU R71, [R1+0x32c] ;  /* 0x00032c0001477983 */ /* 0x000ee20000300800 */
[C---:B----4-:R-:W-:Y:S08]  /*3db50*/  HMMA.1688.F32.TF32 R196, R236.reuse, R44, R196 ;  /* 0x0000002cecc4723c */ /* 0x050ff000000810c4 */
[C---:B-----5:R-:W-:Y:S08]  /*3db60*/  HMMA.1688.F32.TF32 R200, R236.reuse, R40, R200 ;  /* 0x00000028ecc8723c */ /* 0x060ff000000810c8 */
[C---:B--2---:R-:W-:Y:S08]  /*3db70*/  HMMA.1688.F32.TF32 R204, R236.reuse, R36, R204 ;  /* 0x00000024eccc723c */ /* 0x044ff000000810cc */
[C---:B------:R-:W-:Y:S08]  /*3db80*/  HMMA.1688.F32.TF32 R208, R236.reuse, R32, R208 ;  /* 0x00000020ecd0723c */ /* 0x040ff000000810d0 */
[C---:B------:R-:W-:Y:S08]  /*3db90*/  HMMA.1688.F32.TF32 R212, R236.reuse, R28, R212 ;  /* 0x0000001cecd4723c */ /* 0x040ff000000810d4 */
[C---:B------:R-:W-:Y:S08]  /*3dba0*/  HMMA.1688.F32.TF32 R216, R236.reuse, R24, R216 ;  /* 0x00000018ecd8723c */ /* 0x040ff000000810d8 */
[C---:B------:R-:W-:Y:S08]  /*3dbb0*/  HMMA.1688.F32.TF32 R220, R236.reuse, R20, R220 ;  /* 0x00000014ecdc723c */ /* 0x040ff000000810dc */
[C---:B------:R-:W-:Y:S08]  /*3dbc0*/  HMMA.1688.F32.TF32 R224, R236.reuse, R16, R224 ;  /* 0x00000010ece0723c */ /* 0x040ff000000810e0 */
[C---:B------:R-:W-:Y:S08]  /*3dbd0*/  HMMA.1688.F32.TF32 R228, R236.reuse, R12, R104 ;  /* 0x0000000cece4723c */ /* 0x040ff00000081068 */
[C---:B------:R-:W-:Y:S08]  /*3dbe0*/  HMMA.1688.F32.TF32 R232, R236.reuse, R8, R100 ;  /* 0x00000008ece8723c */ /* 0x040ff00000081064 */
[----:B------:R-:W-:Y:S08]  /*3dbf0*/  HMMA.1688.F32.TF32 R236, R236, R4, R96 ;  /* 0x00000004ecec723c */ /* 0x000ff00000081060 */
[C---:B------:R-:W-:Y:S08]  /*3dc00*/  HMMA.1688.F32.TF32 R96, R244.reuse, R48, R92 ;  /* 0x00000030f460723c */ /* 0x040ff0000008105c */
[C---:B------:R-:W-:Y:S01]  /*3dc10*/  HMMA.1688.F32.TF32 R92, R244.reuse, R44, R248 ;  /* 0x0000002cf45c723c */ /* 0x040fe200000810f8 */
[----:B------:R-:W2:Y:S07]  /*3dc20*/  LDL.LU R248, [R1+0x310] ;  /* 0x0003100001f87983 */ /* 0x000eae0000300800 */
[C---:B------:R-:W-:Y:S08]  /*3dc30*/  HMMA.1688.F32.TF32 R88, R244.reuse, R40, R88 ;  /* 0x00000028f458723c */ /* 0x040ff00000081058 */
[C---:B------:R-:W-:Y:S08]  /*3dc40*/  HMMA.1688.F32.TF32 R84, R244.reuse, R36, R84 ;  /* 0x00000024f454723c */ /* 0x040ff00000081054 */
[C---:B------:R-:W-:Y:S08]  /*3dc50*/  HMMA.1688.F32.TF32 R72, R244.reuse, R24, R72 ;  /* 0x00000018f448723c */ /* 0x040ff00000081048 */
[C---:B------:R-:W-:Y:S08]  /*3dc60*/  HMMA.1688.F32.TF32 R80, R244.reuse, R32, R80 ;  /* 0x00000020f450723c */ /* 0x040ff00000081050 */
[----:B------:R-:W-:Y:S01]  /*3dc70*/  HMMA.1688.F32.TF32 R76, R244, R28, R76 ;  /* 0x0000001cf44c723c */ /* 0x000fe2000008104c */
[----:B------:R-:W-:Y:S04]  /*3dc80*/  STL.64 [R1+0x580], R96 ;  /* 0x0005806001007387 */ /* 0x000fe80000100a00 */
[----:B------:R-:W-:Y:S04]  /*3dc90*/  STL.64 [R1+0x588], R98 ;  /* 0x0005886201007387 */ /* 0x000fe80000100a00 */
[----:B------:R-:W-:Y:S04]  /*3dca0*/  STL.64 [R1+0x570], R92 ;  /* 0x0005705c01007387 */ /* 0x000fe80000100a00 */
[----:B------:R-:W-:Y:S04]  /*3dcb0*/  STL.64 [R1+0x578], R94 ;  /* 0x0005785e01007387 */ /* 0x000fe80000100a00 */
[----:B------:R-:W2:Y:S04]  /*3dcc0*/  LDL.LU R249, [R1+0x314] ;  /* 0x0003140001f97983 */ /* 0x000ea80000300800 */
[----:B------:R-:W2:Y:S04]  /*3dcd0*/  LDL.LU R250, [R1+0x318] ;  /* 0x0003180001fa7983 */ /* 0x000ea80000300800 */
[----:B------:R-:W2:Y:S01]  /*3dce0*/  LDL.LU R251, [R1+0x31c] ;  /* 0x00031c0001fb7983 */ /* 0x000ea20000300800 */
[----:B------:R-:W-:-:S03]  /*3dcf0*/  IMAD.MOV.U32 R60, RZ, RZ, R75 ;  /* 0x000000ffff3c7224 */ /* 0x000fc600078e004b */
[----:B------:R1:W-:Y:S01]  /*3dd00*/  STL.64 [R1+0x560], R88 ;  /* 0x0005605801007387 */ /* 0x0003e20000100a00 */
[----:B------:R-:W-:-:S03]  /*3dd10*/  IMAD.MOV.U32 R61, RZ, RZ, R74 ;  /* 0x000000ffff3d7224 */ /* 0x000fc600078e004a */
[----:B------:R4:W-:Y:S01]  /*3dd20*/  STL.64 [R1+0x568], R90 ;  /* 0x0005685a01007387 */ /* 0x0009e20000100a00 */
[----:B------:R-:W-:-:S03]  /*3dd30*/  IMAD.MOV.U32 R64, RZ, RZ, R73 ;  /* 0x000000ffff407224 */ /* 0x000fc600078e0049 */
[----:B------:R5:W-:Y:S01]  /*3dd40*/  STL.64 [R1+0x550], R84 ;  /* 0x0005505401007387 */ /* 0x000be20000100a00 */
[----:B------:R-:W-:-:S03]  /*3dd50*/  IMAD.MOV.U32 R65, RZ, RZ, R72 ;  /* 0x000000ffff417224 */ /* 0x000fc600078e0048 */
[----:B------:R1:W-:Y:S04]  /*3dd60*/  STL.64 [R1+0x558], R86 ;  /* 0x0005585601007387 */ /* 0x0003e80000100a00 */
[----:B------:R1:W-:Y:S04]  /*3dd70*/  STL.64 [R1+0x540], R80 ;  /* 0x0005405001007387 */ /* 0x0003e80000100a00 */
[----:B------:R1:W-:Y:S04]  /*3dd80*/  STL.64 [R1+0x548], R82 ;  /* 0x0005485201007387 */ /* 0x0003e80000100a00 */
[----:B------:R1:W-:Y:S04]  /*3dd90*/  STL.64 [R1+0x530], R76 ;  /* 0x0005304c01007387 */ /* 0x0003e80000100a00 */
[----:B------:R1:W-:Y:S04]  /*3dda0*/  STL.64 [R1+0x538], R78 ;  /* 0x0005384e01007387 */ /* 0x0003e80000100a00 */
[----:B------:R-:W-:Y:S04]  /*3ddb0*/  STL [R1+0x1b8c], R60 ;  /* 0x001b8c3c01007387 */ /* 0x000fe80000100800 */
[----:B------:R-:W-:Y:S04]  /*3ddc0*/  STL [R1+0x1b88], R61 ;  /* 0x001b883d01007387 */ /* 0x000fe80000100800 */
[----:B------:R-:W-:Y:S04]  /*3ddd0*/  STL [R1+0x1b84], R64 ;  /* 0x001b844001007387 */ /* 0x000fe80000100800 */
[----:B------:R-:W-:Y:S04]  /*3dde0*/  STL [R1+0x1b80], R65 ;  /* 0x001b804101007387 */ /* 0x000fe80000100800 */
[----:B-1----:R-:W2:Y:S01]  /*3ddf0*/  LDL.LU R88, [R1+0x300] ;  /* 0x0003000001587983 */ /* 0x002ea20000300800 */
[----:B---3--:R-:W-:Y:S11]  /*3de00*/  HMMA.1688.F32.TF32 R68, R244, R20, R68 ;  /* 0x00000014f444723c */ /* 0x008ff60000081044 */
[----:B------:R-:W-:Y:S11]  /*3de10*/  @!UPT UIADD3 URZ, URZ, URZ, URZ ;  /* 0x0000003f3f3ff290 */ /* 0x000ff6000fffe03f */
[----:B------:R-:W-:Y:S01]  /*3de20*/  @!UPT UIADD3 URZ, URZ, URZ, URZ ;  /* 0x0000003f3f3ff290 */ /* 0x000fe2000fffe03f */
[----:B------:R-:W-:Y:S04]  /*3de30*/  STL.64 [R1+0x510], R68 ;  /* 0x0005104401007387 */ /* 0x000fe80000100a00 */
[----:B------:R2:W-:Y:S04]  /*3de40*/  STL.64 [R1+0x518], R70 ;  /* 0x0005184601007387 */ /* 0x0005e80000100a00 */
[----:B------:R-:W3:Y:S04]  /*3de50*/  LDL.LU R89, [R1+0x304] ;  /* 0x0003040001597983 */ /* 0x000ee80000300800 */
[----:B----4-:R-:W3:Y:S04]  /*3de60*/  LDL.LU R90, [R1+0x308] ;  /* 0x00030800015a7983 */ /* 0x010ee80000300800 */
[----:B------:R-:W3:Y:S04]  /*3de70*/  LDL.LU R91, [R1+0x30c] ;  /* 0x00030c00015b7983 */ /* 0x000ee80000300800 */
[----:B-----5:R-:W4:Y:S04]  /*3de80*/  LDL.LU R84, [R1+0x2f0] ;  /* 0x0002f00001547983 */ /* 0x020f280000300800 */
        /* <DEDUP_REMOVED lines=16> */
[----:B------:R-:W5:Y:S01]  /*3df90*/  LDL.LU R55, [R1+0x1d88] ;  /* 0x001d880001377983 */ /* 0x000f620000300800 */
[----:B------:R-:W-:-:S02]  /*3dfa0*/  IMAD.MOV.U32 R96, RZ, RZ, R19 ;  /* 0x000000ffff607224 */ /* 0x000fc400078e0013 */
[----:B------:R-:W-:Y:S02]  /*3dfb0*/  IMAD.MOV.U32 R97, RZ, RZ, R18 ;  /* 0x000000ffff617224 */ /* 0x000fe400078e0012 */
[----:B------:R-:W-:Y:S02]  /*3dfc0*/  IMAD.MOV.U32 R98, RZ, RZ, R15 ;  /* 0x000000ffff627224 */ /* 0x000fe400078e000f */
[----:B------:R-:W-:Y:S01]  /*3dfd0*/  IMAD.MOV.U32 R99, RZ, RZ, R14 ;  /* 0x000000ffff637224 */ /* 0x000fe200078e000e */
[----:B--2---:R-:W-:Y:S07]  /*3dfe0*/  HMMA.1688.F32.TF32 R68, R244, R16, R248 ;  /* 0x00000010f444723c */ /* 0x004fee00000810f8 */
[----:B------:R-:W-:-:S02]  /*3dff0*/  IMAD.MOV.U32 R248, RZ, RZ, R66 ;  /* 0x000000fffff87224 */ /* 0x000fc400078e0042 */
[----:B------:R-:W-:Y:S11]  /*3e000*/  IMAD.MOV.U32 R249, RZ, RZ, R67 ;  /* 0x000000fffff97224 */ /* 0x000ff600078e0043 */
[----:B------:R-:W-:Y:S04]  /*3e010*/  @!UPT UIADD3 URZ, URZ, URZ, URZ ;  /* 0x0000003f3f3ff290 */ /* 0x000fe8000fffe03f */
[----:B------:R-:W-:Y:S02]  /*3e020*/  IMAD.MOV.U32 R60, RZ, RZ, R68 ;  /* 0x000000ffff3c7224 */ /* 0x000fe400078e0044 */
[----:B------:R-:W-:Y:S02]  /*3e030*/  IMAD.MOV.U32 R61, RZ, RZ, R69 ;  /* 0x000000ffff3d7224 */ /* 0x000fe400078e0045 */
[----:B------:R-:W-:Y:S02]  /*3e040*/  IMAD.MOV.U32 R68, RZ, RZ, R58 ;  /* 0x000000ffff447224 */ /* 0x000fe400078e003a */
[----:B------:R-:W-:Y:S01]  /*3e050*/  IMAD.MOV.U32 R64, RZ, RZ, R70 ;  /* 0x000000ffff407224 */ /* 0x000fe200078e0046 */
[----:B------:R-:W2:Y:S01]  /*3e060*/  LDL.LU R58, [R1+0x1d84] ;  /* 0x001d8400013a7983 */ /* 0x000ea20000300800 */
        /* <DEDUP_REMOVED lines=8> */
[----:B------:R-:W2:Y:S04]  /*3e0f0*/  LDL.LU R67, [R1+0x1d70] ;  /* 0x001d700001437983 */ /* 0x000ea80000300800 */
[----:B------:R1:W-:Y:S04]  /*3e100*/  STL [R1+0x1b9c], R65 ;  /* 0x001b9c4101007387 */ /* 0x0003e80000100800 */
[----:B------:R1:W-:Y:S04]  /*3e110*/  STL [R1+0x1b98], R64 ;  /* 0x001b984001007387 */ /* 0x0003e80000100800 */
[----:B------:R1:W-:Y:S04]  /*3e120*/  STL [R1+0x1b94], R60 ;  /* 0x001b943c01007387 */ /* 0x0003e80000100800 */
[----:B------:R1:W-:Y:S01]  /*3e130*/  STL [R1+0x1b90], R61 ;  /* 0x001b903d01007387 */ /* 0x0003e20000100800 */
[----:B------:R-:W-:-:S02]  /*3e140*/  IMAD.MOV.U32 R250, RZ, RZ, R57 ;  /* 0x000000fffffa7224 */ /* 0x000fc400078e0039 */
[----:B------:R-:W-:Y:S01]  /*3e150*/  IMAD.MOV.U32 R251, RZ, RZ, R56 ;  /* 0x000000fffffb7224 */ /* 0x000fe200078e0038 */
[C---:B---3--:R-:W-:Y:S08]  /*3e160*/  HMMA.1688.F32.TF32 R88, R244.reuse, R12, R88 ;  /* 0x0000000cf458723c */ /* 0x048ff00000081058 */
[C---:B----4-:R-:W-:Y:S08]  /*3e170*/  HMMA.1688.F32.TF32 R84, R244.reuse, R8, R84 ;  /* 0x00000008f454723c */ /* 0x050ff00000081054 */
[----:B-----5:R-:W-:Y:S07]  /*3e180*/  HMMA.1688.F32.TF32 R80, R244, R4, R80 ;  /* 0x00000004f450723c */ /* 0x020fee0000081050 */
[----:B------:R3:W-:Y:S04]  /*3e190*/  STL.64 [R1+0x4f0], R88 ;  /* 0x0004f05801007387 */ /* 0x0007e80000100a00 */
[----:B------:R4:W-:Y:S05]  /*3e1a0*/  STL.64 [R1+0x4f8], R90 ;  /* 0x0004f85a01007387 */ /* 0x0009ea0000100a00 */
[----:B------:R-:W-:Y:S01]  /*3e1b0*/  IMAD.MOV.U32 R57, RZ, RZ, R84 ;  /* 0x000000ffff397224 */ /* 0x000fe200078e0054 */
[----:B------:R-:W-:Y:S01]  /*3e1c0*/  LDS R244, [R0+0xa3080] ;  /* 0x0a30800000f47984 */ /* 0x000fe20000000800 */
[----:B------:R-:W-:-:S02]  /*3e1d0*/  IMAD.MOV.U32 R56, RZ, RZ, R85 ;  /* 0x000000ffff387224 */ /* 0x000fc400078e0055 */
[----:B------:R-:W-:Y:S01]  /*3e1e0*/  IMAD.MOV.U32 R84, RZ, RZ, R27 ;  /* 0x000000ffff547224 */ /* 0x000fe200078e001b */
[----:B------:R-:W-:Y:S01]  /*3e1f0*/  LDS R246, [R0+0xa3880] ;  /* 0x0a38800000f67984 */ /* 0x000fe20000000800 */
[----:B------:R-:W-:Y:S02]  /*3e200*/  IMAD.MOV.U32 R53, RZ, RZ, R86 ;  /* 0x000000ffff357224 */ /* 0x000fe400078e0056 */
[----:B------:R-:W-:Y:S01]  /*3e210*/  IMAD.MOV.U32 R85, RZ, RZ, R26 ;  /* 0x000000ffff557224 */ /* 0x000fe200078e001a */
[----:B------:R-:W-:Y:S01]  /*3e220*/  LDS R245, [R3+0xa3080] ;  /* 0x0a30800003f57984 */ /* 0x000fe20000000800 */
[----:B------:R-:W-:Y:S02]  /*3e230*/  IMAD.MOV.U32 R52, RZ, RZ, R87 ;  /* 0x000000ffff347224 */ /* 0x000fe400078e0057 */
[----:B------:R-:W-:Y:S01]  /*3e240*/  IMAD.MOV.U32 R92, RZ, RZ, R38 ;  /* 0x000000ffff5c7224 */ /* 0x000fe200078e0026 */
[----:B------:R-:W5:Y:S01]  /*3e250*/  LDS R247, [R3+0xa3880] ;  /* 0x0a38800003f77984 */ /* 0x000f620000000800 */
[----:B-1----:R-:W-:-:S02]  /*3e260*/  IMAD.MOV.U32 R65, RZ, RZ, R80 ;  /* 0x000000ffff417224 */ /* 0x002fc400078e0050 */
[----:B------:R-:W-:Y:S02]  /*3e270*/  IMAD.MOV.U32 R64, RZ, RZ, R81 ;  /* 0x000000ffff407224 */ /* 0x000fe400078e0051 */
[----:B------:R-:W-:Y:S02]  /*3e280*/  IMAD.MOV.U32 R80, RZ, RZ, R11 ;  /* 0x000000ffff507224 */ /* 0x000fe400078e000b */
[----:B------:R-:W-:Y:S01]  /*3e290*/  IMAD.MOV.U32 R60, RZ, RZ, R82 ;  /* 0x000000ffff3c7224 */ /* 0x000fe200078e0052 */
[----:B------:R-:W5:Y:S01]  /*3e2a0*/  LDL.LU R11, [R1+0x1d6c] ;  /* 0x001d6c00010b7983 */ /* 0x000f620000300800 */
[----:B------:R-:W-:Y:S02]  /*3e2b0*/  IMAD.MOV.U32 R81, RZ, RZ, R10 ;  /* 0x000000ffff517224 */ /* 0x000fe400078e000a */
[----:B------:R-:W-:Y:S01]  /*3e2c0*/  IMAD.MOV.U32 R61, RZ, RZ, R83 ;  /* 0x000000ffff3d7224 */ /* 0x000fe200078e0053 */
[----:B------:R-:W5:Y:S01]  /*3e2d0*/  LDL.LU R10, [R1+0x1d68] ;  /* 0x001d6800010a7983 */ /* 0x000f620000300800 */
[----:B------:R-:W-:-:S02]  /*3e2e0*/  IMAD.MOV.U32 R82, RZ, RZ, R7 ;  /* 0x000000ffff527224 */ /* 0x000fc400078e0007 */
[----:B------:R-:W-:Y:S01]  /*3e2f0*/  IMAD.MOV.U32 R83, RZ, RZ, R6 ;  /* 0x000000ffff537224 */ /* 0x000fe200078e0006 */
[----:B------:R-:W5:Y:S01]  /*3e300*/  LDL.LU R7, [R1+0x1d64] ;  /* 0x001d640001077983 */ /* 0x000f620000300800 */
[----:B------:R-:W-:-:S03]  /*3e310*/  IMAD.MOV.U32 R86, RZ, RZ, R23 ;  /* 0x000000ffff567224 */ /* 0x000fc600078e0017 */
[----:B------:R-:W5:Y:S01]  /*3e320*/  LDL.LU R6, [R1+0x1d60] ;  /* 0x001d600001067983 */ /* 0x000f620000300800 */
[----:B------:R-:W-:-:S03]  /*3e330*/  IMAD.MOV.U32 R87, RZ, RZ, R22 ;  /* 0x000000ffff577224 */ /* 0x000fc600078e0016 */
[----:B------:R-:W5:Y:S01]  /*3e340*/  LDL.LU R27, [R1+0x1d5c] ;  /* 0x001d5c00011b7983 */ /* 0x000f620000300800 */
[----:B---3--:R-:W-:-:S03]  /*3e350*/  IMAD.MOV.U32 R88, RZ, RZ, R35 ;  /* 0x000000ffff587224 */ /* 0x008fc600078e0023 */
[----:B------:R-:W3:Y:S01]  /*3e360*/  LDL.LU R26, [R1+0x1d58] ;  /* 0x001d5800011a7983 */ /* 0x000ee20000300800 */
[----:B------:R-:W-:-:S03]  /*3e370*/  IMAD.MOV.U32 R89, RZ, RZ, R34 ;  /* 0x000000ffff597224 */ /* 0x000fc600078e0022 */
[----:B------:R-:W3:Y:S01]  /*3e380*/  LDL.LU R23, [R1+0x1d54] ;  /* 0x001d540001177983 */ /* 0x000ee20000300800 */
[----:B----4-:R-:W-:-:S03]  /*3e390*/  IMAD.MOV.U32 R90, RZ, RZ, R31 ;  /* 0x000000ffff5a7224 */ /* 0x010fc600078e001f */
[----:B------:R-:W4:Y:S01]  /*3e3a0*/  LDL.LU R22, [R1+0x1d50] ;  /* 0x001d500001167983 */ /* 0x000f220000300800 */
        /* <DEDUP_REMOVED lines=9> */
[----:B------:R-:W-:-:S02]  /*3e440*/  IMAD.MOV.U32 R93, RZ, RZ, R39 ;  /* 0x000000ffff5d7224 */ /* 0x000fc400078e0027 */
[----:B------:R-:W-:Y:S02]  /*3e450*/  IMAD.MOV.U32 R94, RZ, RZ, R42 ;  /* 0x000000ffff5e7224 */ /* 0x000fe400078e002a */
[----:B------:R-:W-:Y:S01]  /*3e460*/  IMAD.MOV.U32 R95, RZ, RZ, R43 ;  /* 0x000000ffff5f7224 */ /* 0x000fe200078e002b */
[C---:B--2---:R-:W-:Y:S11]  /*3e470*/  HMMA.1688.F32.TF32 R68, R240.reuse, R58, R68 ;  /* 0x0000003af044723c */ /* 0x044ff60000081044 */
[----:B------:R-:W-:Y:S11]  /*3e480*/  @!UPT UIADD3 URZ, URZ, URZ, URZ ;  /* 0x0000003f3f3ff290 */ /* 0x000ff6000fffe03f */
[----:B------:R-:W-:Y:S02]  /*3e490*/  @!UPT UIADD3 URZ, URZ, URZ, URZ ;  /* 0x0000003f3f3ff290 */ /* 0x000fe4000fffe03f */
[----:B------:R-:W-:Y:S02]  /*3e4a0*/  IMAD.MOV.U32 R25, RZ, RZ, R68 ;  /* 0x000000ffff197224 */ /* 0x000fe400078e0044 */
[----:B------:R-:W-:Y:S02]  /*3e4b0*/  IMAD.MOV.U32 R24, RZ, RZ, R69 ;  /* 0x000000ffff187224 */ /* 0x000fe400078e0045 */
[----:B------:R-:W-:Y:S02]  /*3e4c0*/  IMAD.MOV.U32 R21, RZ, RZ, R70 ;  /* 0x000000ffff157224 */ /* 0x000fe400078e0046 */
[----:B------:R-:W-:Y:S02]  /*3e4d0*/  IMAD.MOV.U32 R20, RZ, RZ, R71 ;  /* 0x000000ffff147224 */ /* 0x000fe400078e0047 */
[----:B------:R-:W-:Y:S07]  /*3e4e0*/  HMMA.1688.F32.TF32 R68, R240, R54, R248 ;  /* 0x00000036f044723c */ /* 0x000fee00000810f8 */
[----:B------:R-:W-:-:S02]  /*3e4f0*/  IMAD.MOV.U32 R248, RZ, RZ, R46 ;  /* 0x000000fffff87224 */ /* 0x000fc400078e002e */
[----:B------:R-:W-:Y:S02]  /*3e500*/  IMAD.MOV.U32 R249, RZ, RZ, R47 ;  /* 0x000000fffff97224 */ /* 0x000fe400078e002f */
[----:B------:R-:W-:Y:S02]  /*3e510*/  IMAD.MOV.U32 R250, RZ, RZ, R50 ;  /* 0x000000fffffa7224 */ /* 0x000fe400078e0032 */
[----:B------:R-:W-:Y:S02]  /*3e520*/  IMAD.MOV.U32 R251, RZ, RZ, R51 ;  /* 0x000000fffffb7224 */ /* 0x000fe400078e0033 */
[----:B-----5:R-:W-:Y:S02]  /*3e530*/  IMAD.MOV.U32 R103, RZ, RZ, R11 ;  /* 0x000000ffff677224 */ /* 0x020fe400078e000b */
[----:B------:R-:W-:Y:S02]  /*3e540*/  IMAD.MOV.U32 R102, RZ, RZ, R10 ;  /* 0x000000ffff667224 */ /* 0x000fe400078e000a */
[----:B------:R-:W-:-:S02]  /*3e550*/  IMAD.MOV.U32 R101, RZ, RZ, R7 ;  /* 0x000000ffff657224 */ /* 0x000fc400078e0007 */
[----:B------:R-:W-:Y:S02]  /*3e560*/  IMAD.MOV.U32 R100, RZ, RZ, R6 ;  /* 0x000000ffff647224 */ /* 0x000fe400078e0006 */
[----:B------:R-:W2:Y:S04]  /*3e570*/  LDL.LU R6, [R1+0x1d2c] ;  /* 0x001d2c0001067983 */ /* 0x000ea80000300800 */
[----:B------:R-:W2:Y:S04]  /*3e580*/  LDL.LU R7, [R1+0x1d28] ;  /* 0x001d280001077983 */ /* 0x000ea80000300800 */
[----:B------:R-:W5:Y:S04]  /*3e590*/  LDL.LU R10, [R1+0x1d24] ;  /* 0x001d2400010a7983 */ /* 0x000f680000300800 */
[----:B------:R-:W5:Y:S04]  /*3e5a0*/  LDL.LU R11, [R1+0x1d20] ;  /* 0x001d2000010b7983 */ /* 0x000f680000300800 */
[----:B------:R-:W2:Y:S04]  /*3e5b0*/  LDL.LU R116, [R1+0x140] ;  /* 0x0001400001747983 */ /* 0x000ea80000300800 */
[----:B------:R-:W2:Y:S04]  /*3e5c0*/  LDL.LU R117, [R1+0x144] ;  /* 0x0001440001757983 */ /* 0x000ea80000300800 */
[----:B------:R-:W2:Y:S04]  /*3e5d0*/  LDL.LU R118, [R1+0x148] ;  /* 0x0001480001767983 */ /* 0x000ea80000300800 */
[----:B------:R-:W2:Y:S01]  /*3e5e0*/  LDL.LU R119, [R1+0x14c] ;  /* 0x00014c0001777983 */ /* 0x000ea20000300800 */
[----:B----4-:R-:W-:-:S02]  /*3e5f0*/  IMAD.MOV.U32 R104, RZ, RZ, R22 ;  /* 0x000000ffff687224 */ /* 0x010fc400078e0016 */
[----:B---3--:R-:W-:Y:S02]  /*3e600*/  IMAD.MOV.U32 R105, RZ, RZ, R23 ;  /* 0x000000ffff697224 */ /* 0x008fe400078e0017 */
[----:B------:R-:W-:Y:S02]  /*3e610*/  IMAD.MOV.U32 R115, RZ, RZ, R19 ;  /* 0x000000ffff737224 */ /* 0x000fe400078e0013 */
[----:B------:R-:W-:Y:S02]  /*3e620*/  IMAD.MOV.U32 R114, RZ, RZ, R18 ;  /* 0x000000ffff727224 */ /* 0x000fe400078e0012 */
[----:B------:R-:W-:Y:S02]  /*3e630*/  IMAD.MOV.U32 R113, RZ, RZ, R15 ;  /* 0x000000ffff717224 */ /* 0x000fe400078e000f */
[----:B------:R-:W-:Y:S02]  /*3e640*/  IMAD.MOV.U32 R112, RZ, RZ, R14 ;  /* 0x000000ffff707224 */ /* 0x000fe400078e000e */
[----:B------:R-:W3:Y:S04]  /*3e650*/  LDL.LU R14, [R1+0x1d1c] ;  /* 0x001d1c00010e7983 */ /* 0x000ee80000300800 */
[----:B------:R-:W3:Y:S01]  /*3e660*/  LDL.LU R15, [R1+0x1d18] ;  /* 0x001d1800010f7983 */ /* 0x000ee20000300800 */
[----:B------:R-:W-:-:S03]  /*3e670*/  IMAD.MOV.U32 R106, RZ, RZ, R26 ;  /* 0x000000ffff6a7224 */ /* 0x000fc600078e001a */
[----:B------:R-:W4:Y:S01]  /*3e680*/  LDL.LU R18, [R1+0x1d14] ;  /* 0x001d140001127983 */ /* 0x000f220000300800 */
[----:B------:R-:W-:-:S03]  /*3e690*/  IMAD.MOV.U32 R107, RZ, RZ, R27 ;  /* 0x000000ffff6b7224 */ /* 0x000fc600078e001b */
[----:B------:R-:W4:Y:S01]  /*3e6a0*/  LDL.LU R19, [R1+0x1d10] ;  /* 0x001d100001137983 */ /* 0x000f220000300800 */
        /* <DEDUP_REMOVED lines=20> */
[C---:B------:R-:W-:Y:S08]  /*3e7f0*/  HMMA.1688.F32.TF32 R72, R240.reuse, R62, R72 ;  /* 0x0000003ef048723c */ /* 0x040ff00000081048 */
[----:B------:R-:W-:Y:S01]  /*3e800*/  HMMA.1688.F32.TF32 R76, R240, R66, R76 ;  /* 0x00000042f04c723c */ /* 0x000fe2000008104c */
[----:B------:R-:W-:-:S02]  /*3e810*/  IMAD.MOV.U32 R33, RZ, RZ, R68 ;  /* 0x000000ffff217224 */ /* 0x000fc400078e0044 */
[----:B------:R-:W-:Y:S02]  /*3e820*/  IMAD.MOV.U32 R32, RZ, RZ, R69 ;  /* 0x000000ffff207224 */ /* 0x000fe400078e0045 */
[----:B------:R-:W-:-:S11]  /*3e830*/  IMAD.MOV.U32 R29, RZ, RZ, R70 ;  /* 0x000000ffff1d7224 */ /* 0x000fd600078e0046 */
[----:B------:R-:W-:Y:S02]  /*3e840*/  IMAD.MOV.U32 R17, RZ, RZ, R72 ;  /* 0x000000ffff117224 */ /* 0x000fe400078e0048 */
[----:B------:R-:W-:Y:S01]  /*3e850*/  IMAD.MOV.U32 R16, RZ, RZ, R73 ;  /* 0x000000ffff107224 */ /* 0x000fe200078e0049 */
[----:B------:R-:W2:Y:S01]  /*3e860*/  LDL.LU R72, [R1+0x270] ;  /* 0x0002700001487983 */ /* 0x000ea20000300800 */
[----:B------:R-:W-:Y:S02]  /*3e870*/  IMAD.MOV.U32 R13, RZ, RZ, R74 ;  /* 0x000000ffff0d7224 */ /* 0x000fe400078e004a */
[----:B------:R-:W-:Y:S01]  /*3e880*/  IMAD.MOV.U32 R12, RZ, RZ, R75 ;  /* 0x000000ffff0c7224 */ /* 0x000fe200078e004b */
        /* <DEDUP_REMOVED lines=9> */
[----:B------:R-:W2:Y:S01]  /*3e920*/  LDL.LU R78, [R1+0x2d8] ;  /* 0x0002d800014e7983 */ /* 0x000ea20000300800 */
[----:B------:R-:W-:-:S03]  /*3e930*/  IMAD.MOV.U32 R28, RZ, RZ, R71 ;  /* 0x000000ffff1c7224 */ /* 0x000fc600078e0047 */
[----:B------:R-:W2:Y:S04]  /*3e940*/  LDL.LU R79, [R1+0x2dc] ;  /* 0x0002dc00014f7983 */ /* 0x000ea80000300800 */
[----:B------:R-:W2:Y:S04]  /*3e950*/  LDL.LU R68, [R1+0x1f0] ;  /* 0x0001f00001447983 */ /* 0x000ea80000300800 */
[----:B------:R-:W2:Y:S04]  /*3e960*/  LDL.LU R69, [R1+0x1f4] ;  /* 0x0001f40001457983 */ /* 0x000ea80000300800 */
[----:B------:R-:W2:Y:S04]  /*3e970*/  LDL.LU R70, [R1+0x1f8] ;  /* 0x0001f80001467983 */ /* 0x000ea80000300800 */
[----:B------:R-:W2:Y:S01]  /*3e980*/  LDL.LU R71, [R1+0x1fc] ;  /* 0x0001fc0001477983 */ /* 0x000ea20000300800 */
[C---:B-----5:R-:W-:Y:S08]  /*3e990*/  HMMA.1688.F32.TF32 R248, R240.reuse, R10, R248 ;  /* 0x0000000af0f8723c */ /* 0x060ff000000810f8 */
[C---:B---3--:R-:W-:Y:S08]  /*3e9a0*/  HMMA.1688.F32.TF32 R80, R240.reuse, R14, R80 ;  /* 0x0000000ef050723c */ /* 0x048ff00000081050 */
[C---:B----4-:R-:W-:Y:S08]  /*3e9b0*/  HMMA.1688.F32.TF32 R84, R240.reuse, R18, R84 ;  /* 0x00000012f054723c */ /* 0x050ff00000081054 */
[C---:B--2---:R-:W-:Y:S08]  /*3e9c0*/  HMMA.1688.F32.TF32 R88, R240.reuse, R22, R88 ;  /* 0x00000016f058723c */ /* 0x044ff00000081058 */
[C---:B------:R-:W-:Y:S08]  /*3e9d0*/  HMMA.1688.F32.TF32 R92, R240.reuse, R26, R92 ;  /* 0x0000001af05c723c */ /* 0x040ff0000008105c */
[C---:B------:R-:W-:Y:S08]  /*3e9e0*/  HMMA.1688.F32.TF32 R96, R240.reuse, R30, R96 ;  /* 0x0000001ef060723c */ /* 0x040ff00000081060 */
[C---:B------:R-:W-:Y:S08]  /*3e9f0*/  HMMA.1688.F32.TF32 R100, R240.reuse, R34, R100 ;  /* 0x00000022f064723c */ /* 0x040ff00000081064 */
[C---:B------:R-:W-:Y:S08]  /*3ea00*/  HMMA.1688.F32.TF32 R104, R240.reuse, R38, R104 ;  /* 0x00000026f068723c */ /* 0x040ff00000081068 */
[C---:B------:R-:W-:Y:S08]  /*3ea10*/  HMMA.1688.F32.TF32 R108, R240.reuse, R42, R108 ;  /* 0x0000002af06c723c */ /* 0x040ff0000008106c */
[C---:B------:R-:W-:Y:S08]  /*3ea20*/  HMMA.1688.F32.TF32 R112, R240.reuse, R46, R112 ;  /* 0x0000002ef070723c */ /* 0x040ff00000081070 */
[----:B------:R-:W-:Y:S11]  /*3ea30*/  HMMA.1688.F32.TF32 R116, R240, R50, R116 ;  /* 0x00000032f074723c */ /* 0x000ff60000081074 */
[----:B------:R-:W-:Y:S05]  /*3ea40*/  @!UPT UIADD3 URZ, URZ, URZ, URZ ;  /* 0x0000003f3f3ff290 */ /* 0x000fea000fffe03f */
[----:B------:R-:W-:Y:S02]  /*3ea50*/  IMAD.MOV.U32 R45, RZ, RZ, R114 ;  /* 0x000000ffff2d7224 */ /* 0x000fe400078e0072 */
[----:B------:R-:W-:Y:S02]  /*3ea60*/  IMAD.MOV.U32 R44, RZ, RZ, R115 ;  /* 0x000000ffff2c7224 */ /* 0x000fe400078e0073 */
[----:B------:R-:W-:-:S04]  /*3ea70*/  IMAD.MOV.U32 R49, RZ, RZ, R112 ;  /* 0x000000ffff317224 */ /* 0x000fc800078e0070 */
[----:B------:R-:W-:Y:S02]  /*3ea80*/  IMAD.MOV.U32 R37, RZ, RZ, R118 ;  /* 0x000000ffff257224 */ /* 0x000fe400078e0076 */
[----:B------:R-:W-:Y:S02]  /*3ea90*/  IMAD.MOV.U32 R36, RZ, RZ, R119 ;  /* 0x000000ffff247224 */ /* 0x000fe400078e0077 */
[----:B------:R-:W-:Y:S01]  /*3eaa0*/  IMAD.MOV.U32 R41, RZ, RZ, R116 ;  /* 0x000000ffff297224 */ /* 0x000fe200078e0074 */
[----:B------:R-:W2:Y:S01]  /*3eab0*/  LDL.LU.64 R118, [R1+0x1cc8] ;  /* 0x001cc80001767983 */ /* 0x000ea20000300a00 */
[----:B------:R-:W-:Y:S02]  /*3eac0*/  IMAD.MOV.U32 R40, RZ, RZ, R117 ;  /* 0x000000ffff287224 */ /* 0x000fe400078e0075 */
[----:B------:R-:W-:Y:S01]  /*3ead0*/  IMAD.MOV.U32 R48, RZ, RZ, R113 ;  /* 0x000000ffff307224 */ /* 0x000fe200078e0071 */
[----:B------:R-:W2:Y:S04]  /*3eae0*/  LDL.LU.64 R116, [R1+0x1cc0] ;  /* 0x001cc00001747983 */ /* 0x000ea80000300a00 */
[----:B------:R-:W3:Y:S04]  /*3eaf0*/  LDL.LU.64 R114, [R1+0x1cb8] ;  /* 0x001cb80001727983 */ /* 0x000ee80000300a00 */
[----:B------:R-:W3:Y:S04]  /*3eb00*/  LDL.LU.64 R112, [R1+0x1cb0] ;  /* 0x001cb00001707983 */ /* 0x000ee80000300a00 */
        /* <DEDUP_REMOVED lines=35> */
[----:B------:R-:W2:Y:S02]  /*3ed40*/  LDL.LU.64 R248, [R1+0x1c20] ;  /* 0x001c200001f87983 */ /* 0x000ea40000300a00 */
[----:B--2---:R-:W-:Y:S02]  /*3ed50*/  HMMA.1688.F32.TF32 R240, R240, R6, R248 ;  /* 0x00000006f0f0723c */ /* 0x004fe400000810f8 */
[----:B------:R-:W2:Y:S11]  /*3ed60*/  LDL.LU R248, [R1+0x190] ;  /* 0x0001900001f87983 */ /* 0x000eb60000300800 */
[----:B------:R-:W-:Y:S10]  /*3ed70*/  @!UPT UIADD3 URZ, URZ, URZ, URZ ;  /* 0x0000003f3f3ff290 */ /* 0x000ff4000fffe03f */
[----:B------:R-:W-:Y:S04]  /*3ed80*/  STL.64 [R1+0x680], R240 ;  /* 0x000680f001007387 */ /* 0x000fe80000100a00 */
[----:B------:R-:W-:Y:S04]  /*3ed90*/  STL.64 [R1+0x688], R242 ;  /* 0x000688f201007387 */ /* 0x000fe80000100a00 */
[----:B------:R-:W2:Y:S04]  /*3eda0*/  LDL.LU R249, [R1+0x194] ;  /* 0x0001940001f97983 */ /* 0x000ea80000300800 */
[----:B------:R-:W2:Y:S04]  /*3edb0*/  LDL.LU R250, [R1+0x198] ;  /* 0x0001980001fa7983 */ /* 0x000ea80000300800 */
[----:B------:R-:W2:Y:S01]  /*3edc0*/  LDL.LU R251, [R1+0x19c] ;  /* 0x00019c0001fb7983 */ /* 0x000ea20000300800 */
[C---:B------:R-:W-:Y:S03]  /*3edd0*/  HMMA.1688.F32.TF32 R76, R244.reuse, R66, R76 ;  /* 0x00000042f44c723c */ /* 0x040fe6000008104c */
[----:B------:R-:W-:Y:S04]  /*3ede0*/  LDS R240, [R0+0xa3100] ;  /* 0x0a31000000f07984 */ /* 0x000fe80000000800 */
[----:B------:R-:W-:Y:S01]  /*3edf0*/  LDS R242, [R0+0xa3900] ;  /* 0x0a39000000f27984 */ /* 0x000fe20000000800 */
[C---:B------:R-:W-:Y:S03]  /*3ee00*/  HMMA.1688.F32.TF32 R72, R244.reuse, R62, R72 ;  /* 0x0000003ef448723c */ /* 0x040fe60000081048 */
[----:B------:R-:W-:Y:S04]  /*3ee10*/  LDS R241, [R3+0xa3100] ;  /* 0x0a31000003f17984 */ /* 0x000fe80000000800 */
[----:B------:R-:W1:Y:S01]  /*3ee20*/  LDS R243, [R3+0xa3900] ;  /* 0x0a39000003f37984 */ /* 0x000e620000000800 */
[C---:B------:R-:W-:Y:S08]  /*3ee30*/  HMMA.1688.F32.TF32 R68, R244.reuse, R58, R68 ;  /* 0x0000003af444723c */ /* 0x040ff00000081044 */
[C---:B------:R-:W-:Y:S01]  /*3ee40*/  HMMA.1688.F32.TF32 R80, R244.reuse, R50, R80 ;  /* 0x00000032f450723c */ /* 0x040fe20000081050 */
[----:B------:R-:W-:Y:S04]  /*3ee50*/  STL.64 [R1+0x6b0], R76 ;  /* 0x0006b04c01007387 */ /* 0x000fe80000100a00 */
[----:B------:R3:W-:Y:S04]  /*3ee60*/  STL.64 [R1+0x6b8], R78 ;  /* 0x0006b84e01007387 */ /* 0x0007e80000100a00 */
[----:B---3--:R-:W3:Y:S04]  /*3ee70*/  LDL.LU.64 R78, [R1+0x1c18] ;  /* 0x001c1800014e7983 */ /* 0x008ee80000300a00 */
[----:B------:R-:W3:Y:S04]  /*3ee80*/  LDL.LU.64 R76, [R1+0x1c10] ;  /* 0x001c1000014c7983 */ /* 0x000ee80000300a00 */
[----:B------:R-:W-:Y:S04]  /*3ee90*/  STL.64 [R1+0x6a0], R72 ;  /* 0x0006a04801007387 */ /* 0x000fe80000100a00 */
[----:B------:R1:W-:Y:S04]  /*3eea0*/  STL.64 [R1+0x6a8], R74 ;  /* 0x0006a84a01007387 */ /* 0x0003e80000100a00 */
[----:B-1----:R-:W3:Y:S04]  /*3eeb0*/  LDL.LU.64 R74, [R1+0x1c08] ;  /* 0x001c0800014a7983 */ /* 0x002ee80000300a00 */
[----:B------:R-:W3:Y:S04]  /*3eec0*/  LDL.LU.64 R72, [R1+0x1c00] ;  /* 0x001c000001487983 */ /* 0x000ee80000300a00 */
[----:B------:R-:W-:Y:S04]  /*3eed0*/  STL.64 [R1+0x690], R68 ;  /* 0x0006904401007387 */ /* 0x000fe80000100a00 */
[----:B------:R1:W-:Y:S04]  /*3eee0*/  STL.64 [R1+0x698], R70 ;  /* 0x0006984601007387 */ /* 0x0003e80000100a00 */
[----:B-1----:R-:W3:Y:S04]  /*3eef0*/  LDL.LU.64 R70, [R1+0x1bf8] ;  /* 0x001bf80001467983 */ /* 0x002ee80000300a00 */
[----:B------:R-:W3:Y:S01]  /*3ef00*/  LDL.LU.64 R68, [R1+0x1bf0] ;  /* 0x001bf00001447983 */ /* 0x000ee20000300a00 */
[C---:B--2---:R-:W-:Y:S11]  /*3ef10*/  HMMA.1688.F32.TF32 R248, R244.reuse, R54, R248 ;  /* 0x00000036f4f8723c */ /* 0x044ff600000810f8 */
[----:B------:R-:W-:Y:S11]  /*3ef20*/  @!UPT UIADD3 URZ, URZ, URZ, URZ ;  /* 0x0000003f3f3ff290 */ /* 0x000ff6000fffe03f */
[----:B------:R-:W-:Y:S01]  /*3ef30*/  @!UPT UIADD3 URZ, URZ, URZ, URZ ;  /* 0x0000003f3f3ff290 */ /* 0x000fe2000fffe03f */
[----:B------:R-:W-:Y:S04]  /*3ef40*/  STL.64 [R1+0x670], R248 ;  /* 0x000670f801007387 */ /* 0x000fe80000100a00 */
[----:B------:R1:W-:Y:S04]  /*3ef50*/  STL.64 [R1+0x678], R250 ;  /* 0x000678fa01007387 */ /* 0x0003e80000100a00 */
[----:B------:R-:W-:Y:S04]  /*3ef60*/  STL.64 [R1+0x660], R80 ;  /* 0x0006605001007387 */ /* 0x000fe80000100a00 */
[----:B------:R2:W-:Y:S01]  /*3ef70*/  STL.64 [R1+0x668], R82 ;  /* 0x0006685201007387 */ /* 0x0005e20000100a00 */
[C---:B-1----:R-:W-:Y:S08]  /*3ef80*/  HMMA.1688.F32.TF32 R248, R244.reuse, R46, R84 ;  /* 0x0000002ef4f8723c */ /* 0x042ff00000081054 */
[C---:B------:R-:W-:Y:S08]  /*3ef90*/  HMMA.1688.F32.TF32 R84, R244.reuse, R42, R88 ;  /* 0x0000002af454723c */ /* 0x040ff00000081058 */
[C---:B--2---:R-:W-:Y:S07]  /*3efa0*/  HMMA.1688.F32.TF32 R80, R244.reuse, R38, R92 ;  /* 0x00000026f450723c */ /* 0x044fee000008105c */
[----:B------:R-:W-:Y:S04]  /*3efb0*/  STL.64 [R1+0x650], R248 ;  /* 0x000650f801007387 */ /* 0x000fe80000100a00 */
[----:B------:R-:W-:Y:S04]  /*3efc0*/  STL.64 [R1+0x658], R250 ;  /* 0x000658fa01007387 */ /* 0x000fe80000100a00 */
[----:B------:R-:W2:Y:S04]  /*3efd0*/  LDL R95, [R1+0x944] ;  /* 0x00094400015f7983 */ /* 0x000ea80000100800 */
[----:B------:R-:W-:Y:S04]  /*3efe0*/  STL.64 [R1+0x640], R84 ;  /* 0x0006405401007387 */ /* 0x000fe80000100a00 */
[----:B------:R1:W-:Y:S04]  /*3eff0*/  STL.64 [R1+0x648], R86 ;  /* 0x0006485601007387 */ /* 0x0003e80000100a00 */
[----:B------:R-:W-:Y:S04]  /*3f000*/  STL.64 [R1+0x630], R80 ;  /* 0x0006305001007387 */ /* 0x000fe80000100a00 */
[----:B------:R3:W-:Y:S01]  /*3f010*/  STL.64 [R1+0x638], R82 ;  /* 0x0006385201007387 */ /* 0x0007e20000100a00 */
[C---:B-1----:R-:W-:Y:S08]  /*3f020*/  HMMA.1688.F32.TF32 R84, R244.reuse, R34, R96 ;  /* 0x00000022f454723c */ /* 0x042ff00000081060 */
[C---:B---3--:R-:W-:Y:S01]  /*3f030*/  HMMA.1688.F32.TF32 R80, R244.reuse, R30, R100 ;  /* 0x0000001ef450723c */ /* 0x048fe20000081064 */
[----:B------:R-:W3:Y:S11]  /*3f040*/  LDL.LU R100, [R1+0x180] ;  /* 0x0001800001647983 */ /* 0x000ef60000300800 */
[----:B------:R-:W-:Y:S03]  /*3f050*/  @!UPT UIADD3 URZ, URZ, URZ, URZ ;  /* 0x0000003f3f3ff290 */ /* 0x000fe6000fffe03f */
[----:B------:R-:W-:Y:S04]  /*3f060*/  STL.64 [R1+0x620], R84 ;  /* 0x0006205401007387 */ /* 0x000fe80000100a00 */
[----:B------:R-:W-:Y:S04]  /*3f070*/  STL.64 [R1+0x628], R86 ;  /* 0x0006285601007387 */ /* 0x000fe80000100a00 */
[----:B------:R-:W-:Y:S04]  /*3f080*/  STL.64 [R1+0x610], R80 ;  /* 0x0006105001007387 */ /* 0x000fe80000100a00 */
[----:B------:R5:W-:Y:S04]  /*3f090*/  STL.64 [R1+0x618], R82 ;  /* 0x0006185201007387 */ /* 0x000be80000100a00 */
[----:B------:R-:W3:Y:S04]  /*3f0a0*/  LDL.LU R101, [R1+0x184] ;  /* 0x0001840001657983 */ /* 0x000ee80000300800 */
[----:B------:R-:W3:Y:S01]  /*3f0b0*/  LDL.LU R102, [R1+0x188] ;  /* 0x0001880001667983 */ /* 0x000ee20000300800 */
[C---:B-----5:R-:W-:Y:S03]  /*3f0c0*/  HMMA.1688.F32.TF32 R80, R244.reuse, R26, R104 ;  /* 0x0000001af450723c */ /* 0x060fe60000081068 */
[----:B------:R-:W3:Y:S04]  /*3f0d0*/  LDL.LU R103, [R1+0x18c] ;  /* 0x00018c0001677983 */ /* 0x000ee80000300800 */
[----:B------:R-:W5:Y:S11]  /*3f0e0*/  LDL.LU R104, [R1+0x1e0] ;  /* 0x0001e00001687983 */ /* 0x000f760000300800 */
[----:B------:R-:W-:Y:S05]  /*3f0f0*/  @!UPT UIADD3 URZ, URZ, URZ, URZ ;  /* 0x0000003f3f3ff290 */ /* 0x000fea000fffe03f */
[----:B------:R-:W-:Y:S04]  /*3f100*/  STL.64 [R1+0x600], R80 ;  /* 0x0006005001007387 */ /* 0x000fe80000100a00 */
[----:B------:R4:W-:Y:S04]  /*3f110*/  STL.64 [R1+0x608], R82 ;  /* 0x0006085201007387 */ /* 0x0009e80000100a00 */
[----:B------:R-:W5:Y:S04]  /*3f120*/  LDL.LU R105, [R1+0x1e4] ;  /* 0x0001e40001697983 */ /* 0x000f680000300800 */
[----:B------:R-:W5:Y:S01]  /*3f130*/  LDL.LU R106, [R1+0x1e8] ;  /* 0x0001e800016a7983 */ /* 0x000f620000300800 */
[C---:B----4-:R-:W-:Y:S03]  /*3f140*/  HMMA.1688.F32.TF32 R80, R244.reuse, R22, R108 ;  /* 0x00000016f450723c */ /* 0x050fe6000008106c */
[----:B------:R-:W5:Y:S04]  /*3f150*/  LDL.LU R107, [R1+0x1ec] ;  /* 0x0001ec00016b7983 */ /* 0x000f680000300800 */
[----:B------:R-:W4:Y:S11]  /*3f160*/  LDL.LU R108, [R1+0x260] ;  /* 0x00026000016c7983 */ /* 0x000f360000300800 */
[----:B------:R-:W-:Y:S05]  /*3f170*/  @!UPT UIADD3 URZ, URZ, URZ, URZ ;  /* 0x0000003f3f3ff290 */ /* 0x000fea000fffe03f */
[----:B------:R-:W-:Y:S04]  /*3f180*/  STL.64 [R1+0x5f0], R80 ;  /* 0x0005f05001007387 */ /* 0x000fe80000100a00 */
[----:B------:R1:W-:Y:S04]  /*3f190*/  STL.64 [R1+0x5f8], R82 ;  /* 0x0005f85201007387 */ /* 0x0003e80000100a00 */
[----:B------:R-:W4:Y:S04]  /*3f1a0*/  LDL.LU R109, [R1+0x264] ;  /* 0x00026400016d7983 */ /* 0x000f280000300800 */
[----:B------:R-:W4:Y:S01]  /*3f1b0*/  LDL.LU R110, [R1+0x268] ;  /* 0x00026800016e7983 */ /* 0x000f220000300800 */
[C---:B-1----:R-:W-:Y:S03]  /*3f1c0*/  HMMA.1688.F32.TF32 R80, R244.reuse, R18, R112 ;  /* 0x00000012f450723c */ /* 0x042fe60000081070 */
[----:B------:R-:W4:Y:S04]  /*3f1d0*/  LDL.LU R111, [R1+0x26c] ;  /* 0x00026c00016f7983 */ /* 0x000f280000300800 */
[----:B------:R-:W4:Y:S11]  /*3f1e0*/  LDL.LU R112, [R1+0x2c0] ;  /* 0x0002c00001707983 */ /* 0x000f360000300800 */
[----:B------:R-:W-:Y:S05]  /*3f1f0*/  @!UPT UIADD3 URZ, URZ, URZ, URZ ;  /* 0x0000003f3f3ff290 */ /* 0x000fea000fffe03f */
[----:B------:R-:W-:Y:S04]  /*3f200*/  STL.64 [R1+0x5e0], R80 ;  /* 0x0005e05001007387 */ /* 0x000fe80000100a00 */
[----:B------:R1:W-:Y:S04]  /*3f210*/  STL.64 [R1+0x5e8], R82 ;  /* 0x0005e85201007387 */ /* 0x0003e80000100a00 */
        /* <DEDUP_REMOVED lines=19> */
[C---:B-1----:R-:W-:Y:S08]  /*3f350*/  HMMA.1688.F32.TF32 R80, R244.reuse, R14, R116 ;  /* 0x0000000ef450723c */ /* 0x042ff00000081074 */
[C---:B------:R-:W-:Y:S08]  /*3f360*/  HMMA.1688.F32.TF32 R120, R244.reuse, R10, R120 ;  /* 0x0000000af478723c */ /* 0x040ff00000081078 */
[----:B------:R-:W-:Y:S07]  /*3f370*/  HMMA.1688.F32.TF32 R116, R244, R6, R124 ;  /* 0x00000006f474723c */ /* 0x000fee000008107c */
[----:B------:R-:W-:Y:S04]  /*3f380*/  STL.64 [R1+0x5d0], R80 ;  /* 0x0005d05001007387 */ /* 0x000fe80000100a00 */
[----:B------:R-:W-:Y:S04]  /*3f390*/  STL.64 [R1+0x5d8], R82 ;  /* 0x0005d85201007387 */ /* 0x000fe80000100a00 */
[----:B------:R-:W-:Y:S04]  /*3f3a0*/  STL.64 [R1+0x5c0], R120 ;  /* 0x0005c07801007387 */ /* 0x000fe80000100a00 */
[----:B------:R-:W-:Y:S04]  /*3f3b0*/  STL.64 [R1+0x5c8], R122 ;  /* 0x0005c87a01007387 */ /* 0x000fe80000100a00 */
[----:B------:R-:W-:Y:S04]  /*3f3c0*/  STL.64 [R1+0x5a0], R116 ;  /* 0x0005a07401007387 */ /* 0x000fe80000100a00 */
[----:B------:R-:W-:Y:S04]  /*3f3d0*/  LDS R80, [R0+0xa3180] ;  /* 0x0a31800000507984 */ /* 0x000fe80000000800 */
[----:B------:R1:W-:Y:S04]  /*3f3e0*/  LDS R82, [R0+0xa3980] ;  /* 0x0a39800000527984 */ /* 0x0003e80000000800 */
[----:B------:R-:W-:Y:S04]  /*3f3f0*/  STL.64 [R1+0x5a8], R118 ;  /* 0x0005a87601007387 */ /* 0x000fe80000100a00 */
[----:B-1----:R-:W4:Y:S04]  /*3f400*/  LDL.LU R0, [R1+0x1bec] ;  /* 0x001bec0001007983 */ /* 0x002f280000300800 */
[----:B------:R-:W-:Y:S04]  /*3f410*/  LDS R81, [R3+0xa3180] ;  /* 0x0a31800003517984 */ /* 0x000fe80000000800 */
[----:B------:R-:W1:Y:S04]  /*3f420*/  LDS R83, [R3+0xa3980] ;  /* 0x0a39800003537984 */ /* 0x000e680000000800 */
[----:B--2---:R-:W-:Y:S04]  /*3f430*/  LDS R244, [R95+0xa3000] ;  /* 0x0a3000005ff47984 */ /* 0x004fe80000000800 */
[----:B------:R-:W-:Y:S01]  /*3f440*/  LDS R246, [R95+0xa3800] ;  /* 0x0a3800005ff67984 */ /* 0x000fe20000000800 */
[C---:B---3--:R-:W-:Y:S08]  /*3f450*/  HMMA.1688.F32.TF32 R100, R240.reuse, R54, R100 ;  /* 0x00000036f064723c */ /* 0x048ff00000081064 */
[C---:B-----5:R-:W-:Y:S08]  /*3f460*/  HMMA.1688.F32.TF32 R104, R240.reuse, R58, R104 ;  /* 0x0000003af068723c */ /* 0x060ff00000081068 */
[C---:B----4-:R-:W-:Y:S08]  /*3f470*/  HMMA.1688.F32.TF32 R108, R240.reuse, R62, R108 ;  /* 0x0000003ef06c723c */ /* 0x050ff0000008106c */
[C---:B------:R-:W-:Y:S11]  /*3f480*/  HMMA.1688.F32.TF32 R112, R240.reuse, R66, R112 ;  /* 0x00000042f070723c */ /* 0x040ff60000081070 */
[----:B------:R-:W-:Y:S11]  /*3f490*/  @!UPT UIADD3 URZ, URZ, URZ, URZ ;  /* 0x0000003f3f3ff290 */ /* 0x000ff6000fffe03f */
[----:B------:R-:W-:Y:S01]  /*3f4a0*/  @!UPT UIADD3 URZ, URZ, URZ, URZ ;  /* 0x0000003f3f3ff290 */ /* 0x000fe2000fffe03f */
        /* <DEDUP_REMOVED lines=27> */
[C---:B---3--:R-:W-:Y:S03]  /*3f660*/  HMMA.1688.F32.TF32 R104, R240.reuse, R22, R172 ;  /* 0x00000016f068723c */ /* 0x048fe600000810ac */
[----:B------:R-:W-:Y:S04]  /*3f670*/  LDS R245, [R0+0xa3000] ;  /* 0x0a30000000f57984 */ /* 0x000fe80000000800 */
[----:B------:R-:W3:Y:S01]  /*3f680*/  LDS R247, [R0+0xa3800] ;  /* 0x0a38000000f77984 */ /* 0x000ee20000000800 */
        /* <DEDUP_REMOVED lines=8> */
[C---:B----4-:R-:W-:Y:S08]  /*3f710*/  HMMA.1688.F32.TF32 R104, R240.reuse, R10, R184 ;  /* 0x0000000af068723c */ /* 0x050ff000000810b8 */
[----:B--2---:R-:W-:Y:S08]  /*3f720*/  HMMA.1688.F32.TF32 R100, R240, R6, R188 ;  /* 0x00000006f064723c */ /* 0x004ff000000810bc */
[C---:B-1----:R-:W-:Y:S08]  /*3f730*/  HMMA.1688.F32.TF32 R96, R80.reuse, R66, R96 ;  /* 0x000000425060723c */ /* 0x042ff00000081060 */
        /* <DEDUP_REMOVED lines=15> */
[C---:B--2---:R-:W-:Y:S08]  /*3f830*/  HMMA.1688.F32.TF32 R88, R80.reuse, R50, R192 ;  /* 0x000000325058723c */ /* 0x044ff000000810c0 */
        /* <DEDUP_REMOVED lines=27> */
[C---:B-1----:R-:W-:Y:S08]  /*3f9f0*/  HMMA.1688.F32.TF32 R84, R80.reuse, R10, R232 ;  /* 0x0000000a5054723c */ /* 0x042ff000000810e8 */
[----:B------:R-:W-:Y:S01]  /*3fa00*/  HMMA.1688.F32.TF32 R80, R80, R6, R236 ;  /* 0x000000065050723c */ /* 0x000fe200000810ec */
[----:B------:R-:W-:Y:S04]  /*3fa10*/  STL.64 [R1+0x250], R96 ;  /* 0x0002506001007387 */ /* 0x000fe80000100a00 */
[----:B------:R-:W-:Y:S04]  /*3fa20*/  STL.64 [R1+0x258], R98 ;  /* 0x0002586201007387 */ /* 0x000fe80000100a00 */
[----:B------:R-:W-:Y:S04]  /*3fa30*/  STL.64 [R1+0x200], R88 ;  /* 0x0002005801007387 */ /* 0x000fe80000100a00 */
[----:B------:R-:W-:Y:S04]  /*3fa40*/  STL.64 [R1+0x208], R90 ;  /* 0x0002085a01007387 */ /* 0x000fe80000100a00 */
[----:B------:R-:W2:Y:S04]  /*3fa50*/  LDL.LU R100, [R1+0x50] ;  /* 0x0000500001647983 */ /* 0x000ea80000300800 */
[----:B------:R1:W-:Y:S01]  /*3fa60*/  STL.64 [R1+0x1f0], R84 ;  /* 0x0001f05401007387 */ /* 0x0003e20000100a00 */
[----:B------:R-:W-:-:S03]  /*3fa70*/  IMAD.MOV.U32 R102, RZ, RZ, R2 ;  /* 0x000000ffff667224 */ /* 0x000fc600078e0002 */
[----:B------:R4:W-:Y:S01]  /*3fa80*/  STL.64 [R1+0x1f8], R86 ;  /* 0x0001f85601007387 */ /* 0x0009e20000100a00 */
[----:B------:R-:W-:-:S03]  /*3fa90*/  IMAD.MOV.U32 R103, RZ, RZ, R252 ;  /* 0x000000ffff677224 */ /* 0x000fc600078e00fc */
[----:B------:R-:W-:Y:S04]  /*3faa0*/  STL.64 [R1+0x180], R80 ;  /* 0x0001805001007387 */ /* 0x000fe80000100a00 */
[----:B------:R-:W-:Y:S04]  /*3fab0*/  STL.64 [R1+0x188], R82 ;  /* 0x0001885201007387 */ /* 0x000fe80000100a00 */
[----:B------:R-:W2:Y:S04]  /*3fac0*/  LDL.LU R101, [R1+0x54] ;  /* 0x0000540001657983 */ /* 0x000ea80000300800 */
[----:B------:R-:W5:Y:S04]  /*3fad0*/  LDL.LU R2, [R1+0x1be8] ;  /* 0x001be80001027983 */ /* 0x000f680000300800 */
[----:B------:R-:W2:Y:S04]  /*3fae0*/  LDL.LU R252, [R1+0x1be4] ;  /* 0x001be40001fc7983 */ /* 0x000ea80000300800 */
        /* <DEDUP_REMOVED lines=46> */
[----:B------:R-:W-:Y:S04]  /*3fdd0*/  LDS R80, [R95+0xa3080] ;  /* 0x0a3080005f507984 */ /* 0x000fe80000000800 */
[----:B------:R-:W-:Y:S04]  /*3fde0*/  LDS R82, [R95+0xa3880] ;  /* 0x0a3880005f527984 */ /* 0x000fe80000000800 */
[----:B------:R-:W-:Y:S04]  /*3fdf0*/  LDS R81, [R0+0xa3080] ;  /* 0x0a30800000517984 */ /* 0x000fe80000000800 */
[----:B------:R-:W1:Y:S01]  /*3fe00*/  LDS R83, [R0+0xa3880] ;  /* 0x0a38800000537984 */ /* 0x000e620000000800 */
[----:B------:R-:W-:-:S02]  /*3fe10*/  IMAD.MOV.U32 R92, RZ, RZ, R136 ;  /* 0x000000ffff5c7224 */ /* 0x000fc400078e0088 */
[----:B------:R-:W-:Y:S01]  /*3fe20*/  IMAD.MOV.U32 R93, RZ, RZ, R142 ;  /* 0x000000ffff5d7224 */ /* 0x000fe200078e008e */
[----:B------:R-:W-:Y:S01]  /*3fe30*/  LDS R236, [R95+0xa3180] ;  /* 0x0a3180005fec7984 */ /* 0x000fe20000000800 */
[----:B------:R-:W-:-:S03]  /*3fe40*/  IMAD.MOV.U32 R94, RZ, RZ, R141 ;  /* 0x000000ffff5e7224 */ /* 0x000fc600078e008d */
[----:B------:R-:W-:Y:S04]  /*3fe50*/  LDS R238, [R95+0xa3980] ;  /* 0x0a3980005fee7984 */ /* 0x000fe80000000800 */
[----:B------:R-:W-:Y:S04]  /*3fe60*/  LDS R237, [R0+0xa3180] ;  /* 0x0a31800000ed7984 */ /* 0x000fe80000000800 */
[----:B------:R-:W-:Y:S01]  /*3fe70*/  LDS R239, [R0+0xa3980] ;  /* 0x0a39800000ef7984 */ /* 0x000fe20000000800 */
[----:B--2---:R-:W-:-:S03]  /*3fe80*/  IMAD.MOV.U32 R110, RZ, RZ, R252 ;  /* 0x000000ffff6e7224 */ /* 0x004fc600078e00fc */
[----:B------:R-:W2:Y:S04]  /*3fe90*/  LDL.LU R252, [R1+0x1be0] ;  /* 0x001be00001fc7983 */ /* 0x000ea80000300800 */
[----:B-1----:R-:W2:Y:S01]  /*3fea0*/  LDL.LU R84, [R1+0x7d0] ;  /* 0x0007d00001547983 */ /* 0x002ea20000300800 */
[C---:B---3--:R-:W-:Y:S11]  /*3feb0*/  HMMA.1688.F32.TF32 R88, R244.reuse, R66, R248 ;  /* 0x00000042f458723c */ /* 0x048ff600000810f8 */
[----:B------:R-:W-:Y:S11]  /*3fec0*/  @!UPT UIADD3 URZ, URZ, URZ, URZ ;  /* 0x0000003f3f3ff290 */ /* 0x000ff6000fffe03f */
[----:B------:R-:W-:Y:S01]  /*3fed0*/  @!UPT UIADD3 URZ, URZ, URZ, URZ ;  /* 0x0000003f3f3ff290 */ /* 0x000fe2000fffe03f */
[----:B------:R1:W-:Y:S04]  /*3fee0*/  STL.64 [R1+0x1e0], R88 ;  /* 0x0001e05801007387 */ /* 0x0003e80000100a00 */
[----:B------:R3:W-:Y:S04]  /*3fef0*/  STL.64 [R1+0x1e8], R90 ;  /* 0x0001e85a01007387 */ /* 0x0007e80000100a00 */
[----:B------:R-:W2:Y:S04]  /*3ff00*/  LDL.LU R85, [R1+0x7d4] ;  /* 0x0007d40001557983 */ /* 0x000ea80000300800 */
[----:B----4-:R-:W4:Y:S04]  /*3ff10*/  LDL.LU R86, [R1+0x7d8] ;  /* 0x0007d80001567983 */ /* 0x010f280000300800 */
[----:B------:R-:W4:Y:S04]  /*3ff20*/  LDL.LU R87, [R1+0x7dc] ;  /* 0x0007dc0001577983 */ /* 0x000f280000300800 */
[----:B------:R-:W4:Y:S04]  /*3ff30*/  LDL.LU R96, [R1+0x8c0] ;  /* 0x0008c00001607983 */ /* 0x000f280000300800 */
[----:B------:R-:W4:Y:S04]  /*3ff40*/  LDL.LU R97, [R1+0x8c4] ;  /* 0x0008c40001617983 */ /* 0x000f280000300800 */
[----:B------:R-:W4:Y:S04]  /*3ff50*/  LDL.LU R98, [R1+0x8c8] ;  /* 0x0008c80001627983 */ /* 0x000f280000300800 */
[----:B------:R-:W4:Y:S04]  /*3ff60*/  LDL.LU R99, [R1+0x8cc] ;  /* 0x0008cc0001637983 */ /* 0x000f280000300800 */
[----:B-1----:R-:W4:Y:S04]  /*3ff70*/  LDL.LU R88, [R1+0x8a0] ;  /* 0x0008a00001587983 */ /* 0x002f280000300800 */
[----:B------:R-:W4:Y:S04]  /*3ff80*/  LDL.LU R89, [R1+0x8a4] ;  /* 0x0008a40001597983 */ /* 0x000f280000300800 */
[----:B---3--:R-:W3:Y:S04]  /*3ff90*/  LDL.LU R90, [R1+0x8a8] ;  /* 0x0008a800015a7983 */ /* 0x008ee80000300800 */
[----:B------:R-:W3:Y:S04]  /*3ffa0*/  LDL.LU R91, [R1+0x8ac] ;  /* 0x0008ac00015b7983 */ /* 0x000ee80000300800 */
[----:B------:R-:W3:Y:S04]  /*3ffb0*/  LDL.LU R248, [R1+0x7b0] ;  /* 0x0007b00001f87983 */ /* 0x000ee80000300800 */
[----:B------:R-:W3:Y:S04]  /*3ffc0*/  LDL.LU R249, [R1+0x7b4] ;  /* 0x0007b40001f97983 */ /* 0x000ee80000300800 */
[----:B------:R-:W3:Y:S01]  /*3ffd0*/  LDL.LU R250, [R1+0x7b8] ;  /* 0x0007b80001fa7983 */ /* 0x000ee20000300800 */
[C---:B-----5:R-:W-:Y:S08]  /*3ffe0*/  HMMA.1688.F32.TF32 R160, R244.reuse, R62, R160 ;  /* 0x0000003ef4a0723c */ /* 0x060ff000000810a0 */
[----:B------:R-:W-:Y:S01]  /*3fff0*/  HMMA.1688.F32.TF32 R156, R244, R58, R156 ;  /* 0x0000003af49c723c */ /* 0x000fe2000008109c */
[----:B------:R-:W-:-:S07]  /*40000*/  IMAD.MOV.U32 R111, RZ, RZ, R2 ;  /* 0x000000ffff6f7224 */ /* 0x000fce00078e0002 */
        /* <DEDUP_REMOVED lines=25> */
[----:B------:R-:W-:Y:S01]  /*401a0*/  STL.64 [R1+0xf0], R112 ;  /* 0x0000f07001007387 */ /* 0x000fe20000100a00 */
[----:B------:R-:W-:-:S03]  /*401b0*/  IMAD.MOV.U32 R2, RZ, RZ, R107 ;  /* 0x000000ffff027224 */ /* 0x000fc600078e006b */
[----:B------:R-:W-:Y:S01]  /*401c0*/  STL.64 [R1+0xf8], R114 ;  /* 0x0000f87201007387 */ /* 0x000fe20000100a00 */
[----:B--2---:R-:W-:-:S03]  /*401d0*/  IMAD.MOV.U32 R251, RZ, RZ, R252 ;  /* 0x000000fffffb7224 */ /* 0x004fc600078e00fc */
[----:B------:R-:W-:Y:S01]  /*401e0*/  STL.64 [R1+0xd0], R108 ;  /* 0x0000d06c01007387 */ /* 0x000fe20000100a00 */
[----:B------:R-:W-:-:S03]  /*401f0*/  IMAD.MOV.U32 R252, RZ, RZ, R106 ;  /* 0x000000fffffc7224 */ /* 0x000fc600078e006a */
[----:B------:R-:W-:Y:S04]  /*40200*/  STL.64 [R1+0xd8], R110 ;  /* 0x0000d86e01007387 */ /* 0x000fe80000100a00 */
[----:B------:R1:W-:Y:S04]  /*40210*/  STL.64 [R1+0xc0], R104 ;  /* 0x0000c06801007387 */ /* 0x0003e80000100a00 */
[----:B------:R-:W-:Y:S04]  /*40220*/  LDS R156, [R95+0xa3100] ;  /* 0x0a3100005f9c7984 */ /* 0x000fe80000000800 */
[----:B------:R-:W-:Y:S01]  /*40230*/  LDS R158, [R95+0xa3900] ;  /* 0x0a3900005f9e7984 */ /* 0x000fe20000000800 */
[C---:B-1----:R-:W-:Y:S03]  /*40240*/  HMMA.1688.F32.TF32 R104, R244.reuse, R18, R100 ;  /* 0x00000012f468723c */ /* 0x042fe60000081064 */
[----:B------:R-:W-:Y:S04]  /*40250*/  LDS R157, [R0+0xa3100] ;  /* 0x0a310000009d7984 */ /* 0x000fe80000000800 */
[----:B------:R-:W1:Y:S01]  /*40260*/  LDS R159, [R0+0xa3900] ;  /* 0x0a390000009f7984 */ /* 0x000e620000000800 */
[C---:B------:R-:W-:Y:S08]  /*40270*/  HMMA.1688.F32.TF32 R100, R244.reuse, R14, R68 ;  /* 0x0000000ef464723c */ /* 0x040ff00000081044 */
[C---:B------:R-:W-:Y:S08]  /*40280*/  HMMA.1688.F32.TF32 R68, R244.reuse, R10, R72 ;  /* 0x0000000af444723c */ /* 0x040ff00000081048 */
[----:B------:R-:W-:Y:S01]  /*40290*/  HMMA.1688.F32.TF32 R244, R244, R6, R76 ;  /* 0x00000006f4f4723c */ /* 0x000fe2000008104c */
[----:B------:R-:W-:Y:S04]  /*402a0*/  STL.64 [R1+0xa0], R104 ;  /* 0x0000a06801007387 */ /* 0x000fe80000100a00 */
[----:B------:R-:W-:Y:S04]  /*402b0*/  STL.64 [R1+0xa8], R106 ;  /* 0x0000a86a01007387 */ /* 0x000fe80000100a00 */
[----:B------:R-:W-:Y:S04]  /*402c0*/  STL.64 [R1+0x80], R100 ;  /* 0x0000806401007387 */ /* 0x000fe80000100a00 */
[----:B------:R-:W-:Y:S10]  /*402d0*/  STL.64 [R1+0x88], R102 ;  /* 0x0000886601007387 */ /* 0x000ff40000100a00 */
[----:B------:R-:W-:Y:S04]  /*402e0*/  STL.64 [R1+0x1a58], R246 ;  /* 0x001a58f601007387 */ /* 0x000fe80000100a00 */
[----:B------:R-:W-:Y:S04]  /*402f0*/  STL.64 [R1+0x40], R68 ;  /* 0x0000404401007387 */ /* 0x000fe80000100a00 */
[----:B------:R4:W-:Y:S04]  /*40300*/  STL.64 [R1+0x48], R70 ;  /* 0x0000484601007387 */ /* 0x0009e80000100a00 */
[----:B------:R-:W-:Y:S01]  /*40310*/  STL.64 [R1+0x1a50], R244 ;  /* 0x001a50f401007387 */ /* 0x000fe20000100a00 */
[C---:B----4-:R-:W-:Y:S11]  /*40320*/  HMMA.1688.F32.TF32 R68, R80.reuse, R66, R96 ;  /* 0x000000425044723c */ /* 0x050ff60000081060 */
[----:B------:R-:W-:Y:S11]  /*40330*/  @!UPT UIADD3 URZ, URZ, URZ, URZ ;  /* 0x0000003f3f3ff290 */ /* 0x000ff6000fffe03f */
[----:B------:R-:W-:Y:S01]  /*40340*/  @!UPT UIADD3 URZ, URZ, URZ, URZ ;  /* 0x0000003f3f3ff290 */ /* 0x000fe2000fffe03f */
[----:B------:R-:W-:Y:S04]  /*40350*/  STL.64 [R1+0x30], R68 ;  /* 0x0000304401007387 */ /* 0x000fe80000100a00 */
[----:B------:R3:W-:Y:S02]  /*40360*/  STL.64 [R1+0x38], R70 ;  /* 0x0000384601007387 */ /* 0x0007e40000100a00 */
[C---:B---3--:R-:W-:Y:S08]  /*40370*/  HMMA.1688.F32.TF32 R68, R80.reuse, R62, R88 ;  /* 0x0000003e5044723c */ /* 0x048ff00000081058 */
[C---:B------:R-:W-:Y:S08]  /*40380*/  HMMA.1688.F32.TF32 R76, R80.reuse, R58, R84 ;  /* 0x0000003a504c723c */ /* 0x040ff00000081054 */
[C---:B------:R-:W-:Y:S07]  /*40390*/  HMMA.1688.F32.TF32 R72, R80.reuse, R54, R248 ;  /* 0x000000365048723c */ /* 0x040fee00000810f8 */
[----:B------:R-:W-:Y:S04]  /*403a0*/  STL.64 [R1+0x70], R68 ;  /* 0x0000704401007387 */ /* 0x000fe80000100a00 */
[----:B------:R2:W-:Y:S02]  /*403b0*/  STL.64 [R1+0x78], R70 ;  /* 0x0000784601007387 */ /* 0x0005e40000100a00 */
[----:B--2---:R-:W-:Y:S02]  /*403c0*/  HMMA.1688.F32.TF32 R68, R80, R50, R128 ;  /* 0x000000325044723c */ /* 0x004fe40000081080 */
[----:B------:R-:W-:Y:S04]  /*403d0*/  STL.64 [R1+0x60], R76 ;  /* 0x0000604c01007387 */ /* 0x000fe80000100a00 */
[----:B------:R-:W-:Y:S04]  /*403e0*/  STL.64 [R1+0x68], R78 ;  /* 0x0000684e01007387 */ /* 0x000fe80000100a00 */
[----:B------:R-:W-:Y:S04]  /*403f0*/  STL.64 [R1+0x50], R72 ;  /* 0x0000504801007387 */ /* 0x000fe80000100a00 */
[----:B------:R2:W-:Y:S04]  /*40400*/  STL.64 [R1+0x58], R74 ;  /* 0x0000584a01007387 */ /* 0x0005e80000100a00 */
[----:B------:R-:W3:Y:S01]  /*40410*/  LDL.LU R136, [R1+0x1bdc] ;  /* 0x001bdc0001887983 */ /* 0x000ee20000300800 */
[----:B------:R-:W-:-:S04]  /*40420*/  IMAD.MOV.U32 R95, RZ, RZ, R140 ;  /* 0x000000ffff5f7224 */ /* 0x000fc800078e008c */
[----:B------:R-:W-:Y:S04]  /*40430*/  STL.64 [R1+0x20], R68 ;  /* 0x0000204401007387 */ /* 0x000fe80000100a00 */
[----:B------:R4:W-:Y:S04]  /*40440*/  STL.64 [R1+0x28], R70 ;  /* 0x0000284601007387 */ /* 0x0009e80000100a00 */
[----:B------:R-:W5:Y:S04]  /*40450*/  LDL.LU R142, [R1+0x1bd8] ;  /* 0x001bd800018e7983 */ /* 0x000f680000300800 */
[----:B------:R-:W2:Y:S04]  /*40460*/  LDL.LU R141, [R1+0x1bd4] ;  /* 0x001bd400018d7983 */ /* 0x000ea80000300800 */
        /* <DEDUP_REMOVED lines=24> */
[----:B---3--:R-:W-:Y:S02]  /*405f0*/  IMAD.MOV.U32 R86, RZ, RZ, R136 ;  /* 0x000000ffff567224 */ /* 0x008fe400078e0088 */
[----:B-----5:R-:W-:Y:S02]  /*40600*/  IMAD.MOV.U32 R85, RZ, RZ, R142 ;  /* 0x000000ffff557224 */ /* 0x020fe400078e008e */
[----:B--2---:R-:W-:Y:S02]  /*40610*/  IMAD.MOV.U32 R84, RZ, RZ, R141 ;  /* 0x000000ffff547224 */ /* 0x004fe400078e008d */
[----:B----4-:R-:W-:Y:S02]  /*40620*/  IMAD.MOV.U32 R99, RZ, RZ, R140 ;  /* 0x000000ffff637224 */ /* 0x010fe400078e008c */
[----:B------:R-:W2:Y:S04]  /*40630*/  LDL.LU R140, [R1+0x1bcc] ;  /* 0x001bcc00018c7983 */ /* 0x000ea80000300800 */
[----:B------:R-:W2:Y:S04]  /*40640*/  LDL.LU R141, [R1+0x1bc8] ;  /* 0x001bc800018d7983 */ /* 0x000ea80000300800 */
[----:B------:R-:W2:Y:S04]  /*40650*/  LDL.LU R142, [R1+0x1bc4] ;  /* 0x001bc400018e7983 */ /* 0x000ea80000300800 */
[----:B------:R-:W3:Y:S04]  /*40660*/  LDL.LU R136, [R1+0x1bc0] ;  /* 0x001bc00001887983 */ /* 0x000ee80000300800 */
[----:B------:R-:W4:Y:S04]  /*40670*/  LDL.LU R132, [R1+0x1bbc] ;  /* 0x001bbc0001847983 */ /* 0x000f280000300800 */
[----:B------:R-:W4:Y:S04]  /*40680*/  LDL.LU R133, [R1+0x1bb8] ;  /* 0x001bb80001857983 */ /* 0x000f280000300800 */
[----:B------:R-:W4:Y:S04]  /*40690*/  LDL.LU R134, [R1+0x1bb4] ;  /* 0x001bb40001867983 */ /* 0x000f280000300800 */
[----:B------:R-:W4:Y:S04]  /*406a0*/  LDL.LU R135, [R1+0x1bb0] ;  /* 0x001bb00001877983 */ /* 0x000f280000300800 */
[----:B------:R-:W3:Y:S04]  /*406b0*/  LDL.LU R137, [R1+0x1bac] ;  /* 0x001bac0001897983 */ /* 0x000ee80000300800 */
[----:B------:R-:W3:Y:S04]  /*406c0*/  LDL.LU R138, [R1+0x1ba8] ;  /* 0x001ba800018a7983 */ /* 0x000ee80000300800 */
[----:B------:R-:W3:Y:S04]  /*406d0*/  LDL.LU R139, [R1+0x1ba4] ;  /* 0x001ba400018b7983 */ /* 0x000ee80000300800 */
[----:B------:R-:W2:Y:S04]  /*406e0*/  LDL.LU R143, [R1+0x1ba0] ;  /* 0x001ba000018f7983 */ /* 0x000ea80000300800 */
[----:B------:R-:W5:Y:S01]  /*406f0*/  LDL.LU R251, [R1+0x23c] ;  /* 0x00023c0001fb7983 */ /* 0x000f620000300800 */
[C---:B------:R-:W-:Y:S08]  /*40700*/  HMMA.1688.F32.TF32 R72, R80.reuse, R30, R104 ;  /* 0x0000001e5048723c */ /* 0x040ff00000081068 */
[C---:B------:R-:W-:Y:S08]  /*40710*/  HMMA.1688.F32.TF32 R76, R80.reuse, R26, R100 ;  /* 0x0000001a504c723c */ /* 0x040ff00000081064 */
[C---:B------:R-:W-:Y:S08]  /*40720*/  HMMA.1688.F32.TF32 R100, R80.reuse, R22, R96 ;  /* 0x000000165064723c */ /* 0x040ff00000081060 */
[C---:B------:R-:W-:Y:S08]  /*40730*/  HMMA.1688.F32.TF32 R84, R80.reuse, R18, R84 ;  /* 0x000000125054723c */ /* 0x040ff00000081054 */
[C---:B------:R-:W-:Y:S08]  /*40740*/  HMMA.1688.F32.TF32 R88, R80.reuse, R14, R88 ;  /* 0x0000000e5058723c */ /* 0x040ff00000081058 */
[C---:B------:R-:W-:Y:S08]  /*40750*/  HMMA.1688.F32.TF32 R92, R80.reuse, R10, R92 ;  /* 0x0000000a505c723c */ /* 0x040ff0000008105c */
[C---:B----4-:R-:W-:Y:S08]  /*40760*/  HMMA.1688.F32.TF32 R68, R80.reuse, R46, R132 ;  /* 0x0000002e5044723c */ /* 0x050ff00000081084 */
[C---:B--2---:R-:W-:Y:S11]  /*40770*/  HMMA.1688.F32.TF32 R140, R80.reuse, R38, R140 ;  /* 0x00000026508c723c */ /* 0x044ff6000008108c */
[----:B------:R-:W-:Y:S05]  /*40780*/  @!UPT UIADD3 URZ, URZ, URZ, URZ ;  /* 0x0000003f3f3ff290 */ /* 0x000fea000fffe03f */
[----:B------:R-:W-:Y:S02]  /*40790*/  IMAD.MOV.U32 R247, RZ, RZ, R68 ;  /* 0x000000fffff77224 */ /* 0x000fe400078e0044 */
[----:B------:R-:W-:Y:S02]  /*407a0*/  IMAD.MOV.U32 R246, RZ, RZ, R69 ;  /* 0x000000fffff67224 */ /* 0x000fe400078e0045 */
[----:B------:R-:W-:Y:S02]  /*407b0*/  IMAD.MOV.U32 R245, RZ, RZ, R70 ;  /* 0x000000fffff57224 */ /* 0x000fe400078e0046 */
[----:B------:R-:W-:Y:S02]  /*407c0*/  IMAD.MOV.U32 R244, RZ, RZ, R71 ;  /* 0x000000fffff47224 */ /* 0x000fe400078e0047 */
[C---:B---3--:R-:W-:Y:S01]  /*407d0*/  HMMA.1688.F32.TF32 R68, R80.reuse, R42, R136 ;  /* 0x0000002a5044723c */ /* 0x048fe20000081088 */
[----:B------:R-:W-:Y:S04]  /*407e0*/  STL.64 [R1+0x1a88], R246 ;  /* 0x001a88f601007387 */ /* 0x000fe80000100a00 */
[----:B------:R-:W-:Y:S04]  /*407f0*/  STL.64 [R1+0x1a80], R244 ;  /* 0x001a80f401007387 */ /* 0x000fe80000100a00 */
[----:B------:R-:W-:Y:S11]  /*40800*/  STL.64 [R1+0x19f0], R142 ;  /* 0x0019f08e01007387 */ /* 0x000ff60000100a00 */
[----:B------:R-:W-:Y:S03]  /*40810*/  @!UPT UIADD3 URZ, URZ, URZ, URZ ;  /* 0x0000003f3f3ff290 */ /* 0x000fe6000fffe03f */
[----:B------:R-:W-:Y:S04]  /*40820*/  STL.64 [R1], R68 ;  /* 0x0000004401007387 */ /* 0x000fe80000100a00 */
[----:B------:R2:W-:Y:S02]  /*40830*/  STL.64 [R1+0x8], R70 ;  /* 0x0000084601007387 */ /* 0x0005e40000100a00 */
[C---:B--2---:R-:W-:Y:S02]  /*40840*/  HMMA.1688.F32.TF32 R68, R80.reuse, R34, R108 ;  /* 0x000000225044723c */ /* 0x044fe4000008106c */
[----:B------:R-:W-:Y:S11]  /*40850*/  STL.64 [R1+0x19e8], R140 ;  /* 0x0019e88c01007387 */ /* 0x000ff60000100a00 */
[----:B------:R-:W-:Y:S10]  /*40860*/  @!UPT UIADD3 URZ, URZ, URZ, URZ ;  /* 0x0000003f3f3ff290 */ /* 0x000ff4000fffe03f */
        /* <DEDUP_REMOVED lines=10> */
[----:B------:R-:W-:Y:S04]  /*40910*/  STL [R1+0x1a48], R91 ;  /* 0x001a485b01007387 */ /* 0x000fe80000100800 */
[----:B------:R-:W-:Y:S04]  /*40920*/  STL.64 [R1+0x1a68], R94 ;  /* 0x001a685e01007387 */ /* 0x000fe80000100a00 */
[----:B------:R-:W-:Y:S04]  /*40930*/  STL.64 [R1+0x1a60], R92 ;  /* 0x001a605c01007387 */ /* 0x000fe80000100a00 */
[----:B------:R-:W1:Y:S04]  /*40940*/  LDL.LU R144, [R1+0x3e0] ;  /* 0x0003e00001907983 */ /* 0x000e680000300800 */
[----:B------:R-:W1:Y:S04]  /*40950*/  LDL.LU R145, [R1+0x3e4] ;  /* 0x0003e40001917983 */ /* 0x000e680000300800 */
[----:B------:R-:W1:Y:S04]  /*40960*/  LDL.LU R146, [R1+0x3e8] ;  /* 0x0003e80001927983 */ /* 0x000e680000300800 */
[----:B------:R-:W1:Y:S04]  /*40970*/  LDL.LU R147, [R1+0x3ec] ;  /* 0x0003ec0001937983 */ /* 0x000e680000300800 */
[----:B------:R-:W2:Y:S04]  /*40980*/  LDL.LU R112, [R1+0x360] ;  /* 0x0003600001707983 */ /* 0x000ea80000300800 */
[----:B------:R-:W2:Y:S04]  /*40990*/  LDL.LU R113, [R1+0x364] ;  /* 0x0003640001717983 */ /* 0x000ea80000300800 */
        /* <DEDUP_REMOVED lines=34> */
[----:B-----5:R-:W-:Y:S03]  /*40bc0*/  HMMA.1688.F32.TF32 R80, R80, R6, R248 ;  /* 0x000000065050723c */ /* 0x020fe600000810f8 */
[----:B------:R-:W5:Y:S04]  /*40bd0*/  LDL.LU R248, [R1+0x3f0] ;  /* 0x0003f00001f87983 */ /* 0x000f680000300800 */
[----:B------:R-:W5:Y:S04]  /*40be0*/  LDL.LU R249, [R1+0x3f4] ;  /* 0x0003f40001f97983 */ /* 0x000f680000300800 */
[----:B------:R-:W5:Y:S04]  /*40bf0*/  LDL.LU R250, [R1+0x3f8] ;  /* 0x0003f80001fa7983 */ /* 0x000f680000300800 */
[----:B------:R-:W5:Y:S08]  /*40c00*/  LDL.LU R251, [R1+0x3fc] ;  /* 0x0003fc0001fb7983 */ /* 0x000f700000300800 */
[----:B------:R-:W-:Y:S04]  /*40c10*/  STL.64 [R1+0x1a78], R82 ;  /* 0x001a785201007387 */ /* 0x000fe80000100a00 */
[----:B------:R-:W-:Y:S01]  /*40c20*/  STL.64 [R1+0x1a70], R80 ;  /* 0x001a705001007387 */ /* 0x000fe20000100a00 */
[C---:B-1----:R-:W-:Y:S08]  /*40c30*/  HMMA.1688.F32.TF32 R128, R156.reuse, R30, R144 ;  /* 0x0000001e9c80723c */ /* 0x042ff00000081090 */
[C---:B--2---:R-:W-:Y:S08]  /*40c40*/  HMMA.1688.F32.TF32 R112, R156.reuse, R46, R112 ;  /* 0x0000002e9c70723c */ /* 0x044ff00000081070 */
[C---:B---3--:R-:W-:Y:S08]  /*40c50*/  HMMA.1688.F32.TF32 R104, R156.reuse, R62, R104 ;  /* 0x0000003e9c68723c */ /* 0x048ff00000081068 */
[C---:B----4-:R-:W-:Y:S08]  /*40c60*/  HMMA.1688.F32.TF32 R96, R156.reuse, R66, R96 ;  /* 0x000000429c60723c */ /* 0x050ff00000081060 */
[C---:B------:R-:W-:Y:S08]  /*40c70*/  HMMA.1688.F32.TF32 R160, R156.reuse, R58, R152 ;  /* 0x0000003a9ca0723c */ /* 0x040ff00000081098 */
[C---:B------:R-:W-:Y:S07]  /*40c80*/  HMMA.1688.F32.TF32 R164, R156.reuse, R54, R148 ;  /* 0x000000369ca4723c */ /* 0x040fee0000081094 */
[----:B------:R-:W-:Y:S01]  /*40c90*/  STL.64 [R1+0x1a98], R98 ;  /* 0x001a986201007387 */ /* 0x000fe20000100a00 */
[C---:B------:R-:W-:Y:S03]  /*40ca0*/  HMMA.1688.F32.TF32 R108, R156.reuse, R50, R108 ;  /* 0x000000329c6c723c */ /* 0x040fe6000008106c */
[----:B------:R-:W-:Y:S05]  /*40cb0*/  STL.64 [R1+0x1a90], R96 ;  /* 0x001a906001007387 */ /* 0x000fea0000100a00 */
[C---:B------:R-:W-:Y:S01]  /*40cc0*/  HMMA.1688.F32.TF32 R116, R156.reuse, R42, R116 ;  /* 0x0000002a9c74723c */ /* 0x040fe20000081074 */
[----:B------:R-:W-:Y:S07]  /*40cd0*/  STL.64 [R1+0x1aa8], R106 ;  /* 0x001aa86a01007387 */ /* 0x000fee0000100a00 */
[C---:B------:R-:W-:Y:S01]  /*40ce0*/  HMMA.1688.F32.TF32 R120, R156.reuse, R38, R120 ;  /* 0x000000269c78723c */ /* 0x040fe20000081078 */
[----:B------:R-:W-:Y:S04]  /*40cf0*/  STL.64 [R1+0x1aa0], R104 ;  /* 0x001aa06801007387 */ /* 0x000fe80000100a00 */
[----:B------:R-:W-:Y:S03]  /*40d00*/  STL.64 [R1+0x1ab8], R162 ;  /* 0x001ab8a201007387 */ /* 0x000fe60000100a00 */
        /* <DEDUP_REMOVED lines=11> */
[----:B-----5:R-:W-:Y:S03]  /*40dc0*/  HMMA.1688.F32.TF32 R132, R156, R26, R248 ;  /* 0x0000001a9c84723c */ /* 0x020fe600000810f8 */
[----:B------:R-:W-:Y:S04]  /*40dd0*/  STL.64 [R1+0x1b00], R120 ;  /* 0x001b007801007387 */ /* 0x000fe80000100a00 */
[----:B------:R-:W-:Y:S01]  /*40de0*/  STL.64 [R1+0x1b18], R126 ;  /* 0x001b187e01007387 */ /* 0x000fe20000100a00 */
[----:B------:R-:W-:-:S03]  /*40df0*/  IMAD.MOV.U32 R248, RZ, RZ, R65 ;  /* 0x000000fffff87224 */ /* 0x000fc600078e0041 */
[----:B------:R-:W-:Y:S01]  /*40e00*/  STL.64 [R1+0x1b10], R124 ;  /* 0x001b107c01007387 */ /* 0x000fe20000100a00 */
[----:B------:R-:W-:-:S03]  /*40e10*/  IMAD.MOV.U32 R249, RZ, RZ, R64 ;  /* 0x000000fffff97224 */ /* 0x000fc600078e0040 */
[----:B------:R-:W-:Y:S01]  /*40e20*/  STL.64 [R1+0x1b28], R130 ;  /* 0x001b288201007387 */ /* 0x000fe20000100a00 */
[----:B------:R-:W-:-:S03]  /*40e30*/  IMAD.MOV.U32 R250, RZ, RZ, R60 ;  /* 0x000000fffffa7224 */ /* 0x000fc600078e003c */
[----:B------:R-:W-:Y:S01]  /*40e40*/  STL.64 [R1+0x1b20], R128 ;  /* 0x001b208001007387 */ /* 0x000fe20000100a00 */
[----:B------:R-:W-:-:S03]  /*40e50*/  IMAD.MOV.U32 R251, RZ, RZ, R61 ;  /* 0x000000fffffb7224 */ /* 0x000fc600078e003d */
[----:B------:R-:W2:Y:S04]  /*40e60*/  LDL.LU R65, [R1+0x1b9c] ;  /* 0x001b9c0001417983 */ /* 0x000ea80000300800 */
[----:B------:R-:W3:Y:S04]  /*40e70*/  LDL.LU R64, [R1+0x1b98] ;  /* 0x001b980001407983 */ /* 0x000ee80000300800 */
[----:B------:R-:W4:Y:S04]  /*40e80*/  LDL.LU R60, [R1+0x1b94] ;  /* 0x001b9400013c7983 */ /* 0x000f280000300800 */
        /* <DEDUP_REMOVED lines=8> */
[----:B------:R-:W2:Y:S01]  /*40f10*/  LDL.LU R60, [R1+0x1b8c] ;  /* 0x001b8c00013c7983 */ /* 0x000ea20000300800 */
[----:B-----5:R-:W-:-:S03]  /*40f20*/  IMAD.MOV.U32 R217, RZ, RZ, R61 ;  /* 0x000000ffffd97224 */ /* 0x020fc600078e003d */
        /* <DEDUP_REMOVED lines=67> */
[----:B------:R-:W-:Y:S04]  /*41360*/  STL.64 [R1+0x1b38], R134 ;  /* 0x001b388601007387 */ /* 0x000fe80000100a00 */
[----:B------:R-:W-:Y:S01]  /*41370*/  STL.64 [R1+0x1b30], R132 ;  /* 0x001b308401007387 */ /* 0x000fe20000100a00 */
[----:B-----5:R-:W-:Y:S01]  /*41380*/  IMAD.MOV.U32 R208, RZ, RZ, R65 ;  /* 0x000000ffffd07224 */ /* 0x020fe200078e0041 */
[C---:B--2---:R-:W-:Y:S08]  /*41390*/  HMMA.1688.F32.TF32 R144, R156.reuse, R18, R144 ;  /* 0x000000129c90723c */ /* 0x044ff00000081090 */
[----:B---3--:R-:W-:Y:S01]  /*413a0*/  HMMA.1688.F32.TF32 R136, R156, R22, R228 ;  /* 0x000000169c88723c */ /* 0x008fe200000810e4 */
[----:B----4-:R-:W-:Y:S01]  /*413b0*/  IMAD.MOV.U32 R209, RZ, RZ, R64 ;  /* 0x000000ffffd17224 */ /* 0x010fe200078e0040 */
[----:B------:R-:W-:Y:S01]  /*413c0*/  LDS R229, [R3+0xa4080] ;  /* 0x0a40800003e57984 */ /* 0x000fe20000000800 */
[----:B------:R-:W-:-:S02]  /*413d0*/  IMAD.MOV.U32 R210, RZ, RZ, R61 ;  /* 0x000000ffffd27224 */ /* 0x000fc400078e003d */
[----:B------:R-:W-:Y:S01]  /*413e0*/  IMAD.MOV.U32 R211, RZ, RZ, R60 ;  /* 0x000000ffffd37224 */ /* 0x000fe200078e003c */
[----:B------:R-:W-:Y:S02]  /*413f0*/  LDS R231, [R3+0xa4880] ;  /* 0x0a48800003e77984 */ /* 0x000fe40000000800 */
[C---:B------:R-:W-:Y:S08]  /*41400*/  HMMA.1688.F32.TF32 R148, R156.reuse, R14, R148 ;  /* 0x0000000e9c94723c */ /* 0x040ff00000081094 */
[----:B------:R-:W-:Y:S07]  /*41410*/  HMMA.1688.F32.TF32 R152, R156, R10, R152 ;  /* 0x0000000a9c98723c */ /* 0x000fee0000081098 */
[----:B------:R-:W-:Y:S04]  /*41420*/  STL.64 [R1+0x1b48], R138 ;  /* 0x001b488a01007387 */ /* 0x000fe80000100a00 */
[----:B------:R-:W-:Y:S04]  /*41430*/  STL.64 [R1+0x1b40], R136 ;  /* 0x001b408801007387 */ /* 0x000fe80000100a00 */
[----:B------:R1:W-:Y:S04]  /*41440*/  STL.64 [R1+0x1b58], R146 ;  /* 0x001b589201007387 */ /* 0x0003e80000100a00 */
[----:B-1----:R-:W2:Y:S04]  /*41450*/  LDL R147, [R1+0x94c] ;  /* 0x00094c0001937983 */ /* 0x002ea80000100800 */
[----:B------:R-:W-:Y:S04]  /*41460*/  STL.64 [R1+0x1b50], R144 ;  /* 0x001b509001007387 */ /* 0x000fe80000100a00 */
[----:B------:R-:W-:Y:S04]  /*41470*/  STL.64 [R1+0x1b68], R150 ;  /* 0x001b689601007387 */ /* 0x000fe80000100a00 */
[----:B------:R-:W-:Y:S04]  /*41480*/  STL.64 [R1+0x1b60], R148 ;  /* 0x001b609401007387 */ /* 0x000fe80000100a00 */
[----:B------:R-:W-:Y:S04]  /*41490*/  STL.64 [R1+0x1b78], R154 ;  /* 0x001b789a01007387 */ /* 0x000fe80000100a00 */
[----:B------:R-:W-:Y:S04]  /*414a0*/  STL.64 [R1+0x1b70], R152 ;  /* 0x001b709801007387 */ /* 0x000fe80000100a00 */
[----:B------:R-:W3:Y:S01]  /*414b0*/  LDL.LU R65, [R1+0x990] ;  /* 0x0009900001417983 */ /* 0x000ee20000300800 */
[----:B------:R-:W-:-:S02]  /*414c0*/  IMAD.MOV.U32 R240, RZ, RZ, R57 ;  /* 0x000000fffff07224 */ /* 0x000fc400078e0039 */
[----:B------:R-:W-:Y:S02]  /*414d0*/  IMAD.MOV.U32 R241, RZ, RZ, R56 ;  /* 0x000000fffff17224 */ /* 0x000fe400078e0038 */
[----:B------:R-:W-:Y:S02]  /*414e0*/  IMAD.MOV.U32 R242, RZ, RZ, R53 ;  /* 0x000000fffff27224 */ /* 0x000fe400078e0035 */
[----:B------:R-:W-:Y:S01]  /*414f0*/  IMAD.MOV.U32 R243, RZ, RZ, R52 ;  /* 0x000000fffff37224 */ /* 0x000fe200078e0034 */
[----:B------:R-:W-:Y:S01]  /*41500*/  HMMA.1688.F32.TF32 R156, R156, R6, R224 ;  /* 0x000000069c9c723c */ /* 0x000fe200000810e0 */
[----:B------:R-:W-:Y:S02]  /*41510*/  IMAD.MOV.U32 R74, RZ, RZ, R21 ;  /* 0x000000ffff4a7224 */ /* 0x000fe400078e0015 */
[----:B------:R-:W-:-:S05]  /*41520*/  IMAD.MOV.U32 R75, RZ, RZ, R20 ;  /* 0x000000ffff4b7224 */ /* 0x000fca00078e0014 */
[----:B------:R-:W-:Y:S01]  /*41530*/  HMMA.1688.F32.TF32 R168, R236, R66, R168 ;  /* 0x00000042eca8723c */ /* 0x000fe200000810a8 */
[----:B------:R-:W-:-:S07]  /*41540*/  IMAD.MOV.U32 R72, RZ, RZ, R25 ;  /* 0x000000ffff487224 */ /* 0x000fce00078e0019 */
[----:B------:R-:W-:Y:S01]  /*41550*/  HMMA.1688.F32.TF32 R172, R236, R62, R172 ;  /* 0x0000003eecac723c */ /* 0x000fe200000810ac */
[----:B------:R-:W-:-:S07]  /*41560*/  IMAD.MOV.U32 R73, RZ, RZ, R24 ;  /* 0x000000ffff497224 */ /* 0x000fce00078e0018 */
        /* <DEDUP_REMOVED lines=12> */
[----:B------:R-:W-:Y:S01]  /*41630*/  HMMA.1688.F32.TF32 R224, R236, R10, R240 ;  /* 0x0000000aece0723c */ /* 0x000fe200000810f0 */
[----:B------:R-:W-:Y:S01]  /*41640*/  IMAD.MOV.U32 R70, RZ, RZ, R29 ;  /* 0x000000ffff467224 */ /* 0x000fe200078e001d */
[----:B------:R-:W-:Y:S01]  /*41650*/  LDS R241, [R3+0xa4000] ;  /* 0x0a40000003f17984 */ /* 0x000fe20000000800 */
[----:B------:R-:W-:-:S02]  /*41660*/  IMAD.MOV.U32 R71, RZ, RZ, R28 ;  /* 0x000000ffff477224 */ /* 0x000fc400078e001c */
[----:B------:R-:W-:Y:S01]  /*41670*/  IMAD.MOV.U32 R68, RZ, RZ, R33 ;  /* 0x000000ffff447224 */ /* 0x000fe200078e0021 */
[----:B------:R-:W-:Y:S02]  /*41680*/  LDS R243, [R3+0xa4800] ;  /* 0x0a48000003f37984 */ /* 0x000fe40000000800 */
[----:B------:R-:W-:Y:S07]  /*41690*/  HMMA.1688.F32.TF32 R236, R236, R6, R248 ;  /* 0x00000006ecec723c */ /* 0x000fee00000810f8 */
        /* <DEDUP_REMOVED lines=16> */
[----:B------:R-:W-:Y:S01]  /*417a0*/  IMAD.MOV.U32 R235, RZ, RZ, R4 ;  /* 0x000000ffffeb7224 */ /* 0x000fe200078e0004 */
[----:B--2---:R-:W-:Y:S04]  /*417b0*/  LDS R240, [R147+0xa4000] ;  /* 0x0a40000093f07984 */ /* 0x004fe80000000800 */
[----:B------:R-:W-:Y:S04]  /*417c0*/  LDS R242, [R147+0xa4800] ;  /* 0x0a48000093f27984 */ /* 0x000fe80000000800 */
[----:B------:R-:W-:Y:S04]  /*417d0*/  LDS R228, [R147+0xa4080] ;  /* 0x0a40800093e47984 */ /* 0x000fe80000000800 */
[----:B------:R-:W-:Y:S04]  /*417e0*/  LDS R230, [R147+0xa4880] ;  /* 0x0a48800093e67984 */ /* 0x000fe80000000800 */
[----:B---3--:R-:W1:Y:S04]  /*417f0*/  LDSM.16.M88.4 R16, [R65+0x6080] ;  /* 0x006080004110783b */ /* 0x008e680000000200 */
[----:B------:R-:W2:Y:S04]  /*41800*/  LDSM.16.M88.4 R20, [R65+0x8080] ;  /* 0x008080004114783b */ /* 0x000ea80000000200 */
[----:B------:R-:W3:Y:S04]  /*41810*/  LDSM.16.M88.4 R24, [R65+0xa080] ;  /* 0x00a080004118783b */ /* 0x000ee80000000200 */
[----:B------:R-:W4:Y:S04]  /*41820*/  LDSM.16.M88.4 R28, [R65+0xc080] ;  /* 0x00c08000411c783b */ /* 0x000f280000000200 */
[----:B------:R-:W-:Y:S04]  /*41830*/  LDSM.16.M88.4 R32, [R65+0xe080] ;  /* 0x00e080004120783b */ /* 0x000fe80000000200 */
[----:B------:R-:W-:Y:S04]  /*41840*/  LDSM.16.M88.4 R36, [R65+0x10080] ;  /* 0x010080004124783b */ /* 0x000fe80000000200 */
[----:B------:R-:W5:Y:S04]  /*41850*/  LDSM.16.M88.4 R12, [R65+0x4080] ;  /* 0x00408000410c783b */ /* 0x000f680000000200 */
[----:B------:R-:W2:Y:S04]  /*41860*/  LDSM.16.M88.4 R40, [R65+0x12080] ;  /* 0x012080004128783b */ /* 0x000ea80000000200 */
[----:B------:R-:W2:Y:S04]  /*41870*/  LDSM.16.M88.4 R44, [R65+0x14080] ;  /* 0x01408000412c783b */ /* 0x000ea80000000200 */
[----:B------:R-:W3:Y:S04]  /*41880*/  LDSM.16.M88.4 R48, [R65+0x16080] ;  /* 0x016080004130783b */ /* 0x000ee80000000200 */
[----:B------:R-:W3:Y:S04]  /*41890*/  LDSM.16.M88.4 R52, [R65+0x18080] ;  /* 0x018080004134783b */ /* 0x000ee80000000200 */
[----:B------:R-:W4:Y:S04]  /*418a0*/  LDSM.16.M88.4 R56, [R65+0x1a080] ;  /* 0x01a080004138783b */ /* 0x000f280000000200 */
[----:B------:R-:W4:Y:S04]  /*418b0*/  LDSM.16.M88.4 R60, [R65+0x1c080] ;  /* 0x01c08000413c783b */ /* 0x000f280000000200 */
[----:B------:R-:W-:Y:S04]  /*418c0*/  LDSM.16.M88.4 R4, [R65+0x80] ;  /* 0x000080004104783b */ /* 0x000fe80000000200 */
[----:B------:R-:W-:Y:S04]  /*418d0*/  LDSM.16.M88.4 R8, [R65+0x2080] ;  /* 0x002080004108783b */ /* 0x000fe80000000200 */
[----:B------:R-:W5:Y:S04]  /*418e0*/  LDSM.16.M88.4 R64, [R65+0x1e080] ;  /* 0x01e080004140783b */ /* 0x000f680000000200 */
[----:B-1----:R-:W-:Y:S04]  /*418f0*/  STL [R1+0x198c], R18 ;  /* 0x00198c1201007387 */ /* 0x002fe80000100800 */
[----:B------:R-:W-:Y:S04]  /*41900*/  STL [R1+0x1988], R19 ;  /* 0x0019881301007387 */ /* 0x000fe80000100800 */
[----:B--2---:R-:W-:Y:S04]  /*41910*/  STL [R1+0x1990], R22 ;  /* 0x0019901601007387 */ /* 0x004fe80000100800 */
[----:B------:R-:W-:Y:S04]  /*41920*/  STL [R1+0x1984], R23 ;  /* 0x0019841701007387 */ /* 0x000fe80000100800 */
[----:B---3--:R-:W-:Y:S04]  /*41930*/  STL [R1+0x1980], R26 ;  /* 0x0019801a01007387 */ /* 0x008fe80000100800 */
[----:B------:R-:W-:Y:S04]  /*41940*/  STL [R1+0x197c], R27 ;  /* 0x00197c1b01007387 */ /* 0x000fe80000100800 */
[----:B----4-:R-:W-:Y:S04]  /*41950*/  STL [R1+0x1994], R30 ;  /* 0x0019941e01007387 */ /* 0x010fe80000100800 */
[----:B------:R-:W-:Y:S01]  /*41960*/  STL [R1+0x1978], R31 ;  /* 0x0019781f01007387 */ /* 0x000fe20000100800 */
[C---:B-----5:R-:W-:Y:S03]  /*41970*/  HMMA.1688.F32.TF32 R76, R240.reuse, R12, R72 ;  /* 0x0000000cf04c723c */ /* 0x060fe60000081048 */
[----:B------:R-:W-:Y:S04]  /*41980*/  STL [R1+0x199c], R34 ;  /* 0x00199c2201007387 */ /* 0x000fe80000100800 */
[----:B------:R-:W-:Y:S04]  /*41990*/  STL [R1+0x1998], R35 ;  /* 0x0019982301007387 */ /* 0x000fe80000100800 */
[----:B------:R-:W-:Y:S01]  /*419a0*/  STL [R1+0x19a4], R38 ;  /* 0x0019a42601007387 */ /* 0x000fe20000100800 */
[C---:B------:R-:W-:Y:S03]  /*419b0*/  HMMA.1688.F32.TF32 R72, R240.reuse, R16, R68 ;  /* 0x00000010f048723c */ /* 0x040fe60000081044 */
[----:B------:R-:W-:Y:S04]  /*419c0*/  STL [R1+0x19a0], R39 ;  /* 0x0019a02701007387 */ /* 0x000fe80000100800 */
[----:B------:R-:W-:Y:S01]  /*419d0*/  STL [R1+0x19ac], R42 ;  /* 0x0019ac2a01007387 */ /* 0x000fe20000100800 */
[C---:B------:R-:W-:Y:S03]  /*419e0*/  HMMA.1688.F32.TF32 R68, R240.reuse, R20, R140 ;  /* 0x00000014f044723c */ /* 0x040fe6000008108c */
        /* <DEDUP_REMOVED lines=9> */
[----:B------:R-:W-:Y:S01]  /*41a80*/  STL [R1+0x194c], R62 ;  /* 0x00194c3e01007387 */ /* 0x000fe20000100800 */
[C---:B------:R-:W-:Y:S03]  /*41a90*/  HMMA.1688.F32.TF32 R80, R240.reuse, R24, R244 ;  /* 0x00000018f050723c */ /* 0x040fe600000810f4 */
[----:B------:R-:W-:Y:S04]  /*41aa0*/  STL [R1+0x1948], R63 ;  /* 0x0019483f01007387 */ /* 0x000fe80000100800 */
[----:B------:R-:W2:Y:S04]  /*41ab0*/  LDL.LU R84, [R1+0x130] ;  /* 0x0001300001547983 */ /* 0x000ea80000300800 */
[----:B------:R-:W2:Y:S04]  /*41ac0*/  LDL.LU R85, [R1+0x134] ;  /* 0x0001340001557983 */ /* 0x000ea80000300800 */
[----:B------:R-:W2:Y:S04]  /*41ad0*/  LDL.LU R86, [R1+0x138] ;  /* 0x0001380001567983 */ /* 0x000ea80000300800 */
[----:B------:R-:W2:Y:S04]  /*41ae0*/  LDL.LU R87, [R1+0x13c] ;  /* 0x00013c0001577983 */ /* 0x000ea80000300800 */
[----:B------:R-:W-:Y:S04]  /*41af0*/  STL [R1+0x1954], R66 ;  /* 0x0019544201007387 */ /* 0x000fe80000100800 */
[----:B------:R-:W-:Y:S04]  /*41b00*/  STL [R1+0x1950], R67 ;  /* 0x0019504301007387 */ /* 0x000fe80000100800 */
[----:B------:R-:W3:Y:S04]  /*41b10*/  LDL.LU R100, [R1+0x730] ;  /* 0x0007300001647983 */ /* 0x000ee80000300800 */
[----:B------:R-:W3:Y:S04]  /*41b20*/  LDL.LU R101, [R1+0x734] ;  /* 0x0007340001657983 */ /* 0x000ee80000300800 */
[----:B------:R-:W3:Y:S04]  /*41b30*/  LDL.LU R102, [R1+0x738] ;  /* 0x0007380001667983 */ /* 0x000ee80000300800 */
[----:B------:R-:W3:Y:S04]  /*41b40*/  LDL.LU R103, [R1+0x73c] ;  /* 0x00073c0001677983 */ /* 0x000ee80000300800 */
[----:B------:R1:W-:Y:S04]  /*41b50*/  STL.64 [R1+0x90], R76 ;  /* 0x0000904c01007387 */ /* 0x0003e80000100a00 */
[----:B------:R4:W-:Y:S04]  /*41b60*/  STL.64 [R1+0x98], R78 ;  /* 0x0000984e01007387 */ /* 0x0009e80000100a00 */
[----:B-1----:R-:W5:Y:S04]  /*41b70*/  LDL.LU R76, [R1+0x720] ;  /* 0x00072000014c7983 */ /* 0x002f680000300800 */
[----:B------:R1:W-:Y:S04]  /*41b80*/  STL.64 [R1+0xb0], R72 ;  /* 0x0000b04801007387 */ /* 0x0003e80000100a00 */
[----:B------:R1:W-:Y:S04]  /*41b90*/  STL.64 [R1+0xb8], R74 ;  /* 0x0000b84a01007387 */ /* 0x0003e80000100a00 */
[----:B------:R1:W-:Y:S04]  /*41ba0*/  STL.64 [R1+0xe0], R68 ;  /* 0x0000e04401007387 */ /* 0x0003e80000100a00 */
[----:B------:R1:W-:Y:S04]  /*41bb0*/  STL.64 [R1+0xe8], R70 ;  /* 0x0000e84601007387 */ /* 0x0003e80000100a00 */
[----:B------:R-:W5:Y:S04]  /*41bc0*/  LDL.LU R77, [R1+0x724] ;  /* 0x00072400014d7983 */ /* 0x000f680000300800 */
[----:B----4-:R-:W5:Y:S04]  /*41bd0*/  LDL.LU R78, [R1+0x728] ;  /* 0x00072800014e7983 */ /* 0x010f680000300800 */
[----:B------:R-:W5:Y:S04]  /*41be0*/  LDL.LU R79, [R1+0x72c] ;  /* 0x00072c00014f7983 */ /* 0x000f680000300800 */
[----:B-1----:R-:W4:Y:S04]  /*41bf0*/  LDL.LU R72, [R1+0x710] ;  /* 0x0007100001487983 */ /* 0x002f280000300800 */
[----:B------:R-:W4:Y:S04]  /*41c00*/  LDL.LU R73, [R1+0x714] ;  /* 0x0007140001497983 */ /* 0x000f280000300800 */
[----:B------:R-:W4:Y:S04]  /*41c10*/  LDL.LU R74, [R1+0x718] ;  /* 0x00071800014a7983 */ /* 0x000f280000300800 */
[----:B------:R-:W4:Y:S04]  /*41c20*/  LDL.LU R75, [R1+0x71c] ;  /* 0x00071c00014b7983 */ /* 0x000f280000300800 */
[----:B------:R-:W4:Y:S04]  /*41c30*/  LDL.LU R68, [R1+0x700] ;  /* 0x0007000001447983 */ /* 0x000f280000300800 */
[----:B------:R-:W-:Y:S04]  /*41c40*/  STL.64 [R1+0x120], R80 ;  /* 0x0001205001007387 */ /* 0x000fe80000100a00 */
[----:B------:R2:W-:Y:S04]  /*41c50*/  STL.64 [R1+0x128], R82 ;  /* 0x0001285201007387 */ /* 0x0005e80000100a00 */
        /* <DEDUP_REMOVED lines=11> */
[C---:B--2---:R-:W-:Y:S11]  /*41d10*/  HMMA.1688.F32.TF32 R80, R240.reuse, R28, R84 ;  /* 0x0000001cf050723c */ /* 0x044ff60000081054 */
[----:B------:R-:W-:Y:S11]  /*41d20*/  @!UPT UIADD3 URZ, URZ, URZ, URZ ;  /* 0x0000003f3f3ff290 */ /* 0x000ff6000fffe03f */
[----:B------:R-:W-:Y:S01]  /*41d30*/  @!UPT UIADD3 URZ, URZ, URZ, URZ ;  /* 0x0000003f3f3ff290 */ /* 0x000fe2000fffe03f */
[----:B------:R3:W-:Y:S01]  /*41d40*/  STL.64 [R1+0x130], R80 ;  /* 0x0001305001007387 */ /* 0x0007e20000100a00 */
[----:B------:R-:W-:Y:S02]  /*41d50*/  IMAD.MOV.U32 R58, RZ, RZ, R82 ;  /* 0x000000ffff3a7224 */ /* 0x000fe400078e0052 */
[----:B------:R-:W-:Y:S02]  /*41d60*/  IMAD.MOV.U32 R59, RZ, RZ, R83 ;  /* 0x000000ffff3b7224 */ /* 0x000fe400078e0053 */
[C---:B---3--:R-:W-:Y:S03]  /*41d70*/  HMMA.1688.F32.TF32 R80, R240.reuse, R32, R100 ;  /* 0x00000020f050723c */ /* 0x048fe60000081064 */
[----:B------:R-:W-:Y:S04]  /*41d80*/  STL [R1+0x19d4], R59 ;  /* 0x0019d43b01007387 */ /* 0x000fe80000100800 */
[----:B------:R-:W-:Y:S01]  /*41d90*/  STL [R1+0x19d0], R58 ;  /* 0x0019d03a01007387 */ /* 0x000fe20000100800 */
[C---:B----4-:R-:W-:Y:S11]  /*41da0*/  HMMA.1688.F32.TF32 R68, R240.reuse, R44, R68 ;  /* 0x0000002cf044723c */ /* 0x050ff60000081044 */
[----:B------:R-:W-:Y:S11]  /*41db0*/  @!UPT UIADD3 URZ, URZ, URZ, URZ ;  /* 0x0000003f3f3ff290 */ /* 0x000ff6000fffe03f */
[----:B------:R-:W-:Y:S02]  /*41dc0*/  @!UPT UIADD3 URZ, URZ, URZ, URZ ;  /* 0x0000003f3f3ff290 */ /* 0x000fe4000fffe03f */
[----:B------:R-:W-:Y:S02]  /*41dd0*/  IMAD.MOV.U32 R38, RZ, RZ, R68 ;  /* 0x000000ffff267224 */ /* 0x000fe400078e0044 */
[----:B------:R-:W-:Y:S02]  /*41de0*/  IMAD.MOV.U32 R39, RZ, RZ, R69 ;  /* 0x000000ffff277224 */ /* 0x000fe400078e0045 */
[----:B------:R-:W-:Y:S02]  /*41df0*/  IMAD.MOV.U32 R34, RZ, RZ, R70 ;  /* 0x000000ffff227224 */ /* 0x000fe400078e0046 */
[----:B------:R-:W-:Y:S02]  /*41e00*/  IMAD.MOV.U32 R35, RZ, RZ, R71 ;  /* 0x000000ffff237224 */ /* 0x000fe400078e0047 */
[C---:B-----5:R-:W-:Y:S08]  /*41e10*/  HMMA.1688.F32.TF32 R68, R240.reuse, R48, R140 ;  /* 0x00000030f044723c */ /* 0x060ff0000008108c */
[----:B------:R-:W-:Y:S01]  /*41e20*/  HMMA.1688.F32.TF32 R76, R240, R36, R76 ;  /* 0x00000024f04c723c */ /* 0x000fe2000008104c */
[----:B------:R-:W-:-:S02]  /*41e30*/  IMAD.MOV.U32 R51, RZ, RZ, R83 ;  /* 0x000000ffff337224 */ /* 0x000fc400078e0053 */
[----:B------:R-:W-:Y:S02]  /*41e40*/  IMAD.MOV.U32 R50, RZ, RZ, R82 ;  /* 0x000000ffff327224 */ /* 0x000fe400078e0052 */
[----:B------:R-:W-:-:S11]  /*41e50*/  IMAD.MOV.U32 R55, RZ, RZ, R81 ;  /* 0x000000ffff377224 */ /* 0x000fd600078e0051 */
[----:B------:R-:W-:Y:S02]  /*41e60*/  IMAD.MOV.U32 R30, RZ, RZ, R68 ;  /* 0x000000ffff1e7224 */ /* 0x000fe400078e0044 */
[----:B------:R-:W-:Y:S02]  /*41e70*/  IMAD.MOV.U32 R22, RZ, RZ, R69 ;  /* 0x000000ffff167224 */ /* 0x000fe400078e0045 */
[----:B------:R-:W-:Y:S02]  /*41e80*/  IMAD.MOV.U32 R18, RZ, RZ, R70 ;  /* 0x000000ffff127224 */ /* 0x000fe400078e0046 */
[----:B------:R-:W-:Y:S02]  /*41e90*/  IMAD.MOV.U32 R19, RZ, RZ, R71 ;  /* 0x000000ffff137224 */ /* 0x000fe400078e0047 */
[----:B------:R-:W-:Y:S01]  /*41ea0*/  HMMA.1688.F32.TF32 R68, R240, R52, R244 ;  /* 0x00000034f044723c */ /* 0x000fe200000810f4 */
[----:B------:R-:W-:Y:S01]  /*41eb0*/  IMAD.MOV.U32 R54, RZ, RZ, R80 ;  /* 0x000000ffff367224 */ /* 0x000fe200078e0050 */
[----:B------:R1:W-:Y:S04]  /*41ec0*/  STL [R1+0x19e4], R51 ;  /* 0x0019e43301007387 */ /* 0x0003e80000100800 */
[----:B------:R2:W-:Y:S04]  /*41ed0*/  STL [R1+0x19e0], R50 ;  /* 0x0019e03201007387 */ /* 0x0005e80000100800 */
[----:B------:R3:W-:Y:S04]  /*41ee0*/  STL [R1+0x19dc], R55 ;  /* 0x0019dc3701007387 */ /* 0x0007e80000100800 */
[----:B------:R4:W-:Y:S04]  /*41ef0*/  STL [R1+0x19d8], R54 ;  /* 0x0019d83601007387 */ /* 0x0009e80000100800 */
[----:B------:R2:W-:Y:S04]  /*41f00*/  STL.64 [R1+0x3a0], R76 ;  /* 0x0003a04c01007387 */ /* 0x0005e80000100a00 */
[----:B------:R-:W5:Y:S04]  /*41f10*/  LDL.LU R244, [R1+0x5d0] ;  /* 0x0005d00001f47983 */ /* 0x000f680000300800 */
[----:B------:R-:W5:Y:S04]  /*41f20*/  LDL.LU R245, [R1+0x5d4] ;  /* 0x0005d40001f57983 */ /* 0x000f680000300800 */
[----:B------:R-:W5:Y:S04]  /*41f30*/  LDL.LU R246, [R1+0x5d8] ;  /* 0x0005d80001f67983 */ /* 0x000f680000300800 */
[----:B------:R-:W5:Y:S01]  /*41f40*/  LDL.LU R247, [R1+0x5dc] ;  /* 0x0005dc0001f77983 */ /* 0x000f620000300800 */
[----:B-1----:R-:W-:-:S03]  /*41f50*/  IMAD.MOV.U32 R51, RZ, RZ, R68 ;  /* 0x000000ffff337224 */ /* 0x002fc600078e0044 */
[----:B------:R-:W5:Y:S01]  /*41f60*/  LDL.LU R140, [R1+0x5e0] ;  /* 0x0005e000018c7983 */ /* 0x000f620000300800 */
[----:B--2---:R-:W-:-:S03]  /*41f70*/  IMAD.MOV.U32 R50, RZ, RZ, R69 ;  /* 0x000000ffff327224 */ /* 0x004fc600078e0045 */
[----:B------:R-:W2:Y:S01]  /*41f80*/  LDL.LU R141, [R1+0x5e4] ;  /* 0x0005e400018d7983 */ /* 0x000ea20000300800 */
[----:B---3--:R-:W-:-:S03]  /*41f90*/  IMAD.MOV.U32 R55, RZ, RZ, R70 ;  /* 0x000000ffff377224 */ /* 0x008fc600078e0046 */
[----:B------:R-:W2:Y:S01]  /*41fa0*/  LDL.LU R142, [R1+0x5e8] ;  /* 0x0005e800018e7983 */ /* 0x000ea20000300800 */
[----:B----4-:R-:W-:-:S03]  /*41fb0*/  IMAD.MOV.U32 R54, RZ, RZ, R71 ;  /* 0x000000ffff367224 */ /* 0x010fc600078e0047 */
[----:B------:R-:W2:Y:S04]  /*41fc0*/  LDL.LU R143, [R1+0x5ec] ;  /* 0x0005ec00018f7983 */ /* 0x000ea80000300800 */
[----:B------:R-:W3:Y:S04]  /*41fd0*/  LDL.LU R68, [R1+0x5f0] ;  /* 0x0005f00001447983 */ /* 0x000ee80000300800 */
[----:B------:R-:W3:Y:S01]  /*41fe0*/  LDL.LU R69, [R1+0x5f4] ;  /* 0x0005f40001457983 */ /* 0x000ee20000300800 */
[----:B------:R-:W-:-:S03]  /*41ff0*/  IMAD.MOV.U32 R59, RZ, RZ, R78 ;  /* 0x000000ffff3b7224 */ /* 0x000fc600078e004e */
[----:B------:R-:W3:Y:S01]  /*42000*/  LDL.LU R70, [R1+0x5f8] ;  /* 0x0005f80001467983 */ /* 0x000ee20000300800 */
[----:B------:R-:W-:-:S03]  /*42010*/  IMAD.MOV.U32 R58, RZ, RZ, R79 ;  /* 0x000000ffff3a7224 */ /* 0x000fc600078e004f */
[----:B------:R-:W3:Y:S04]  /*42020*/  LDL.LU R71, [R1+0x5fc] ;  /* 0x0005fc0001477983 */ /* 0x000ee80000300800 */
[----:B------:R-:W4:Y:S04]  /*42030*/  LDL.LU R76, [R1+0x610] ;  /* 0x00061000014c7983 */ /* 0x000f280000300800 */
[----:B------:R-:W4:Y:S04]  /*42040*/  LDL.LU R77, [R1+0x614] ;  /* 0x00061400014d7983 */ /* 0x000f280000300800 */
[----:B------:R-:W4:Y:S04]  /*42050*/  LDL.LU R78, [R1+0x618] ;  /* 0x00061800014e7983 */ /* 0x000f280000300800 */
[----:B------:R-:W4:Y:S04]  /*42060*/  LDL.LU R79, [R1+0x61c] ;  /* 0x00061c00014f7983 */ /* 0x000f280000300800 */
        /* <DEDUP_REMOVED lines=44> */
[----:B------:R-:W-:Y:S03]  /*42330*/  HMMA.1688.F32.TF32 R72, R240, R40, R72 ;  /* 0x00000028f048723c */ /* 0x000fe60000081048 */
[----:B------:R-:W5:Y:S04]  /*42340*/  LDL.LU R92, [R1+0x640] ;  /* 0x00064000015c7983 */ /* 0x000f680000300800 */
[----:B------:R-:W5:Y:S04]  /*42350*/  LDL.LU R93, [R1+0x644] ;  /* 0x00064400015d7983 */ /* 0x000f680000300800 */
[----:B------:R-:W5:Y:S04]  /*42360*/  LDL.LU R94, [R1+0x648] ;  /* 0x00064800015e7983 */ /* 0x000f680000300800 */
[----:B------:R-:W5:Y:S09]  /*42370*/  LDL.LU R95, [R1+0x64c] ;  /* 0x00064c00015f7983 */ /* 0x000f720000300800 */
[----:B------:R-:W-:-:S02]  /*42380*/  IMAD.MOV.U32 R46, RZ, RZ, R72 ;  /* 0x000000ffff2e7224 */ /* 0x000fc400078e0048 */
[----:B------:R-:W-:Y:S01]  /*42390*/  IMAD.MOV.U32 R47, RZ, RZ, R73 ;  /* 0x000000ffff2f7224 */ /* 0x000fe200078e0049 */
[----:B------:R-:W5:Y:S01]  /*423a0*/  LDL.LU R72, [R1+0x600] ;  /* 0x0006000001487983 */ /* 0x000f620000300800 */
[----:B------:R-:W-:Y:S02]  /*423b0*/  IMAD.MOV.U32 R42, RZ, RZ, R74 ;  /* 0x000000ffff2a7224 */ /* 0x000fe400078e004a */
[----:B------:R-:W-:Y:S01]  /*423c0*/  IMAD.MOV.U32 R43, RZ, RZ, R75 ;  /* 0x000000ffff2b7224 */ /* 0x000fe200078e004b */
[----:B------:R-:W5:Y:S04]  /*423d0*/  LDL.LU R73, [R1+0x604] ;  /* 0x0006040001497983 */ /* 0x000f680000300800 */
[----:B------:R-:W5:Y:S04]  /*423e0*/  LDL.LU R74, [R1+0x608] ;  /* 0x00060800014a7983 */ /* 0x000f680000300800 */
[----:B------:R-:W5:Y:S01]  /*423f0*/  LDL.LU R75, [R1+0x60c] ;  /* 0x00060c00014b7983 */ /* 0x000f620000300800 */
[C---:B--2---:R-:W-:Y:S08]  /*42400*/  HMMA.1688.F32.TF32 R116, R240.reuse, R60, R116 ;  /* 0x0000003cf074723c */ /* 0x044ff00000081074 */
[----:B---3--:R-:W-:Y:S08]  /*42410*/  HMMA.1688.F32.TF32 R112, R240, R64, R112 ;  /* 0x00000040f070723c */ /* 0x008ff00000081070 */
[----:B----4-:R-:W-:Y:S07]  /*42420*/  HMMA.1688.F32.TF32 R108, R228, R4, R108 ;  /* 0x00000004e46c723c */ /* 0x010fee000008106c */
[----:B------:R-:W-:Y:S04]  /*42430*/  STL.64 [R1+0x430], R116 ;  /* 0x0004307401007387 */ /* 0x000fe80000100a00 */
[----:B------:R-:W-:Y:S04]  /*42440*/  STL.64 [R1+0x438], R118 ;  /* 0x0004387601007387 */ /* 0x000fe80000100a00 */
[----:B------:R-:W-:Y:S04]  /*42450*/  STL.64 [R1+0x420], R112 ;  /* 0x0004207001007387 */ /* 0x000fe80000100a00 */
[----:B------:R-:W-:Y:S04]  /*42460*/  STL.64 [R1+0x428], R114 ;  /* 0x0004287201007387 */ /* 0x000fe80000100a00 */
[----:B------:R5:W-:Y:S01]  /*42470*/  STL [R1+0x44c], R111 ;  /* 0x00044c6f01007387 */ /* 0x000be20000100800 */
[----:B------:R-:W-:-:S02]  /*42480*/  IMAD.MOV.U32 R67, RZ, RZ, R108 ;  /* 0x000000ffff437224 */ /* 0x000fc400078e006c */
[----:B------:R-:W-:Y:S02]  /*42490*/  IMAD.MOV.U32 R62, RZ, RZ, R109 ;  /* 0x000000ffff3e7224 */ /* 0x000fe400078e006d */
[----:B------:R-:W-:Y:S02]  /*424a0*/  IMAD.MOV.U32 R63, RZ, RZ, R110 ;  /* 0x000000ffff3f7224 */ /* 0x000fe400078e006e */
[C---:B-----5:R-:W-:Y:S03]  /*424b0*/  HMMA.1688.F32.TF32 R108, R228.reuse, R8, R164 ;  /* 0x00000008e46c723c */ /* 0x060fe600000810a4 */
[----:B------:R-:W-:Y:S04]  /*424c0*/  STL [R1+0x1960], R63 ;  /* 0x0019603f01007387 */ /* 0x000fe80000100800 */
[----:B------:R-:W-:Y:S04]  /*424d0*/  STL [R1+0x195c], R67 ;  /* 0x00195c4301007387 */ /* 0x000fe80000100800 */
[----:B------:R-:W-:Y:S01]  /*424e0*/  STL [R1+0x1958], R62 ;  /* 0x0019583e01007387 */ /* 0x000fe20000100800 */
[C---:B------:R-:W-:Y:S08]  /*424f0*/  HMMA.1688.F32.TF32 R96, R228.reuse, R20, R96 ;  /* 0x00000014e460723c */ /* 0x040ff00000081060 */
[----:B------:R-:W-:Y:S03]  /*42500*/  HMMA.1688.F32.TF32 R104, R228, R16, R104 ;  /* 0x00000010e468723c */ /* 0x000fe60000081068 */
[----:B------:R-:W-:Y:S01]  /*42510*/  STL.64 [R1+0x450], R108 ;  /* 0x0004506c01007387 */ /* 0x000fe20000100a00 */
[----:B------:R-:W-:-:S03]  /*42520*/  IMAD.MOV.U32 R66, RZ, RZ, R111 ;  /* 0x000000ffff427224 */ /* 0x000fc600078e006f */
[----:B------:R1:W-:Y:S01]  /*42530*/  STL [R1+0x458], R110 ;  /* 0x0004586e01007387 */ /* 0x0003e20000100800 */
[C---:B------:R-:W-:Y:S08]  /*42540*/  HMMA.1688.F32.TF32 R80, R228.reuse, R24, R80 ;  /* 0x00000018e450723c */ /* 0x040ff00000081050 */
[C---:B-1----:R-:W-:Y:S01]  /*42550*/  HMMA.1688.F32.TF32 R108, R228.reuse, R12, R160 ;  /* 0x0000000ce46c723c */ /* 0x042fe200000810a0 */
[----:B------:R-:W-:Y:S11]  /*42560*/  STL [R1+0x1964], R66 ;  /* 0x0019644201007387 */ /* 0x000ff60000100800 */
[----:B------:R-:W-:Y:S11]  /*42570*/  @!UPT UIADD3 URZ, URZ, URZ, URZ ;  /* 0x0000003f3f3ff290 */ /* 0x000ff6000fffe03f */
[----:B------:R-:W-:Y:S04]  /*42580*/  STL.64 [R1+0x680], R108 ;  /* 0x0006806c01007387 */ /* 0x000fe80000100a00 */
[----:B------:R-:W-:Y:S04]  /*42590*/  STL.64 [R1+0x688], R110 ;  /* 0x0006886e01007387 */ /* 0x000fe80000100a00 */
        /* <DEDUP_REMOVED lines=8> */
[C---:B---3--:R-:W-:Y:S08]  /*42620*/  HMMA.1688.F32.TF32 R80, R228.reuse, R32, R84 ;  /* 0x00000020e450723c */ /* 0x048ff00000081054 */
[C---:B------:R-:W-:Y:S07]  /*42630*/  HMMA.1688.F32.TF32 R92, R228.reuse, R36, R100 ;  /* 0x00000024e45c723c */ /* 0x040fee0000081064 */
[----:B------:R-:W-:Y:S01]  /*42640*/  STL.64 [R1+0x560], R96 ;  /* 0x0005606001007387 */ /* 0x000fe20000100a00 */
[C---:B------:R-:W-:Y:S03]  /*42650*/  HMMA.1688.F32.TF32 R84, R228.reuse, R40, R76 ;  /* 0x00000028e454723c */ /* 0x040fe6000008104c */
[----:B------:R-:W-:Y:S04]  /*42660*/  STL.64 [R1+0x568], R98 ;  /* 0x0005686201007387 */ /* 0x000fe80000100a00 */
[----:B------:R-:W-:Y:S01]  /*42670*/  STL.64 [R1+0x550], R80 ;  /* 0x0005505001007387 */ /* 0x000fe20000100a00 */
[C---:B------:R-:W-:Y:S03]  /*42680*/  HMMA.1688.F32.TF32 R76, R228.reuse, R48, R68 ;  /* 0x00000030e44c723c */ /* 0x040fe60000081044 */
[----:B------:R1:W-:Y:S05]  /*42690*/  STL.64 [R1+0x558], R82 ;  /* 0x0005585201007387 */ /* 0x0003ea0000100a00 */
[C---:B------:R-:W-:Y:S08]  /*426a0*/  HMMA.1688.F32.TF32 R68, R228.reuse, R56, R244 ;  /* 0x00000038e444723c */ /* 0x040ff000000810f4 */
[C---:B-1----:R-:W-:Y:S08]  /*426b0*/  HMMA.1688.F32.TF32 R80, R228.reuse, R44, R72 ;  /* 0x0000002ce450723c */ /* 0x042ff00000081048 */
        /* <DEDUP_REMOVED lines=9> */
[----:B------:R-:W3:Y:S04]  /*42750*/  LDL.LU R140, [R1+0x2e0] ;  /* 0x0002e000018c7983 */ /* 0x000ee80000300800 */
[----:B------:R-:W-:Y:S04]  /*42760*/  STL.64 [R1+0x500], R72 ;  /* 0x0005004801007387 */ /* 0x000fe80000100a00 */
[----:B------:R-:W-:Y:S04]  /*42770*/  STL.64 [R1+0x508], R74 ;  /* 0x0005084a01007387 */ /* 0x000fe80000100a00 */
[----:B------:R1:W-:Y:S04]  /*42780*/  STL.64 [R1+0x4f0], R68 ;  /* 0x0004f04401007387 */ /* 0x0003e80000100a00 */
[----:B------:R4:W-:Y:S04]  /*42790*/  STL.64 [R1+0x4f8], R70 ;  /* 0x0004f84601007387 */ /* 0x0009e80000100a00 */
[----:B------:R-:W3:Y:S04]  /*427a0*/  LDL.LU R141, [R1+0x2e4] ;  /* 0x0002e400018d7983 */ /* 0x000ee80000300800 */
[----:B------:R-:W3:Y:S04]  /*427b0*/  LDL.LU R142, [R1+0x2e8] ;  /* 0x0002e800018e7983 */ /* 0x000ee80000300800 */
[----:B------:R-:W3:Y:S04]  /*427c0*/  LDL.LU R143, [R1+0x2ec] ;  /* 0x0002ec00018f7983 */ /* 0x000ee80000300800 */
[----:B-1----:R-:W5:Y:S04]  /*427d0*/  LDL.LU R68, [R1+0x2f0] ;  /* 0x0002f00001447983 */ /* 0x002f680000300800 */
[----:B------:R-:W5:Y:S04]  /*427e0*/  LDL.LU R69, [R1+0x2f4] ;  /* 0x0002f40001457983 */ /* 0x000f680000300800 */
[----:B----4-:R-:W5:Y:S04]  /*427f0*/  LDL.LU R70, [R1+0x2f8] ;  /* 0x0002f80001467983 */ /* 0x010f680000300800 */
[----:B------:R-:W5:Y:S04]  /*42800*/  LDL.LU R71, [R1+0x2fc] ;  /* 0x0002fc0001477983 */ /* 0x000f680000300800 */
        /* <DEDUP_REMOVED lines=51> */
[----:B------:R-:W4:Y:S01]  /*42b40*/  LDL.LU R155, [R1+0x5cc] ;  /* 0x0005cc00019b7983 */ /* 0x000f220000300800 */
[----:B------:R-:W-:Y:S03]  /*42b50*/  HMMA.1688.F32.TF32 R120, R240, R56, R120 ;  /* 0x00000038f078723c */ /* 0x000fe60000081078 */
        /* <DEDUP_REMOVED lines=8> */
[----:B------:R-:W-:-:S02]  /*42be0*/  IMAD.MOV.U32 R23, RZ, RZ, R120 ;  /* 0x000000ffff177224 */ /* 0x000fc400078e0078 */
        /* <DEDUP_REMOVED lines=27> */
[C---:B------:R-:W-:Y:S08]  /*42da0*/  HMMA.1688.F32.TF32 R232, R240.reuse, R4, R232 ;  /* 0x00000004f0e8723c */ /* 0x040ff000000810e8 */
[----:B------:R-:W-:Y:S01]  /*42db0*/  HMMA.1688.F32.TF32 R248, R240, R8, R248 ;  /* 0x00000008f0f8723c */ /* 0x000fe200000810f8 */
[----:B------:R-:W-:Y:S04]  /*42dc0*/  LDS R240, [R147+0xa4100] ;  /* 0x0a41000093f07984 */ /* 0x000fe80000000800 */
[----:B------:R-:W-:Y:S04]  /*42dd0*/  LDS R242, [R147+0xa4900] ;  /* 0x0a49000093f27984 */ /* 0x000fe80000000800 */
[----:B------:R-:W-:Y:S04]  /*42de0*/  LDS R241, [R3+0xa4100] ;  /* 0x0a41000003f17984 */ /* 0x000fe80000000800 */
[----:B------:R-:W2:Y:S02]  /*42df0*/  LDS R243, [R3+0xa4900] ;  /* 0x0a49000003f37984 */ /* 0x000ea40000000800 */
[C---:B--2---:R-:W-:Y:S08]  /*42e00*/  HMMA.1688.F32.TF32 R104, R240.reuse, R44, R104 ;  /* 0x0000002cf068723c */ /* 0x044ff00000081068 */
[C---:B------:R-:W-:Y:S08]  /*42e10*/  HMMA.1688.F32.TF32 R96, R240.reuse, R48, R96 ;  /* 0x00000030f060723c */ /* 0x040ff00000081060 */
[----:B------:R-:W-:Y:S08]  /*42e20*/  HMMA.1688.F32.TF32 R92, R240, R56, R92 ;  /* 0x00000038f05c723c */ /* 0x000ff0000008105c */
[C---:B---3--:R-:W-:Y:S08]  /*42e30*/  HMMA.1688.F32.TF32 R148, R228.reuse, R64, R148 ;  /* 0x00000040e494723c */ /* 0x048ff00000081094 */
[----:B----4-:R-:W-:Y:S01]  /*42e40*/  HMMA.1688.F32.TF32 R152, R228, R60, R152 ;  /* 0x0000003ce498723c */ /* 0x010fe20000081098 */
[----:B------:R-:W-:Y:S04]  /*42e50*/  LDS R228, [R147+0xa4180] ;  /* 0x0a41800093e47984 */ /* 0x000fe80000000800 */
[----:B------:R5:W-:Y:S04]  /*42e60*/  LDS R230, [R147+0xa4980] ;  /* 0x0a49800093e67984 */ /* 0x000be80000000800 */
[----:B------:R-:W-:Y:S04]  /*42e70*/  LDS R229, [R3+0xa4180] ;  /* 0x0a41800003e57984 */ /* 0x000fe80000000800 */
[----:B------:R-:W1:Y:S10]  /*42e80*/  LDS R231, [R3+0xa4980] ;  /* 0x0a49800003e77984 */ /* 0x000e740000000800 */
[----:B------:R-:W-:Y:S04]  /*42e90*/  STL.64 [R1+0x4e0], R152 ;  /* 0x0004e09801007387 */ /* 0x000fe80000100a00 */
[----:B------:R2:W-:Y:S01]  /*42ea0*/  STL.64 [R1+0x4e8], R154 ;  /* 0x0004e89a01007387 */ /* 0x0005e20000100a00 */
[C---:B-----5:R-:W-:Y:S03]  /*42eb0*/  HMMA.1688.F32.TF32 R144, R240.reuse, R8, R132 ;  /* 0x00000008f090723c */ /* 0x060fe60000081084 */
[----:B--2---:R-:W2:Y:S04]  /*42ec0*/  LDL.LU.64 R154, [R1+0x1b78] ;  /* 0x001b7800019a7983 */ /* 0x004ea80000300a00 */
[----:B------:R-:W2:Y:S04]  /*42ed0*/  LDL.LU.64 R152, [R1+0x1b70] ;  /* 0x001b700001987983 */ /* 0x000ea80000300a00 */
[----:B------:R-:W-:Y:S04]  /*42ee0*/  STL.64 [R1+0x4c0], R148 ;  /* 0x0004c09401007387 */ /* 0x000fe80000100a00 */
[----:B------:R3:W-:Y:S01]  /*42ef0*/  STL.64 [R1+0x4c8], R150 ;  /* 0x0004c89601007387 */ /* 0x0007e20000100a00 */
[C---:B------:R-:W-:Y:S08]  /*42f00*/  HMMA.1688.F32.TF32 R132, R240.reuse, R16, R124 ;  /* 0x00000010f084723c */ /* 0x040ff0000008107c */
[C---:B---3--:R-:W-:Y:S08]  /*42f10*/  HMMA.1688.F32.TF32 R148, R240.reuse, R4, R136 ;  /* 0x00000004f094723c */ /* 0x048ff00000081088 */
        /* <DEDUP_REMOVED lines=29> */
[----:B------:R-:W-:Y:S03]  /*430f0*/  HMMA.1688.F32.TF32 R84, R240, R60, R84 ;  /* 0x0000003cf054723c */ /* 0x000fe60000081054 */
[----:B------:R-:W-:Y:S04]  /*43100*/  STL.64 [R1+0x4b8], R106 ;  /* 0x0004b86a01007387 */ /* 0x000fe80000100a00 */
[----:B------:R-:W-:Y:S04]  /*43110*/  STL.64 [R1+0x4a0], R96 ;  /* 0x0004a06001007387 */ /* 0x000fe80000100a00 */
[----:B------:R-:W-:Y:S04]  /*43120*/  STL.64 [R1+0x4a8], R98 ;  /* 0x0004a86201007387 */ /* 0x000fe80000100a00 */
[----:B------:R-:W-:Y:S01]  /*43130*/  STL.64 [R1+0x460], R80 ;  /* 0x0004605001007387 */ /* 0x000fe20000100a00 */
[C---:B-1----:R-:W-:Y:S03]  /*43140*/  HMMA.1688.F32.TF32 R76, R228.reuse, R4, R76 ;  /* 0x00000004e44c723c */ /* 0x042fe6000008104c */
[----:B------:R1:W-:Y:S05]  /*43150*/  STL.64 [R1+0x468], R82 ;  /* 0x0004685201007387 */ /* 0x0003ea0000100a00 */
[----:B------:R-:W-:Y:S08]  /*43160*/  HMMA.1688.F32.TF32 R72, R228, R8, R72 ;  /* 0x00000008e448723c */ /* 0x000ff00000081048 */
[----:B-1----:R-:W-:Y:S01]  /*43170*/  HMMA.1688.F32.TF32 R80, R240, R64, R100 ;  /* 0x00000040f050723c */ /* 0x002fe20000081064 */
[----:B------:R-:W-:Y:S04]  /*43180*/  STL.64 [R1+0x470], R92 ;  /* 0x0004705c01007387 */ /* 0x000fe80000100a00 */
[----:B------:R-:W-:Y:S04]  /*43190*/  STL.64 [R1+0x478], R94 ;  /* 0x0004785e01007387 */ /* 0x000fe80000100a00 */
[----:B------:R-:W-:Y:S01]  /*431a0*/  STL.64 [R1+0x490], R84 ;  /* 0x0004905401007387 */ /* 0x000fe20000100a00 */
[C---:B------:R-:W-:Y:S03]  /*431b0*/  HMMA.1688.F32.TF32 R68, R228.reuse, R12, R68 ;  /* 0x0000000ce444723c */ /* 0x040fe60000081044 */
[----:B------:R-:W-:Y:S04]  /*431c0*/  STL.64 [R1+0x498], R86 ;  /* 0x0004985601007387 */ /* 0x000fe80000100a00 */
[----:B------:R-:W-:Y:S04]  /*431d0*/  LDS R240, [R91+0xa4000] ;  /* 0x0a4000005bf07984 */ /* 0x000fe80000000800 */
[----:B------:R-:W-:Y:S04]  /*431e0*/  LDS R242, [R91+0xa4800] ;  /* 0x0a4800005bf27984 */ /* 0x000fe80000000800 */
[----:B------:R-:W-:Y:S04]  /*431f0*/  STL.64 [R1+0x480], R80 ;  /* 0x0004805001007387 */ /* 0x000fe80000100a00 */
[----:B------:R-:W-:Y:S04]  /*43200*/  STL.64 [R1+0x488], R82 ;  /* 0x0004885201007387 */ /* 0x000fe80000100a00 */
[----:B------:R-:W-:Y:S04]  /*43210*/  STL.64 [R1+0x780], R76 ;  /* 0x0007804c01007387 */ /* 0x000fe80000100a00 */
[----:B------:R1:W-:Y:S04]  /*43220*/  STL.64 [R1+0x788], R78 ;  /* 0x0007884e01007387 */ /* 0x0003e80000100a00 */
[----:B------:R-:W-:Y:S04]  /*43230*/  STL.64 [R1+0x6a0], R72 ;  /* 0x0006a04801007387 */ /* 0x000fe80000100a00 */
[----:B------:R3:W-:Y:S01]  /*43240*/  STL.64 [R1+0x6a8], R74 ;  /* 0x0006a84a01007387 */ /* 0x0007e20000100a00 */
[C---:B-1----:R-:W-:Y:S03]  /*43250*/  HMMA.1688.F32.TF32 R76, R228.reuse, R16, R140 ;  /* 0x00000010e44c723c */ /* 0x042fe6000008108c */
[----:B------:R-:W-:Y:S04]  /*43260*/  LDS R241, [R0+0xa4000] ;  /* 0x0a40000000f17984 */ /* 0x000fe80000000800 */
[----:B------:R-:W1:Y:S01]  /*43270*/  LDS R243, [R0+0xa4800] ;  /* 0x0a48000000f37984 */ /* 0x000e620000000800 */
[----:B---3--:R-:W-:Y:S03]  /*43280*/  HMMA.1688.F32.TF32 R72, R228, R20, R244 ;  /* 0x00000014e448723c */ /* 0x008fe600000810f4 */
[----:B------:R3:W-:Y:S04]  /*43290*/  STL.64 [R1+0x6c0], R68 ;  /* 0x0006c04401007387 */ /* 0x0007e80000100a00 */
[----:B------:R4:W-:Y:S04]  /*432a0*/  STL.64 [R1+0x6c8], R70 ;  /* 0x0006c84601007387 */ /* 0x0009e80000100a00 */
[----:B---3--:R-:W3:Y:S04]  /*432b0*/  LDL.LU R68, [R1+0xd0] ;  /* 0x0000d00001447983 */ /* 0x008ee80000300800 */
[----:B------:R-:W-:Y:S04]  /*432c0*/  STL.64 [R1+0x6e0], R76 ;  /* 0x0006e04c01007387 */ /* 0x000fe80000100a00 */
[----:B------:R-:W-:Y:S04]  /*432d0*/  STL.64 [R1+0x6e8], R78 ;  /* 0x0006e84e01007387 */ /* 0x000fe80000100a00 */
[----:B------:R5:W-:Y:S04]  /*432e0*/  STL.64 [R1+0x700], R72 ;  /* 0x0007004801007387 */ /* 0x000be80000100a00 */
[----:B------:R1:W-:Y:S04]  /*432f0*/  STL.64 [R1+0x708], R74 ;  /* 0x0007084a01007387 */ /* 0x0003e80000100a00 */
[----:B------:R-:W3:Y:S04]  /*43300*/  LDL.LU R69, [R1+0xd4] ;  /* 0x0000d40001457983 */ /* 0x000ee80000300800 */
[----:B----4-:R-:W3:Y:S04]  /*43310*/  LDL.LU R70, [R1+0xd8] ;  /* 0x0000d80001467983 */ /* 0x010ee80000300800 */
[----:B------:R-:W3:Y:S04]  /*43320*/  LDL.LU R71, [R1+0xdc] ;  /* 0x0000dc0001477983 */ /* 0x000ee80000300800 */
[----:B-----5:R-:W4:Y:S04]  /*43330*/  LDL.LU R72, [R1+0xf0] ;  /* 0x0000f00001487983 */ /* 0x020f280000300800 */
[----:B------:R-:W4:Y:S04]  /*43340*/  LDL.LU R73, [R1+0xf4] ;  /* 0x0000f40001497983 */ /* 0x000f280000300800 */
[----:B-1----:R-:W4:Y:S04]  /*43350*/  LDL.LU R74, [R1+0xf8] ;  /* 0x0000f800014a7983 */ /* 0x002f280000300800 */
[----:B------:R-:W4:Y:S04]  /*43360*/  LDL.LU R75, [R1+0xfc] ;  /* 0x0000fc00014b7983 */ /* 0x000f280000300800 */
[----:B------:R-:W5:Y:S04]  /*43370*/  LDL.LU R76, [R1+0x100] ;  /* 0x00010000014c7983 */ /* 0x000f680000300800 */
[----:B------:R-:W5:Y:S04]  /*43380*/  LDL.LU R77, [R1+0x104] ;  /* 0x00010400014d7983 */ /* 0x000f680000300800 */
[----:B------:R-:W5:Y:S04]  /*43390*/  LDL.LU R78, [R1+0x108] ;  /* 0x00010800014e7983 */ /* 0x000f680000300800 */
        /* <DEDUP_REMOVED lines=81> */
[C---:B--2---:R-:W-:Y:S08]  /*438b0*/  HMMA.1688.F32.TF32 R96, R240.reuse, R12, R96 ;  /* 0x0000000cf060723c */ /* 0x044ff00000081060 */
[----:B---3--:R-:W-:Y:S08]  /*438c0*/  HMMA.1688.F32.TF32 R104, R240, R8, R104 ;  /* 0x00000008f068723c */ /* 0x008ff00000081068 */
[C---:B----4-:R-:W-:Y:S08]  /*438d0*/  HMMA.1688.F32.TF32 R108, R228.reuse, R60, R108 ;  /* 0x0000003ce46c723c */ /* 0x050ff0000008106c */
[C---:B-----5:R-:W-:Y:S08]  /*438e0*/  HMMA.1688.F32.TF32 R112, R228.reuse, R56, R112 ;  /* 0x00000038e470723c */ /* 0x060ff00000081070 */
[C---:B------:R-:W-:Y:S08]  /*438f0*/  HMMA.1688.F32.TF32 R116, R228.reuse, R52, R116 ;  /* 0x00000034e474723c */ /* 0x040ff00000081074 */
[C---:B------:R-:W-:Y:S08]  /*43900*/  HMMA.1688.F32.TF32 R124, R228.reuse, R44, R124 ;  /* 0x0000002ce47c723c */ /* 0x040ff0000008107c */
[C---:B------:R-:W-:Y:S08]  /*43910*/  HMMA.1688.F32.TF32 R128, R228.reuse, R40, R128 ;  /* 0x00000028e480723c */ /* 0x040ff00000081080 */
[C---:B------:R-:W-:Y:S08]  /*43920*/  HMMA.1688.F32.TF32 R132, R228.reuse, R36, R132 ;  /* 0x00000024e484723c */ /* 0x040ff00000081084 */
[C---:B------:R-:W-:Y:S08]  /*43930*/  HMMA.1688.F32.TF32 R148, R228.reuse, R24, R148 ;  /* 0x00000018e494723c */ /* 0x040ff00000081094 */
[C---:B------:R-:W-:Y:S08]  /*43940*/  HMMA.1688.F32.TF32 R144, R228.reuse, R28, R144 ;  /* 0x0000001ce490723c */ /* 0x040ff00000081090 */
[----:B------:R-:W-:Y:S08]  /*43950*/  HMMA.1688.F32.TF32 R136, R228, R32, R136 ;  /* 0x00000020e488723c */ /* 0x000ff00000081088 */
[----:B------:R-:W-:Y:S01]  /*43960*/  IMAD.MOV.U32 R252, RZ, RZ, R151 ;  /* 0x000000fffffc7224 */ /* 0x000fe200078e0097 */
[----:B------:R1:W-:Y:S01]  /*43970*/  STL.64 [R1+0x720], R148 ;  /* 0x0007209401007387 */ /* 0x0003e20000100a00 */
[----:B------:R-:W-:-:S03]  /*43980*/  IMAD.MOV.U32 R2, RZ, RZ, R150 ;  /* 0x000000ffff027224 */ /* 0x000fc600078e0096 */
[----:B------:R-:W2:Y:S04]  /*43990*/  LDL.LU.64 R150, [R1+0x1b68] ;  /* 0x001b680001967983 */ /* 0x000ea80000300a00 */
[----:B-1----:R-:W2:Y:S01]  /*439a0*/  LDL.LU.64 R148, [R1+0x1b60] ;  /* 0x001b600001947983 */ /* 0x002ea20000300a00 */
[C---:B------:R-:W-:Y:S03]  /*439b0*/  HMMA.1688.F32.TF32 R120, R228.reuse, R48, R120 ;  /* 0x00000030e478723c */ /* 0x040fe60000081078 */
[----:B------:R-:W-:Y:S04]  /*439c0*/  STL [R1+0x1924], R252 ;  /* 0x001924fc01007387 */ /* 0x000fe80000100800 */
[----:B------:R-:W-:Y:S04]  /*439d0*/  STL [R1+0x1920], R2 ;  /* 0x0019200201007387 */ /* 0x000fe80000100800 */
[----:B------:R-:W-:Y:S04]  /*439e0*/  STL.64 [R1+0x740], R144 ;  /* 0x0007409001007387 */ /* 0x000fe80000100a00 */
[----:B------:R1:W-:Y:S04]  /*439f0*/  STL.64 [R1+0x748], R146 ;  /* 0x0007489201007387 */ /* 0x0003e80000100a00 */
[----:B-1----:R-:W3:Y:S04]  /*43a00*/  LDL.LU.64 R146, [R1+0x1b58] ;  /* 0x001b580001927983 */ /* 0x002ee80000300a00 */
[----:B------:R-:W3:Y:S04]  /*43a10*/  LDL.LU.64 R144, [R1+0x1b50] ;  /* 0x001b500001907983 */ /* 0x000ee80000300a00 */
[----:B------:R-:W-:Y:S04]  /*43a20*/  STL.64 [R1+0x760], R136 ;  /* 0x0007608801007387 */ /* 0x000fe80000100a00 */
[----:B------:R1:W-:Y:S01]  /*43a30*/  STL.64 [R1+0x768], R138 ;  /* 0x0007688a01007387 */ /* 0x0003e20000100a00 */
[----:B------:R-:W-:Y:S03]  /*43a40*/  HMMA.1688.F32.TF32 R228, R228, R64, R164 ;  /* 0x00000040e4e4723c */ /* 0x000fe600000810a4 */
[----:B-1----:R-:W4:Y:S04]  /*43a50*/  LDL.LU.64 R138, [R1+0x1b48] ;  /* 0x001b4800018a7983 */ /* 0x002f280000300a00 */
[----:B------:R-:W4:Y:S04]  /*43a60*/  LDL.LU.64 R136, [R1+0x1b40] ;  /* 0x001b400001887983 */ /* 0x000f280000300a00 */
[----:B------:R-:W-:Y:S04]  /*43a70*/  STL.64 [R1+0x770], R132 ;  /* 0x0007708401007387 */ /* 0x000fe80000100a00 */
[----:B------:R1:W-:Y:S01]  /*43a80*/  STL.64 [R1+0x778], R134 ;  /* 0x0007788601007387 */ /* 0x0003e20000100a00 */
[C---:B------:R-:W-:Y:S03]  /*43a90*/  HMMA.1688.F32.TF32 R160, R240.reuse, R4, R160 ;  /* 0x00000004f0a0723c */ /* 0x040fe600000810a0 */
[----:B-1----:R-:W5:Y:S04]  /*43aa0*/  LDL.LU.64 R134, [R1+0x1b38] ;  /* 0x001b380001867983 */ /* 0x002f680000300a00 */
[----:B------:R-:W5:Y:S04]  /*43ab0*/  LDL.LU.64 R132, [R1+0x1b30] ;  /* 0x001b300001847983 */ /* 0x000f680000300a00 */
[----:B------:R-:W-:Y:S04]  /*43ac0*/  STL.64 [R1+0x750], R128 ;  /* 0x0007508001007387 */ /* 0x000fe80000100a00 */
[----:B------:R1:W-:Y:S04]  /*43ad0*/  STL.64 [R1+0x758], R130 ;  /* 0x0007588201007387 */ /* 0x0003e80000100a00 */
[----:B-1----:R-:W2:Y:S04]  /*43ae0*/  LDL.LU.64 R130, [R1+0x1b28] ;  /* 0x001b280001827983 */ /* 0x002ea80000300a00 */
[----:B------:R-:W2:Y:S04]  /*43af0*/  LDL.LU.64 R128, [R1+0x1b20] ;  /* 0x001b200001807983 */ /* 0x000ea80000300a00 */
[----:B------:R-:W-:Y:S04]  /*43b00*/  STL.64 [R1+0x730], R124 ;  /* 0x0007307c01007387 */ /* 0x000fe80000100a00 */
[----:B------:R1:W-:Y:S01]  /*43b10*/  STL.64 [R1+0x738], R126 ;  /* 0x0007387e01007387 */ /* 0x0003e20000100a00 */
[C---:B------:R-:W-:Y:S03]  /*43b20*/  HMMA.1688.F32.TF32 R244, R240.reuse, R16, R244 ;  /* 0x00000010f0f4723c */ /* 0x040fe600000810f4 */
        /* <DEDUP_REMOVED lines=18> */
[----:B------:R-:W2:Y:S04]  /*43c50*/  LDL.LU.64 R166, [R1+0x1ac8] ;  /* 0x001ac80001a67983 */ /* 0x000ea80000300a00 */
[----:B------:R-:W2:Y:S04]  /*43c60*/  LDL.LU.64 R164, [R1+0x1ac0] ;  /* 0x001ac00001a47983 */ /* 0x000ea80000300a00 */
[----:B------:R-:W-:Y:S04]  /*43c70*/  STL.64 [R1+0x690], R228 ;  /* 0x000690e401007387 */ /* 0x000fe80000100a00 */
[----:B------:R-:W-:Y:S04]  /*43c80*/  STL.64 [R1+0x698], R230 ;  /* 0x000698e601007387 */ /* 0x000fe80000100a00 */
[----:B------:R-:W-:Y:S04]  /*43c90*/  STL.64 [R1+0x1f0], R160 ;  /* 0x0001f0a001007387 */ /* 0x000fe80000100a00 */
[----:B------:R1:W-:Y:S01]  /*43ca0*/  STL.64 [R1+0x1f8], R162 ;  /* 0x0001f8a201007387 */ /* 0x0003e20000100a00 */
[C---:B------:R-:W-:Y:S03]  /*43cb0*/  HMMA.1688.F32.TF32 R80, R240.reuse, R20, R80 ;  /* 0x00000014f050723c */ /* 0x040fe60000081050 */
[----:B------:R-:W-:Y:S04]  /*43cc0*/  LDS R228, [R91+0xa4080] ;  /* 0x0a4080005be47984 */ /* 0x000fe80000000800 */
[----:B------:R-:W-:Y:S04]  /*43cd0*/  LDS R230, [R91+0xa4880] ;  /* 0x0a4880005be67984 */ /* 0x000fe80000000800 */
[----:B-1----:R-:W2:Y:S04]  /*43ce0*/  LDL.LU.64 R162, [R1+0x1ab8] ;  /* 0x001ab80001a27983 */ /* 0x002ea80000300a00 */
[----:B------:R-:W2:Y:S04]  /*43cf0*/  LDL.LU.64 R160, [R1+0x1ab0] ;  /* 0x001ab00001a07983 */ /* 0x000ea80000300a00 */
[----:B------:R-:W-:Y:S04]  /*43d00*/  STL.64 [R1+0x1e0], R104 ;  /* 0x0001e06801007387 */ /* 0x000fe80000100a00 */
[----:B------:R1:W-:Y:S04]  /*43d10*/  STL.64 [R1+0x1e8], R106 ;  /* 0x0001e86a01007387 */ /* 0x0003e80000100a00 */
[----:B------:R-:W-:Y:S04]  /*43d20*/  LDS R229, [R0+0xa4080] ;  /* 0x0a40800000e57984 */ /* 0x000fe80000000800 */
[----:B------:R-:W2:Y:S04]  /*43d30*/  LDS R231, [R0+0xa4880] ;  /* 0x0a48800000e77984 */ /* 0x000ea80000000800 */
        /* <DEDUP_REMOVED lines=9> */
[----:B------:R-:W3:Y:S04]  /*43dd0*/  LDL.LU.64 R244, [R1+0x1a80] ;  /* 0x001a800001f47983 */ /* 0x000ee80000300a00 */
[----:B------:R-:W-:Y:S04]  /*43de0*/  STL.64 [R1+0x1b0], R80 ;  /* 0x0001b05001007387 */ /* 0x000fe80000100a00 */
[----:B------:R1:W-:Y:S02]  /*43df0*/  STL.64 [R1+0x1b8], R82 ;  /* 0x0001b85201007387 */ /* 0x0003e40000100a00 */
[C---:B-1----:R-:W-:Y:S08]  /*43e00*/  HMMA.1688.F32.TF32 R80, R240.reuse, R24, R92 ;  /* 0x00000018f050723c */ /* 0x042ff0000008105c */
[C---:B------:R-:W-:Y:S08]  /*43e10*/  HMMA.1688.F32.TF32 R92, R240.reuse, R28, R84 ;  /* 0x0000001cf05c723c */ /* 0x040ff00000081054 */
[C---:B------:R-:W-:Y:S07]  /*43e20*/  HMMA.1688.F32.TF32 R84, R240.reuse, R32, R100 ;  /* 0x00000020f054723c */ /* 0x040fee0000081064 */
[----:B------:R-:W-:Y:S04]  /*43e30*/  STL.64 [R1+0x1a0], R80 ;  /* 0x0001a05001007387 */ /* 0x000fe80000100a00 */
[----:B------:R1:W-:Y:S02]  /*43e40*/  STL.64 [R1+0x1a8], R82 ;  /* 0x0001a85201007387 */ /* 0x0003e40000100a00 */
[C---:B-1----:R-:W-:Y:S08]  /*43e50*/  HMMA.1688.F32.TF32 R80, R240.reuse, R36, R76 ;  /* 0x00000024f050723c */ /* 0x042ff0000008104c */
[C---:B------:R-:W-:Y:S08]  /*43e60*/  HMMA.1688.F32.TF32 R76, R240.reuse, R40, R72 ;  /* 0x00000028f04c723c */ /* 0x040ff00000081048 */
[C---:B------:R-:W-:Y:S08]  /*43e70*/  HMMA.1688.F32.TF32 R72, R240.reuse, R44, R68 ;  /* 0x0000002cf048723c */ /* 0x040ff00000081044 */
[----:B------:R-:W-:Y:S01]  /*43e80*/  HMMA.1688.F32.TF32 R68, R240, R48, R140 ;  /* 0x00000030f044723c */ /* 0x000fe2000008108c */
[----:B------:R-:W-:Y:S04]  /*43e90*/  STL.64 [R1+0x190], R92 ;  /* 0x0001905c01007387 */ /* 0x000fe80000100a00 */
[----:B------:R-:W-:Y:S04]  /*43ea0*/  STL.64 [R1+0x198], R94 ;  /* 0x0001985e01007387 */ /* 0x000fe80000100a00 */
[----:B------:R-:W-:Y:S04]  /*43eb0*/  STL.64 [R1+0x180], R84 ;  /* 0x0001805401007387 */ /* 0x000fe80000100a00 */
[----:B------:R-:W-:Y:S04]  /*43ec0*/  STL.64 [R1+0x188], R86 ;  /* 0x0001885601007387 */ /* 0x000fe80000100a00 */
[----:B------:R1:W-:Y:S04]  /*43ed0*/  STL.64 [R1+0x170], R80 ;  /* 0x0001705001007387 */ /* 0x0003e80000100a00 */
[----:B------:R1:W-:Y:S04]  /*43ee0*/  STL.64 [R1+0x178], R82 ;  /* 0x0001785201007387 */ /* 0x0003e80000100a00 */
[----:B------:R-:W-:Y:S04]  /*43ef0*/  STL.64 [R1+0x160], R76 ;  /* 0x0001604c01007387 */ /* 0x000fe80000100a00 */
[----:B------:R-:W-:Y:S04]  /*43f00*/  STL.64 [R1+0x168], R78 ;  /* 0x0001684e01007387 */ /* 0x000fe80000100a00 */
[----:B-1----:R-:W4:Y:S04]  /*43f10*/  LDL.LU R80, [R1+0xa0] ;  /* 0x0000a00001507983 */ /* 0x002f280000300800 */
[----:B------:R-:W-:Y:S04]  /*43f20*/  STL.64 [R1+0x150], R72 ;  /* 0x0001504801007387 */ /* 0x000fe80000100a00 */
[----:B------:R-:W-:Y:S04]  /*43f30*/  STL.64 [R1+0x158], R74 ;  /* 0x0001584a01007387 */ /* 0x000fe80000100a00 */
[----:B------:R2:W-:Y:S04]  /*43f40*/  STL.64 [R1+0x100], R68 ;  /* 0x0001004401007387 */ /* 0x0005e80000100a00 */
[----:B------:R3:W-:Y:S04]  /*43f50*/  STL.64 [R1+0x108], R70 ;  /* 0x0001084601007387 */ /* 0x0007e80000100a00 */
[----:B------:R-:W4:Y:S04]  /*43f60*/  LDL.LU R81, [R1+0xa4] ;  /* 0x0000a40001517983 */ /* 0x000f280000300800 */
[----:B------:R-:W4:Y:S04]  /*43f70*/  LDL.LU R82, [R1+0xa8] ;  /* 0x0000a80001527983 */ /* 0x000f280000300800 */
[----:B------:R-:W4:Y:S04]  /*43f80*/  LDL.LU R83, [R1+0xac] ;  /* 0x0000ac0001537983 */ /* 0x000f280000300800 */
[----:B------:R-:W5:Y:S04]  /*43f90*/  LDL.LU R92, [R1+0x80] ;  /* 0x00008000015c7983 */ /* 0x000f680000300800 */
[----:B------:R-:W5:Y:S04]  /*43fa0*/  LDL.LU R93, [R1+0x84] ;  /* 0x00008400015d7983 */ /* 0x000f680000300800 */
[----:B------:R-:W5:Y:S04]  /*43fb0*/  LDL.LU R94, [R1+0x88] ;  /* 0x00008800015e7983 */ /* 0x000f680000300800 */
[----:B------:R-:W5:Y:S01]  /*43fc0*/  LDL.LU R95, [R1+0x8c] ;  /* 0x00008c00015f7983 */ /* 0x000f620000300800 */
[----:B--2---:R-:W-:-:S02]  /*43fd0*/  IMAD.MOV.U32 R69, RZ, RZ, R246 ;  /* 0x000000ffff457224 */ /* 0x004fc400078e00f6 */
[----:B---3--:R-:W-:Y:S02]  /*43fe0*/  IMAD.MOV.U32 R71, RZ, RZ, R244 ;  /* 0x000000ffff477224 */ /* 0x008fe400078e00f4 */
[----:B------:R-:W-:Y:S01]  /*43ff0*/  IMAD.MOV.U32 R70, RZ, RZ, R245 ;  /* 0x000000ffff467224 */ /* 0x000fe200078e00f5 */
[----:B------:R-:W2:Y:S01]  /*44000*/  LDL.LU R244, [R1+0x40] ;  /* 0x0000400001f47983 */ /* 0x000ea20000300800 */
[----:B------:R-:W-:-:S03]  /*44010*/  IMAD.MOV.U32 R68, RZ, RZ, R247 ;  /* 0x000000ffff447224 */ /* 0x000fc600078e00f7 */
        /* <DEDUP_REMOVED lines=19> */
[----:B------:R-:W3:Y:S04]  /*44150*/  LDL.LU R140, [R1] ;  /* 0x00000000018c7983 */ /* 0x000ee80000300800 */
[----:B------:R-:W3:Y:S04]  /*44160*/  LDL.LU R141, [R1+0x4] ;  /* 0x00000400018d7983 */ /* 0x000ee80000300800 */
[----:B------:R-:W3:Y:S04]  /*44170*/  LDL.LU R142, [R1+0x8] ;  /* 0x00000800018e7983 */ /* 0x000ee80000300800 */
[----:B------:R-:W3:Y:S01]  /*44180*/  LDL.LU R143, [R1+0xc] ;  /* 0x00000c00018f7983 */ /* 0x000ee20000300800 */
[C---:B----4-:R-:W-:Y:S08]  /*44190*/  HMMA.1688.F32.TF32 R80, R240.reuse, R52, R80 ;  /* 0x00000034f050723c */ /* 0x050ff00000081050 */
[----:B-----5:R-:W-:Y:S11]  /*441a0*/  HMMA.1688.F32.TF32 R92, R240, R56, R92 ;  /* 0x00000038f05c723c */ /* 0x020ff6000008105c */
[----:B------:R-:W-:Y:S05]  /*441b0*/  @!UPT UIADD3 URZ, URZ, URZ, URZ ;  /* 0x0000003f3f3ff290 */ /* 0x000fea000fffe03f */
[----:B------:R-:W-:Y:S02]  /*441c0*/  IMAD.MOV.U32 R62, RZ, RZ, R83 ;  /* 0x000000ffff3e7224 */ /* 0x000fe400078e0053 */
[----:B------:R-:W-:Y:S02]  /*441d0*/  IMAD.MOV.U32 R67, RZ, RZ, R82 ;  /* 0x000000ffff437224 */ /* 0x000fe400078e0052 */
[----:B------:R-:W-:Y:S01]  /*441e0*/  IMAD.MOV.U32 R63, RZ, RZ, R81 ;  /* 0x000000ffff3f7224 */ /* 0x000fe200078e0051 */
[----:B------:R-:W4:Y:S01]  /*441f0*/  LDL.LU.64 R82, [R1+0x1a78] ;  /* 0x001a780001527983 */ /* 0x000f220000300a00 */
[----:B------:R-:W-:-:S03]  /*44200*/  IMAD.MOV.U32 R66, RZ, RZ, R80 ;  /* 0x000000ffff427224 */ /* 0x000fc600078e0050 */
[----:B------:R-:W4:Y:S04]  /*44210*/  LDL.LU.64 R80, [R1+0x1a70] ;  /* 0x001a700001507983 */ /* 0x000f280000300a00 */
[----:B------:R-:W-:Y:S04]  /*44220*/  STL [R1+0x1974], R62 ;  /* 0x0019743e01007387 */ /* 0x000fe80000100800 */
[----:B------:R-:W-:Y:S04]  /*44230*/  STL [R1+0x1970], R67 ;  /* 0x0019704301007387 */ /* 0x000fe80000100800 */
[----:B------:R-:W-:Y:S04]  /*44240*/  STL [R1+0x196c], R63 ;  /* 0x00196c3f01007387 */ /* 0x000fe80000100800 */
[----:B------:R-:W-:Y:S04]  /*44250*/  STL [R1+0x1968], R66 ;  /* 0x0019684201007387 */ /* 0x000fe80000100800 */
[----:B------:R-:W-:Y:S04]  /*44260*/  STL.64 [R1+0xc0], R92 ;  /* 0x0000c05c01007387 */ /* 0x000fe80000100a00 */
[----:B------:R1:W-:Y:S04]  /*44270*/  STL.64 [R1+0xc8], R94 ;  /* 0x0000c85e01007387 */ /* 0x0003e80000100a00 */
[----:B-1----:R-:W5:Y:S04]  /*44280*/  LDL.LU.64 R94, [R1+0x1a68] ;  /* 0x001a6800015e7983 */ /* 0x002f680000300a00 */
[----:B------:R-:W5:Y:S01]  /*44290*/  LDL.LU.64 R92, [R1+0x1a60] ;  /* 0x001a6000015c7983 */ /* 0x000f620000300a00 */
[----:B--2---:R-:W-:Y:S11]  /*442a0*/  HMMA.1688.F32.TF32 R244, R240, R60, R244 ;  /* 0x0000003cf0f4723c */ /* 0x004ff600000810f4 */
[----:B------:R-:W-:Y:S11]  /*442b0*/  @!UPT UIADD3 URZ, URZ, URZ, URZ ;  /* 0x0000003f3f3ff290 */ /* 0x000ff6000fffe03f */
[----:B------:R-:W-:Y:S02]  /*442c0*/  @!UPT UIADD3 URZ, URZ, URZ, URZ ;  /* 0x0000003f3f3ff290 */ /* 0x000fe4000fffe03f */
[----:B------:R-:W-:Y:S02]  /*442d0*/  IMAD.MOV.U32 R63, RZ, RZ, R246 ;  /* 0x000000ffff3f7224 */ /* 0x000fe400078e00f6 */
[----:B------:R-:W-:Y:S02]  /*442e0*/  IMAD.MOV.U32 R66, RZ, RZ, R247 ;  /* 0x000000ffff427224 */ /* 0x000fe400078e00f7 */
[----:B------:R-:W-:Y:S01]  /*442f0*/  IMAD.MOV.U32 R62, RZ, RZ, R244 ;  /* 0x000000ffff3e7224 */ /* 0x000fe200078e00f4 */
[----:B------:R-:W2:Y:S01]  /*44300*/  LDL.LU.64 R246, [R1+0x1a58] ;  /* 0x001a580001f67983 */ /* 0x000ea20000300a00 */
[----:B------:R-:W-:-:S03]  /*44310*/  IMAD.MOV.U32 R67, RZ, RZ, R245 ;  /* 0x000000ffff437224 */ /* 0x000fc600078e00f5 */
        /* <DEDUP_REMOVED lines=9> */
[C---:B---3--:R-:W-:Y:S03]  /*443b0*/  HMMA.1688.F32.TF32 R84, R228.reuse, R8, R84 ;  /* 0x00000008e454723c */ /* 0x048fe60000081054 */
[----:B------:R-:W-:Y:S04]  /*443c0*/  LDS R244, [R91+0xa4100] ;  /* 0x0a4100005bf47984 */ /* 0x000fe80000000800 */
[----:B------:R-:W-:Y:S01]  /*443d0*/  LDS R246, [R91+0xa4900] ;  /* 0x0a4900005bf67984 */ /* 0x000fe20000000800 */
[C---:B------:R-:W-:Y:S03]  /*443e0*/  HMMA.1688.F32.TF32 R100, R228.reuse, R12, R100 ;  /* 0x0000000ce464723c */ /* 0x040fe60000081064 */
[----:B------:R-:W-:Y:S04]  /*443f0*/  LDS R245, [R0+0xa4100] ;  /* 0x0a41000000f57984 */ /* 0x000fe80000000800 */
[----:B------:R-:W1:Y:S01]  /*44400*/  LDS R247, [R0+0xa4900] ;  /* 0x0a49000000f77984 */ /* 0x000e620000000800 */
[C---:B------:R-:W-:Y:S08]  /*44410*/  HMMA.1688.F32.TF32 R76, R228.reuse, R16, R76 ;  /* 0x00000010e44c723c */ /* 0x040ff0000008104c */
[C---:B------:R-:W-:Y:S08]  /*44420*/  HMMA.1688.F32.TF32 R72, R228.reuse, R20, R72 ;  /* 0x00000014e448723c */ /* 0x040ff00000081048 */
[C---:B------:R-:W-:Y:S08]  /*44430*/  HMMA.1688.F32.TF32 R68, R228.reuse, R24, R68 ;  /* 0x00000018e444723c */ /* 0x040ff00000081044 */
[C---:B------:R-:W-:Y:S08]  /*44440*/  HMMA.1688.F32.TF32 R140, R228.reuse, R28, R140 ;  /* 0x0000001ce48c723c */ /* 0x040ff0000008108c */
[C---:B--2---:R-:W-:Y:S11]  /*44450*/  HMMA.1688.F32.TF32 R240, R228.reuse, R4, R240 ;  /* 0x00000004e4f0723c */ /* 0x044ff600000810f0 */
[----:B------:R-:W-:Y:S11]  /*44460*/  @!UPT UIADD3 URZ, URZ, URZ, URZ ;  /* 0x0000003f3f3ff290 */ /* 0x000ff6000fffe03f */
[----:B------:R-:W-:Y:S01]  /*44470*/  @!UPT UIADD3 URZ, URZ, URZ, URZ ;  /* 0x0000003f3f3ff290 */ /* 0x000fe2000fffe03f */
[----:B------:R-:W-:Y:S04]  /*44480*/  STL.64 [R1+0x330], R240 ;  /* 0x000330f001007387 */ /* 0x000fe80000100a00 */
[----:B------:R-:W-:Y:S04]  /*44490*/  STL.64 [R1+0x338], R242 ;  /* 0x000338f201007387 */ /* 0x000fe80000100a00 */
[----:B------:R-:W-:Y:S04]  /*444a0*/  LDS R240, [R91+0xa4180] ;  /* 0x0a4180005bf07984 */ /* 0x000fe80000000800 */
[----:B------:R2:W-:Y:S04]  /*444b0*/  LDS R242, [R91+0xa4980] ;  /* 0x0a4980005bf27984 */ /* 0x0005e80000000800 */
[----:B------:R-:W-:Y:S04]  /*444c0*/  LDS R241, [R0+0xa4180] ;  /* 0x0a41800000f17984 */ /* 0x000fe80000000800 */
[----:B--2---:R-:W2:Y:S04]  /*444d0*/  LDL.LU R91, [R1+0x1a48] ;  /* 0x001a4800015b7983 */ /* 0x004ea80000300800 */
[----:B------:R-:W-:Y:S04]  /*444e0*/  STL.64 [R1+0x320], R84 ;  /* 0x0003205401007387 */ /* 0x000fe80000100a00 */
[----:B------:R3:W-:Y:S04]  /*444f0*/  STL.64 [R1+0x328], R86 ;  /* 0x0003285601007387 */ /* 0x0007e80000100a00 */
[----:B------:R-:W1:Y:S04]  /*44500*/  LDS R243, [R0+0xa4980] ;  /* 0x0a49800000f37984 */ /* 0x000e680000000800 */
[----:B---3--:R-:W3:Y:S04]  /*44510*/  LDL.LU.64 R86, [R1+0x1a40] ;  /* 0x001a400001567983 */ /* 0x008ee80000300a00 */
[----:B------:R-:W3:Y:S04]  /*44520*/  LDL.LU.64 R84, [R1+0x1a38] ;  /* 0x001a380001547983 */ /* 0x000ee80000300a00 */
[----:B------:R-:W-:Y:S04]  /*44530*/  STL.64 [R1+0x310], R100 ;  /* 0x0003106401007387 */ /* 0x000fe80000100a00 */
[----:B------:R4:W-:Y:S04]  /*44540*/  STL.64 [R1+0x318], R102 ;  /* 0x0003186601007387 */ /* 0x0009e80000100a00 */
[----:B----4-:R-:W4:Y:S04]  /*44550*/  LDL.LU.64 R102, [R1+0x1a30] ;  /* 0x001a300001667983 */ /* 0x010f280000300a00 */
[----:B------:R-:W4:Y:S04]  /*44560*/  LDL.LU.64 R100, [R1+0x1a28] ;  /* 0x001a280001647983 */ /* 0x000f280000300a00 */
        /* <DEDUP_REMOVED lines=16> */
[C---:B--2---:R-:W-:Y:S11]  /*44670*/  HMMA.1688.F32.TF32 R140, R228.reuse, R32, R140 ;  /* 0x00000020e48c723c */ /* 0x044ff6000008108c */
[----:B------:R-:W-:Y:S11]  /*44680*/  @!UPT UIADD3 URZ, URZ, URZ, URZ ;  /* 0x0000003f3f3ff290 */ /* 0x000ff6000fffe03f */
[----:B------:R-:W-:Y:S01]  /*44690*/  @!UPT UIADD3 URZ, URZ, URZ, URZ ;  /* 0x0000003f3f3ff290 */ /* 0x000fe2000fffe03f */
[----:B------:R-:W-:Y:S04]  /*446a0*/  STL.64 [R1+0x2e0], R140 ;  /* 0x0002e08c01007387 */ /* 0x000fe80000100a00 */
[----:B------:R1:W-:Y:S02]  /*446b0*/  STL.64 [R1+0x2e8], R142 ;  /* 0x0002e88e01007387 */ /* 0x0003e40000100a00 */
[C---:B-1----:R-:W-:Y:S08]  /*446c0*/  HMMA.1688.F32.TF32 R140, R228.reuse, R36, R68 ;  /* 0x00000024e48c723c */ /* 0x042ff00000081044 */
[C---:B------:R-:W-:Y:S08]  /*446d0*/  HMMA.1688.F32.TF32 R68, R228.reuse, R40, R72 ;  /* 0x00000028e444723c */ /* 0x040ff00000081048 */
[C---:B------:R-:W-:Y:S08]  /*446e0*/  HMMA.1688.F32.TF32 R72, R228.reuse, R44, R76 ;  /* 0x0000002ce448723c */ /* 0x040ff0000008104c */
[C---:B----4-:R-:W-:Y:S01]  /*446f0*/  HMMA.1688.F32.TF32 R76, R228.reuse, R48, R100 ;  /* 0x00000030e44c723c */ /* 0x050fe20000081064 */
[----:B------:R-:W-:Y:S04]  /*44700*/  STL.64 [R1+0x2d0], R140 ;  /* 0x0002d08c01007387 */ /* 0x000fe80000100a00 */
[----:B------:R-:W-:Y:S04]  /*44710*/  STL.64 [R1+0x2d8], R142 ;  /* 0x0002d88e01007387 */ /* 0x000fe80000100a00 */
[----:B------:R-:W-:Y:S04]  /*44720*/  STL.64 [R1+0x2c0], R68 ;  /* 0x0002c04401007387 */ /* 0x000fe80000100a00 */
[----:B------:R3:W-:Y:S04]  /*44730*/  STL.64 [R1+0x2c8], R70 ;  /* 0x0002c84601007387 */ /* 0x0007e80000100a00 */
[----:B------:R-:W-:Y:S04]  /*44740*/  STL.64 [R1+0x2b0], R72 ;  /* 0x0002b04801007387 */ /* 0x000fe80000100a00 */
[----:B------:R1:W-:Y:S01]  /*44750*/  STL.64 [R1+0x2b8], R74 ;  /* 0x0002b84a01007387 */ /* 0x0003e20000100a00 */
[C---:B---3--:R-:W-:Y:S03]  /*44760*/  HMMA.1688.F32.TF32 R68, R228.reuse, R52, R84 ;  /* 0x00000034e444723c */ /* 0x048fe60000081054 */
[----:B------:R-:W-:Y:S04]  /*44770*/  STL.64 [R1+0x2a0], R76 ;  /* 0x0002a04c01007387 */ /* 0x000fe80000100a00 */
[----:B------:R5:W-:Y:S01]  /*44780*/  STL.64 [R1+0x2a8], R78 ;  /* 0x0002a84e01007387 */ /* 0x000be20000100a00 */
[C---:B-1----:R-:W-:Y:S08]  /*44790*/  HMMA.1688.F32.TF32 R72, R228.reuse, R56, R88 ;  /* 0x00000038e448723c */ /* 0x042ff00000081058 */
[C---:B-----5:R-:W-:Y:S07]  /*447a0*/  HMMA.1688.F32.TF32 R76, R228.reuse, R60, R92 ;  /* 0x0000003ce44c723c */ /* 0x060fee000008105c */
[----:B------:R-:W-:Y:S04]  /*447b0*/  STL.64 [R1+0x290], R68 ;  /* 0x0002904401007387 */ /* 0x000fe80000100a00 */
[----:B------:R1:W-:Y:S04]  /*447c0*/  STL.64 [R1+0x298], R70 ;  /* 0x0002984601007387 */ /* 0x0003e80000100a00 */
[----:B------:R-:W-:Y:S04]  /*447d0*/  STL.64 [R1+0x280], R72 ;  /* 0x0002804801007387 */ /* 0x000fe80000100a00 */
[----:B------:R2:W-:Y:S01]  /*447e0*/  STL.64 [R1+0x288], R74 ;  /* 0x0002884a01007387 */ /* 0x0005e20000100a00 */
[----:B-1----:R-:W-:Y:S03]  /*447f0*/  HMMA.1688.F32.TF32 R68, R228, R64, R80 ;  /* 0x00000040e444723c */ /* 0x002fe60000081050 */
        /* <DEDUP_REMOVED lines=38> */
[C---:B--2---:R-:W-:Y:S03]  /*44a60*/  HMMA.1688.F32.TF32 R72, R244.reuse, R52, R144 ;  /* 0x00000034f448723c */ /* 0x044fe60000081090 */
[----:B------:R-:W-:Y:S04]  /*44a70*/  LDS R137, [R3+0xa5000] ;  /* 0x0a50000003897984 */ /* 0x000fe80000000800 */
[----:B------:R-:W-:Y:S01]  /*44a80*/  LDS R139, [R3+0xa5800] ;  /* 0x0a580000038b7984 */ /* 0x000fe20000000800 */
[C---:B-1----:R-:W-:Y:S07]  /*44a90*/  HMMA.1688.F32.TF32 R76, R244.reuse, R56, R148 ;  /* 0x00000038f44c723c */ /* 0x042fee0000081094 */
[----:B------:R-:W-:Y:S04]  /*44aa0*/  STL.64 [R1+0x70], R68 ;  /* 0x0000704401007387 */ /* 0x000fe80000100a00 */
[----:B------:R1:W-:Y:S04]  /*44ab0*/  STL.64 [R1+0x78], R70 ;  /* 0x0000784601007387 */ /* 0x0003e80000100a00 */
[----:B------:R-:W-:Y:S04]  /*44ac0*/  STL.64 [R1+0x60], R72 ;  /* 0x0000604801007387 */ /* 0x000fe80000100a00 */
[----:B------:R2:W-:Y:S01]  /*44ad0*/  STL.64 [R1+0x68], R74 ;  /* 0x0000684a01007387 */ /* 0x0005e20000100a00 */
[C---:B-1----:R-:W-:Y:S03]  /*44ae0*/  HMMA.1688.F32.TF32 R68, R244.reuse, R60, R152 ;  /* 0x0000003cf444723c */ /* 0x042fe60000081098 */
[----:B------:R-:W-:Y:S04]  /*44af0*/  STL.64 [R1+0x50], R76 ;  /* 0x0000504c01007387 */ /* 0x000fe80000100a00 */
[----:B------:R-:W-:Y:S01]  /*44b00*/  STL.64 [R1+0x58], R78 ;  /* 0x0000584e01007387 */ /* 0x000fe20000100a00 */
[----:B--2---:R-:W-:Y:S03]  /*44b10*/  HMMA.1688.F32.TF32 R72, R244, R64, R156 ;  /* 0x00000040f448723c */ /* 0x004fe6000008109c */
[----:B------:R-:W2:Y:S11]  /*44b20*/  LDL R245, [R1+0x94c] ;  /* 0x00094c0001f57983 */ /* 0x000eb60000100800 */
[----:B------:R-:W-:Y:S01]  /*44b30*/  @!UPT UIADD3 URZ, URZ, URZ, URZ ;  /* 0x0000003f3f3ff290 */ /* 0x000fe2000fffe03f */
[----:B------:R-:W-:Y:S04]  /*44b40*/  STL.64 [R1+0x40], R68 ;  /* 0x0000404401007387 */ /* 0x000fe80000100a00 */
[----:B------:R1:W-:Y:S01]  /*44b50*/  STL.64 [R1+0x48], R70 ;  /* 0x0000484601007387 */ /* 0x0003e20000100a00 */
[C---:B------:R-:W-:Y:S08]  /*44b60*/  HMMA.1688.F32.TF32 R228, R240.reuse, R12, R176 ;  /* 0x0000000cf0e4723c */ /* 0x040ff000000810b0 */
[C---:B-1----:R-:W-:Y:S08]  /*44b70*/  HMMA.1688.F32.TF32 R68, R240.reuse, R4, R168 ;  /* 0x00000004f044723c */ /* 0x042ff000000810a8 */
[C---:B------:R-:W-:Y:S08]  /*44b80*/  HMMA.1688.F32.TF32 R180, R240.reuse, R16, R180 ;  /* 0x00000010f0b4723c */ /* 0x040ff000000810b4 */
[C---:B------:R-:W-:Y:S08]  /*44b90*/  HMMA.1688.F32.TF32 R184, R240.reuse, R20, R184 ;  /* 0x00000014f0b8723c */ /* 0x040ff000000810b8 */
[C---:B------:R-:W-:Y:S01]  /*44ba0*/  HMMA.1688.F32.TF32 R188, R240.reuse, R24, R188 ;  /* 0x00000018f0bc723c */ /* 0x040fe200000810bc */
[----:B------:R-:W-:Y:S07]  /*44bb0*/  STL.64 [R1+0x30], R72 ;  /* 0x0000304801007387 */ /* 0x000fee0000100a00 */
[C---:B------:R-:W-:Y:S01]  /*44bc0*/  HMMA.1688.F32.TF32 R192, R240.reuse, R28, R192 ;  /* 0x0000001cf0c0723c */ /* 0x040fe200000810c0 */
[----:B------:R-:W-:Y:S07]  /*44bd0*/  STL.64 [R1+0x38], R74 ;  /* 0x0000384a01007387 */ /* 0x000fee0000100a00 */
[C---:B------:R-:W-:Y:S01]  /*44be0*/  HMMA.1688.F32.TF32 R196, R240.reuse, R32, R196 ;  /* 0x00000020f0c4723c */ /* 0x040fe200000810c4 */
[----:B------:R1:W-:Y:S04]  /*44bf0*/  STL.64 [R1+0x10], R68 ;  /* 0x0000104401007387 */ /* 0x0003e80000100a00 */
[----:B------:R-:W3:Y:S03]  /*44c00*/  LDL.LU R140, [R1+0x90] ;  /* 0x00009000018c7983 */ /* 0x000ee60000300800 */
[C---:B------:R-:W-:Y:S01]  /*44c10*/  HMMA.1688.F32.TF32 R200, R240.reuse, R36, R200 ;  /* 0x00000024f0c8723c */ /* 0x040fe200000810c8 */
[----:B------:R-:W3:Y:S04]  /*44c20*/  LDL.LU R141, [R1+0x94] ;  /* 0x00009400018d7983 */ /* 0x000ee80000300800 */
[----:B------:R-:W3:Y:S03]  /*44c30*/  LDL.LU R142, [R1+0x98] ;  /* 0x00009800018e7983 */ /* 0x000ee60000300800 */
[C---:B------:R-:W-:Y:S01]  /*44c40*/  HMMA.1688.F32.TF32 R204, R240.reuse, R40, R204 ;  /* 0x00000028f0cc723c */ /* 0x040fe200000810cc */
[----:B------:R-:W3:Y:S04]  /*44c50*/  LDL.LU R143, [R1+0x9c] ;  /* 0x00009c00018f7983 */ /* 0x000ee80000300800 */
[----:B------:R-:W4:Y:S03]  /*44c60*/  LDL R246, [R1+0x944] ;  /* 0x0009440001f67983 */ /* 0x000f260000100800 */
[C---:B------:R-:W-:Y:S01]  /*44c70*/  HMMA.1688.F32.TF32 R208, R240.reuse, R44, R208 ;  /* 0x0000002cf0d0723c */ /* 0x040fe200000810d0 */
[----:B------:R-:W5:Y:S07]  /*44c80*/  LDL R247, [R1+0x948] ;  /* 0x0009480001f77983 */ /* 0x000f6e0000100800 */
[C---:B------:R-:W-:Y:S01]  /*44c90*/  HMMA.1688.F32.TF32 R212, R240.reuse, R48, R212 ;  /* 0x00000030f0d4723c */ /* 0x040fe200000810d4 */
[----:B------:R-:W-:Y:S07]  /*44ca0*/  STL.64 [R1+0x1790], R230 ;  /* 0x001790e601007387 */ /* 0x000fee0000100a00 */
[----:B------:R-:W-:Y:S01]  /*44cb0*/  HMMA.1688.F32.TF32 R216, R240, R52, R216 ;  /* 0x00000034f0d8723c */ /* 0x000fe200000810d8 */
[----:B------:R-:W-:Y:S01]  /*44cc0*/  STL.64 [R1+0x1788], R228 ;  /* 0x001788e401007387 */ /* 0x000fe20000100a00 */
[----:B------:R-:W-:-:S03]  /*44cd0*/  IMAD.MOV.U32 R252, RZ, RZ, R70 ;  /* 0x000000fffffc7224 */ /* 0x000fc600078e0046 */
[----:B------:R-:W-:Y:S03]  /*44ce0*/  STL.64 [R1+0x17a0], R182 ;  /* 0x0017a0b601007387 */ /* 0x000fe60000100a00 */
[----:B------:R-:W-:Y:S01]  /*44cf0*/  HMMA.1688.F32.TF32 R220, R240, R56, R220 ;  /* 0x00000038f0dc723c */ /* 0x000fe200000810dc */
[----:B------:R-:W-:Y:S01]  /*44d00*/  STL.64 [R1+0x1798], R180 ;  /* 0x001798b401007387 */ /* 0x000fe20000100a00 */
[----:B------:R-:W-:-:S03]  /*44d10*/  IMAD.MOV.U32 R2, RZ, RZ, R71 ;  /* 0x000000ffff027224 */ /* 0x000fc600078e0047 */
[----:B------:R-:W-:Y:S03]  /*44d20*/  STL.64 [R1+0x17b0], R186 ;  /* 0x0017b0ba01007387 */ /* 0x000fe60000100a00 */
[C---:B------:R-:W-:Y:S01]  /*44d30*/  HMMA.1688.F32.TF32 R224, R240.reuse, R60, R224 ;  /* 0x0000003cf0e0723c */ /* 0x040fe200000810e0 */
[----:B------:R-:W-:Y:S04]  /*44d40*/  STL.64 [R1+0x17a8], R184 ;  /* 0x0017a8b801007387 */ /* 0x000fe80000100a00 */
[----:B------:R-:W-:Y:S03]  /*44d50*/  STL.64 [R1+0x17c0], R190 ;  /* 0x0017c0be01007387 */ /* 0x000fe60000100a00 */
[C---:B------:R-:W-:Y:S01]  /*44d60*/  HMMA.1688.F32.TF32 R236, R240.reuse, R64, R236 ;  /* 0x00000040f0ec723c */ /* 0x040fe200000810ec */
[----:B------:R-:W-:Y:S04]  /*44d70*/  STL.64 [R1+0x17b8], R188 ;  /* 0x0017b8bc01007387 */ /* 0x000fe80000100a00 */
[----:B------:R-:W-:Y:S03]  /*44d80*/  STL.64 [R1+0x17d0], R194 ;  /* 0x0017d0c201007387 */ /* 0x000fe60000100a00 */
[----:B-1----:R-:W-:Y:S01]  /*44d90*/  HMMA.1688.F32.TF32 R68, R240, R8, R172 ;  /* 0x00000008f044723c */ /* 0x002fe200000810ac */
        /* <DEDUP_REMOVED lines=20> */
[----:B------:R-:W-:Y:S02]  /*44ee0*/  IMAD.MOV.U32 R5, RZ, RZ, R69 ;  /* 0x000000ffff057224 */ /* 0x000fe400078e0045 */
[----:B------:R-:W-:Y:S02]  /*44ef0*/  IMAD.MOV.U32 R68, RZ, RZ, R51 ;  /* 0x000000ffff447224 */ /* 0x000fe400078e0033 */
[----:B------:R-:W-:Y:S02]  /*44f00*/  IMAD.MOV.U32 R4, RZ, RZ, R70 ;  /* 0x000000ffff047224 */ /* 0x000fe400078e0046 */
[----:B------:R-:W-:Y:S02]  /*44f10*/  IMAD.MOV.U32 R69, RZ, RZ, R50 ;  /* 0x000000ffff457224 */ /* 0x000fe400078e0032 */
[----:B------:R-:W-:Y:S02]  /*44f20*/  IMAD.MOV.U32 R0, RZ, RZ, R71 ;  /* 0x000000ffff007224 */ /* 0x000fe400078e0047 */
[----:B------:R-:W-:-:S02]  /*44f30*/  IMAD.MOV.U32 R70, RZ, RZ, R55 ;  /* 0x000000ffff467224 */ /* 0x000fc400078e0037 */
[----:B------:R-:W-:Y:S01]  /*44f40*/  IMAD.MOV.U32 R71, RZ, RZ, R54 ;  /* 0x000000ffff477224 */ /* 0x000fe200078e0036 */
[----:B--2---:R-:W-:Y:S04]  /*44f50*/  LDS R136, [R245+0xa5000] ;  /* 0x0a500000f5887984 */ /* 0x004fe80000000800 */
[----:B------:R-:W1:Y:S01]  /*44f60*/  LDS R138, [R245+0xa5800] ;  /* 0x0a580000f58a7984 */ /* 0x000e620000000800 */
[----:B------:R-:W-:Y:S02]  /*44f70*/  IMAD.MOV.U32 R110, RZ, RZ, R59 ;  /* 0x000000ffff6e7224 */ /* 0x000fe400078e003b */
[----:B------:R-:W-:Y:S01]  /*44f80*/  IMAD.MOV.U32 R111, RZ, RZ, R58 ;  /* 0x000000ffff6f7224 */ /* 0x000fe200078e003a */
[----:B-1----:R-:W-:Y:S01]  /*44f90*/  HMMA.1688.F32.TF32 R76, R136, R6, R232 ;  /* 0x00000006884c723c */ /* 0x002fe200000810e8 */
[----:B------:R-:W-:Y:S01]  /*44fa0*/  IMAD.MOV.U32 R164, RZ, RZ, R46 ;  /* 0x000000ffffa47224 */ /* 0x000fe200078e002e */
[----:B------:R-:W-:Y:S01]  /*44fb0*/  LDS R232, [R245+0xa5080] ;  /* 0x0a508000f5e87984 */ /* 0x000fe20000000800 */
[----:B------:R-:W-:-:S02]  /*44fc0*/  IMAD.MOV.U32 R165, RZ, RZ, R47 ;  /* 0x000000ffffa57224 */ /* 0x000fc400078e002f */
[----:B------:R-:W-:Y:S01]  /*44fd0*/  IMAD.MOV.U32 R166, RZ, RZ, R42 ;  /* 0x000000ffffa67224 */ /* 0x000fe200078e002a */
[----:B------:R-:W-:Y:S02]  /*44fe0*/  LDS R234, [R245+0xa5880] ;  /* 0x0a588000f5ea7984 */ /* 0x000fe40000000800 */
[----:B------:R-:W-:Y:S01]  /*44ff0*/  HMMA.1688.F32.TF32 R80, R136, R10, R248 ;  /* 0x0000000a8850723c */ /* 0x000fe200000810f8 */
[----:B------:R-:W-:Y:S01]  /*45000*/  IMAD.MOV.U32 R167, RZ, RZ, R43 ;  /* 0x000000ffffa77224 */ /* 0x000fe200078e002b */
[----:B------:R-:W-:Y:S01]  /*45010*/  LDS R233, [R3+0xa5080] ;  /* 0x0a50800003e97984 */ /* 0x000fe20000000800 */
[----:B------:R-:W-:Y:S02]  /*45020*/  IMAD.MOV.U32 R160, RZ, RZ, R38 ;  /* 0x000000ffffa07224 */ /* 0x000fe400078e0026 */
[----:B------:R-:W-:Y:S01]  /*45030*/  IMAD.MOV.U32 R161, RZ, RZ, R39 ;  /* 0x000000ffffa17224 */ /* 0x000fe200078e0027 */
[----:B------:R-:W-:Y:S09]  /*45040*/  LDS R235, [R3+0xa5880] ;  /* 0x0a58800003eb7984 */ /* 0x000ff20000000800 */
[----:B------:R-:W-:Y:S04]  /*45050*/  STL.64 [R1+0x1870], R78 ;  /* 0x0018704e01007387 */ /* 0x000fe80000100a00 */
[----:B------:R-:W-:Y:S04]  /*45060*/  STL.64 [R1+0x1868], R76 ;  /* 0x0018684c01007387 */ /* 0x000fe80000100a00 */
[----:B------:R-:W-:Y:S04]  /*45070*/  STL.64 [R1+0x1880], R82 ;  /* 0x0018805201007387 */ /* 0x000fe80000100a00 */
        /* <DEDUP_REMOVED lines=23> */
[----:B------:R-:W-:-:S02]  /*451f0*/  IMAD.MOV.U32 R162, RZ, RZ, R34 ;  /* 0x000000ffffa27224 */ /* 0x000fc400078e0022 */
[----:B------:R-:W-:Y:S02]  /*45200*/  IMAD.MOV.U32 R163, RZ, RZ, R35 ;  /* 0x000000ffffa37224 */ /* 0x000fe400078e0023 */
[----:B------:R-:W-:Y:S02]  /*45210*/  IMAD.MOV.U32 R72, RZ, RZ, R30 ;  /* 0x000000ffff487224 */ /* 0x000fe400078e001e */
[----:B------:R-:W-:Y:S02]  /*45220*/  IMAD.MOV.U32 R73, RZ, RZ, R22 ;  /* 0x000000ffff497224 */ /* 0x000fe400078e0016 */
[----:B------:R-:W-:Y:S01]  /*45230*/  IMAD.MOV.U32 R74, RZ, RZ, R18 ;  /* 0x000000ffff4a7224 */ /* 0x000fe200078e0012 */
[----:B---3--:R-:W-:Y:S01]  /*45240*/  HMMA.1688.F32.TF32 R84, R136, R14, R140 ;  /* 0x0000000e8854723c */ /* 0x008fe2000008108c */
[----:B------:R-:W-:Y:S01]  /*45250*/  IMAD.MOV.U32 R75, RZ, RZ, R19 ;  /* 0x000000ffff4b7224 */ /* 0x000fe200078e0013 */
[----:B----4-:R-:W-:Y:S04]  /*45260*/  LDS R240, [R246+0xa5000] ;  /* 0x0a500000f6f07984 */ /* 0x010fe80000000800 */
[----:B------:R-:W-:Y:S01]  /*45270*/  LDS R242, [R246+0xa5800] ;  /* 0x0a580000f6f27984 */ /* 0x000fe20000000800 */
[----:B------:R-:W-:-:S02]  /*45280*/  IMAD.MOV.U32 R140, RZ, RZ, R23 ;  /* 0x000000ffff8c7224 */ /* 0x000fc400078e0017 */
[----:B------:R-:W-:Y:S01]  /*45290*/  IMAD.MOV.U32 R141, RZ, RZ, R26 ;  /* 0x000000ffff8d7224 */ /* 0x000fe200078e001a */
[----:B-----5:R-:W-:Y:S01]  /*452a0*/  LDS R241, [R247+0xa5000] ;  /* 0x0a500000f7f17984 */ /* 0x020fe20000000800 */
[----:B------:R-:W-:Y:S02]  /*452b0*/  IMAD.MOV.U32 R142, RZ, RZ, R27 ;  /* 0x000000ffff8e7224 */ /* 0x000fe400078e001b */
[----:B------:R-:W-:Y:S01]  /*452c0*/  IMAD.MOV.U32 R143, RZ, RZ, R31 ;  /* 0x000000ffff8f7224 */ /* 0x000fe200078e001f */
[----:B------:R-:W1:Y:S04]  /*452d0*/  LDS R243, [R247+0xa5800] ;  /* 0x0a580000f7f37984 */ /* 0x000e680000000800 */
[----:B------:R-:W-:Y:S01]  /*452e0*/  LDS R244, [R246+0xa5180] ;  /* 0x0a518000f6f47984 */ /* 0x000fe20000000800 */
[----:B--2---:R-:W-:-:S02]  /*452f0*/  IMAD.MOV.U32 R107, RZ, RZ, R51 ;  /* 0x000000ffff6b7224 */ /* 0x004fc400078e0033 */
[----:B------:R-:W-:Y:S02]  /*45300*/  IMAD.MOV.U32 R106, RZ, RZ, R50 ;  /* 0x000000ffff6a7224 */ /* 0x000fe400078e0032 */
[----:B------:R-:W-:Y:S02]  /*45310*/  IMAD.MOV.U32 R105, RZ, RZ, R55 ;  /* 0x000000ffff697224 */ /* 0x000fe400078e0037 */
[----:B------:R-:W-:Y:S02]  /*45320*/  IMAD.MOV.U32 R104, RZ, RZ, R54 ;  /* 0x000000ffff687224 */ /* 0x000fe400078e0036 */
[----:B------:R-:W-:Y:S02]  /*45330*/  IMAD.MOV.U32 R103, RZ, RZ, R59 ;  /* 0x000000ffff677224 */ /* 0x000fe400078e003b */
[----:B------:R-:W-:Y:S02]  /*45340*/  IMAD.MOV.U32 R102, RZ, RZ, R58 ;  /* 0x000000ffff667224 */ /* 0x000fe400078e003a */
[----:B------:R-:W2:Y:S04]  /*45350*/  LDL.LU R58, [R1+0x19cc] ;  /* 0x0019cc00013a7983 */ /* 0x000ea80000300800 */
[----:B------:R-:W2:Y:S04]  /*45360*/  LDL.LU R59, [R1+0x19c8] ;  /* 0x0019c800013b7983 */ /* 0x000ea80000300800 */
[----:B------:R-:W3:Y:S04]  /*45370*/  LDL.LU R54, [R1+0x19c4] ;  /* 0x0019c40001367983 */ /* 0x000ee80000300800 */
[----:B------:R-:W3:Y:S04]  /*45380*/  LDL.LU R55, [R1+0x19c0] ;  /* 0x0019c00001377983 */ /* 0x000ee80000300800 */
[----:B------:R-:W4:Y:S04]  /*45390*/  LDL.LU R50, [R1+0x19bc] ;  /* 0x0019bc0001327983 */ /* 0x000f280000300800 */
[----:B------:R-:W4:Y:S04]  /*453a0*/  LDL.LU R51, [R1+0x19b8] ;  /* 0x0019b80001337983 */ /* 0x000f280000300800 */
        /* <DEDUP_REMOVED lines=16> */
[----:B------:R-:W-:Y:S04]  /*454b0*/  STL.64 [R1+0x1898], R86 ;  /* 0x0018985601007387 */ /* 0x000fe80000100a00 */
[----:B------:R1:W-:Y:S01]  /*454c0*/  STL.64 [R1+0x1890], R84 ;  /* 0x0018905401007387 */ /* 0x0003e20000100a00 */
[----:B------:R-:W-:-:S02]  /*454d0*/  IMAD.MOV.U32 R200, RZ, RZ, R62 ;  /* 0x000000ffffc87224 */ /* 0x000fc400078e003e */
[----:B------:R-:W-:Y:S02]  /*454e0*/  IMAD.MOV.U32 R201, RZ, RZ, R67 ;  /* 0x000000ffffc97224 */ /* 0x000fe400078e0043 */
[----:B------:R-:W-:Y:S02]  /*454f0*/  IMAD.MOV.U32 R202, RZ, RZ, R63 ;  /* 0x000000ffffca7224 */ /* 0x000fe400078e003f */
[----:B------:R-:W-:Y:S01]  /*45500*/  IMAD.MOV.U32 R203, RZ, RZ, R66 ;  /* 0x000000ffffcb7224 */ /* 0x000fe200078e0042 */
[C---:B---3--:R-:W-:Y:S08]  /*45510*/  HMMA.1688.F32.TF32 R124, R136.reuse, R54, R68 ;  /* 0x00000036887c723c */ /* 0x048ff00000081044 */
        /* <DEDUP_REMOVED lines=42> */
[----:B------:R-:W2:Y:S04]  /*457c0*/  LDL.LU R67, [R1+0x1970] ;  /* 0x0019700001437983 */ /* 0x000ea80000300800 */
[----:B------:R-:W3:Y:S04]  /*457d0*/  LDL.LU R63, [R1+0x196c] ;  /* 0x00196c00013f7983 */ /* 0x000ee80000300800 */
[----:B------:R-:W4:Y:S04]  /*457e0*/  LDL.LU R66, [R1+0x1968] ;  /* 0x0019680001427983 */ /* 0x000f280000300800 */
[----:B------:R-:W1:Y:S04]  /*457f0*/  LDL.LU R204, [R1+0xc0] ;  /* 0x0000c00001cc7983 */ /* 0x000e680000300800 */
[----:B------:R-:W1:Y:S04]  /*45800*/  LDL.LU R205, [R1+0xc4] ;  /* 0x0000c40001cd7983 */ /* 0x000e680000300800 */
[----:B------:R-:W1:Y:S04]  /*45810*/  LDL.LU R206, [R1+0xc8] ;  /* 0x0000c80001ce7983 */ /* 0x000e680000300800 */
[----:B------:R-:W1:Y:S04]  /*45820*/  LDL.LU R207, [R1+0xcc] ;  /* 0x0000cc0001cf7983 */ /* 0x000e680000300800 */
        /* <DEDUP_REMOVED lines=40> */
[----:B------:R-:W-:Y:S03]  /*45ab0*/  HMMA.1688.F32.TF32 R128, R136, R58, R140 ;  /* 0x0000003a8880723c */ /* 0x000fe6000008108c */
        /* <DEDUP_REMOVED lines=16> */
[----:B-----5:R-:W-:-:S02]  /*45bc0*/  IMAD.MOV.U32 R211, RZ, RZ, R62 ;  /* 0x000000ffffd37224 */ /* 0x020fc400078e003e */
[----:B--2---:R-:W-:Y:S02]  /*45bd0*/  IMAD.MOV.U32 R210, RZ, RZ, R67 ;  /* 0x000000ffffd27224 */ /* 0x004fe400078e0043 */
[----:B---3--:R-:W-:Y:S02]  /*45be0*/  IMAD.MOV.U32 R209, RZ, RZ, R63 ;  /* 0x000000ffffd17224 */ /* 0x008fe400078e003f */
[----:B----4-:R-:W-:Y:S02]  /*45bf0*/  IMAD.MOV.U32 R208, RZ, RZ, R66 ;  /* 0x000000ffffd07224 */ /* 0x010fe400078e0042 */
[----:B------:R-:W2:Y:S04]  /*45c00*/  LDL.LU R66, [R1+0x1964] ;  /* 0x0019640001427983 */ /* 0x000ea80000300800 */
[----:B------:R-:W3:Y:S04]  /*45c10*/  LDL.LU R63, [R1+0x1960] ;  /* 0x00196000013f7983 */ /* 0x000ee80000300800 */
[----:B------:R-:W4:Y:S04]  /*45c20*/  LDL.LU R67, [R1+0x195c] ;  /* 0x00195c0001437983 */ /* 0x000f280000300800 */
[----:B------:R-:W5:Y:S04]  /*45c30*/  LDL.LU R62, [R1+0x1958] ;  /* 0x00195800013e7983 */ /* 0x000f680000300800 */
[----:B------:R-:W5:Y:S04]  /*45c40*/  LDL.LU R188, [R1+0x450] ;  /* 0x0004500001bc7983 */ /* 0x000f680000300800 */
[----:B------:R-:W5:Y:S04]  /*45c50*/  LDL.LU R189, [R1+0x454] ;  /* 0x0004540001bd7983 */ /* 0x000f680000300800 */
[----:B------:R-:W5:Y:S01]  /*45c60*/  LDL.LU R190, [R1+0x458] ;  /* 0x0004580001be7983 */ /* 0x000f620000300800 */
[----:B--2---:R-:W-:-:S03]  /*45c70*/  IMAD.MOV.U32 R191, RZ, RZ, R66 ;  /* 0x000000ffffbf7224 */ /* 0x004fc600078e0042 */
[----:B------:R-:W2:Y:S01]  /*45c80*/  LDL.LU R66, [R1+0x1954] ;  /* 0x0019540001427983 */ /* 0x000ea20000300800 */
[----:B---3--:R-:W-:Y:S02]  /*45c90*/  IMAD.MOV.U32 R194, RZ, RZ, R63 ;  /* 0x000000ffffc27224 */ /* 0x008fe400078e003f */
[----:B----4-:R-:W-:Y:S02]  /*45ca0*/  IMAD.MOV.U32 R192, RZ, RZ, R67 ;  /* 0x000000ffffc07224 */ /* 0x010fe400078e0043 */
[----:B------:R-:W2:Y:S01]  /*45cb0*/  LDL.LU R67, [R1+0x1950] ;  /* 0x0019500001437983 */ /* 0x000ea20000300800 */
[----:B-----5:R-:W-:-:S03]  /*45cc0*/  IMAD.MOV.U32 R193, RZ, RZ, R62 ;  /* 0x000000ffffc17224 */ /* 0x020fc600078e003e */
[----:B------:R-:W3:Y:S04]  /*45cd0*/  LDL.LU R62, [R1+0x194c] ;  /* 0x00194c00013e7983 */ /* 0x000ee80000300800 */
[----:B------:R-:W3:Y:S04]  /*45ce0*/  LDL.LU R63, [R1+0x1948] ;  /* 0x00194800013f7983 */ /* 0x000ee80000300800 */
[----:B------:R-:W4:Y:S04]  /*45cf0*/  LDL.LU R195, [R1+0x44c] ;  /* 0x00044c0001c37983 */ /* 0x000f280000300800 */
[----:B------:R-:W5:Y:S04]  /*45d00*/  LDL.LU R228, [R1+0x580] ;  /* 0x0005800001e47983 */ /* 0x000f680000300800 */
[----:B------:R-:W5:Y:S04]  /*45d10*/  LDL.LU R229, [R1+0x584] ;  /* 0x0005840001e57983 */ /* 0x000f680000300800 */
[----:B------:R-:W5:Y:S04]  /*45d20*/  LDL.LU R230, [R1+0x588] ;  /* 0x0005880001e67983 */ /* 0x000f680000300800 */
[----:B------:R-:W5:Y:S01]  /*45d30*/  LDL.LU R231, [R1+0x58c] ;  /* 0x00058c0001e77983 */ /* 0x000f620000300800 */
[----:B-1----:R-:W-:Y:S11]  /*45d40*/  HMMA.1688.F32.TF32 R84, R240, R58, R204 ;  /* 0x0000003af054723c */ /* 0x002ff600000810cc */
[----:B------:R-:W-:Y:S11]  /*45d50*/  @!UPT UIADD3 URZ, URZ, URZ, URZ ;  /* 0x0000003f3f3ff290 */ /* 0x000ff6000fffe03f */
[----:B------:R-:W-:Y:S01]  /*45d60*/  @!UPT UIADD3 URZ, URZ, URZ, URZ ;  /* 0x0000003f3f3ff290 */ /* 0x000fe2000fffe03f */
[----:B------:R-:W-:Y:S04]  /*45d70*/  STL.64 [R1+0x20], R84 ;  /* 0x0000205401007387 */ /* 0x000fe80000100a00 */
[----:B------:R1:W-:Y:S02]  /*45d80*/  STL.64 [R1+0x28], R86 ;  /* 0x0000285601007387 */ /* 0x0003e40000100a00 */
[----:B-1----:R-:W-:Y:S08]  /*45d90*/  HMMA.1688.F32.TF32 R84, R232, R14, R184 ;  /* 0x0000000ee854723c */ /* 0x002ff000000810b8 */
[C---:B--2---:R-:W-:Y:S08]  /*45da0*/  HMMA.1688.F32.TF32 R76, R240.reuse, R66, R196 ;  /* 0x00000042f04c723c */ /* 0x044ff000000810c4 */
[----:B---3--:R-:W-:Y:S11]  /*45db0*/  HMMA.1688.F32.TF32 R80, R240, R62, R200 ;  /* 0x0000003ef050723c */ /* 0x008ff600000810c8 */
[----:B------:R-:W-:Y:S11]  /*45dc0*/  @!UPT UIADD3 URZ, URZ, URZ, URZ ;  /* 0x0000003f3f3ff290 */ /* 0x000ff6000fffe03f */
[----:B------:R-:W-:Y:S01]  /*45dd0*/  @!UPT UIADD3 URZ, URZ, URZ, URZ ;  /* 0x0000003f3f3ff290 */ /* 0x000fe2000fffe03f */
[----:B------:R-:W-:Y:S04]  /*45de0*/  STL.64 [R1+0x90], R80 ;  /* 0x0000905001007387 */ /* 0x000fe80000100a00 */
[----:B------:R4:W-:Y:S04]  /*45df0*/  STL.64 [R1+0x98], R82 ;  /* 0x0000985201007387 */ /* 0x0009e80000100a00 */
[----:B------:R-:W-:Y:S04]  /*45e00*/  STL.64 [R1+0x80], R76 ;  /* 0x0000804c01007387 */ /* 0x000fe80000100a00 */
[----:B------:R1:W-:Y:S01]  /*45e10*/  STL.64 [R1+0x88], R78 ;  /* 0x0000884e01007387 */ /* 0x0003e20000100a00 */
[C---:B----4-:R-:W-:Y:S08]  /*45e20*/  HMMA.1688.F32.TF32 R80, R232.reuse, R6, R192 ;  /* 0x00000006e850723c */ /* 0x050ff000000810c0 */
[C---:B-1----:R-:W-:Y:S11]  /*45e30*/  HMMA.1688.F32.TF32 R76, R232.reuse, R10, R188 ;  /* 0x0000000ae84c723c */ /* 0x042ff600000810bc */
[----:B------:R-:W-:Y:S04]  /*45e40*/  @!UPT UIADD3 URZ, URZ, URZ, URZ ;  /* 0x0000003f3f3ff290 */ /* 0x000fe8000fffe03f */
[----:B------:R-:W-:Y:S04]  /*45e50*/  STL.64 [R1+0xa0], R80 ;  /* 0x0000a05001007387 */ /* 0x000fe80000100a00 */
[----:B------:R1:W-:Y:S04]  /*45e60*/  STL.64 [R1+0xa8], R82 ;  /* 0x0000a85201007387 */ /* 0x0003e80000100a00 */
[----:B------:R-:W-:Y:S04]  /*45e70*/  STL.64 [R1+0xb0], R76 ;  /* 0x0000b04c01007387 */ /* 0x000fe80000100a00 */
[----:B------:R5:W-:Y:S01]  /*45e80*/  STL.64 [R1+0xb8], R78 ;  /* 0x0000b84e01007387 */ /* 0x000be20000100a00 */
[C---:B-1----:R-:W-:Y:S08]  /*45e90*/  HMMA.1688.F32.TF32 R80, R232.reuse, R18, R180 ;  /* 0x00000012e850723c */ /* 0x042ff000000810b4 */
[----:B-----5:R-:W-:Y:S01]  /*45ea0*/  HMMA.1688.F32.TF32 R76, R232, R22, R228 ;  /* 0x00000016e84c723c */ /* 0x020fe200000810e4 */
[----:B------:R-:W-:Y:S04]  /*45eb0*/  STL.64 [R1+0xc0], R84 ;  /* 0x0000c05401007387 */ /* 0x000fe80000100a00 */
[----:B------:R-:W-:Y:S04]  /*45ec0*/  STL.64 [R1+0xc8], R86 ;  /* 0x0000c85601007387 */ /* 0x000fe80000100a00 */
[----:B------:R-:W2:Y:S06]  /*45ed0*/  LDL.LU R180, [R1+0x270] ;  /* 0x0002700001b47983 */ /* 0x000eac0000300800 */
        /* <DEDUP_REMOVED lines=24> */
[----:B------:R-:W2:Y:S01]  /*46060*/  LDL.LU R204, [R1+0x2d0] ;  /* 0x0002d00001cc7983 */ /* 0x000ea20000300800 */
[----:B------:R-:W-:Y:S03]  /*46070*/  HMMA.1688.F32.TF32 R136, R136, R66, R212 ;  /* 0x000000428888723c */ /* 0x000fe600000810d4 */
        /* <DEDUP_REMOVED lines=19> */
[----:B-1----:R-:W2:Y:S04]  /*461b0*/  LDL.LU R76, [R1+0x320] ;  /* 0x00032000014c7983 */ /* 0x002ea80000300800 */
[----:B------:R-:W2:Y:S04]  /*461c0*/  LDL.LU R77, [R1+0x324] ;  /* 0x00032400014d7983 */ /* 0x000ea80000300800 */
[----:B---3--:R-:W2:Y:S04]  /*461d0*/  LDL.LU R78, [R1+0x328] ;  /* 0x00032800014e7983 */ /* 0x008ea80000300800 */
[----:B------:R-:W2:Y:S04]  /*461e0*/  LDL.LU R79, [R1+0x32c] ;  /* 0x00032c00014f7983 */ /* 0x000ea80000300800 */
[----:B------:R-:W3:Y:S04]  /*461f0*/  LDL.LU R88, [R1+0x4e0] ;  /* 0x0004e00001587983 */ /* 0x000ee80000300800 */
[----:B------:R-:W3:Y:S04]  /*46200*/  LDL.LU R89, [R1+0x4e4] ;  /* 0x0004e40001597983 */ /* 0x000ee80000300800 */
[----:B------:R-:W3:Y:S04]  /*46210*/  LDL.LU R90, [R1+0x4e8] ;  /* 0x0004e800015a7983 */ /* 0x000ee80000300800 */
[----:B------:R-:W3:Y:S04]  /*46220*/  LDL.LU R91, [R1+0x4ec] ;  /* 0x0004ec00015b7983 */ /* 0x000ee80000300800 */
        /* <DEDUP_REMOVED lines=48> */
[C---:B------:R-:W-:Y:S03]  /*46530*/  HMMA.1688.F32.TF32 R248, R240.reuse, R54, R208 ;  /* 0x00000036f0f8723c */ /* 0x040fe600000810d0 */
        /* <DEDUP_REMOVED lines=24> */
[----:B------:R-:W-:Y:S04]  /*466c0*/  LDS R240, [R246+0xa5080] ;  /* 0x0a508000f6f07984 */ /* 0x000fe80000000800 */
[----:B------:R-:W-:Y:S04]  /*466d0*/  LDS R242, [R246+0xa5880] ;  /* 0x0a588000f6f27984 */ /* 0x000fe80000000800 */
[----:B------:R-:W-:Y:S04]  /*466e0*/  LDS R241, [R247+0xa5080] ;  /* 0x0a508000f7f17984 */ /* 0x000fe80000000800 */
[----:B------:R-:W1:Y:S01]  /*466f0*/  LDS R243, [R247+0xa5880] ;  /* 0x0a588000f7f37984 */ /* 0x000e620000000800 */
[C---:B--2---:R-:W-:Y:S08]  /*46700*/  HMMA.1688.F32.TF32 R96, R232.reuse, R54, R96 ;  /* 0x00000036e860723c */ /* 0x044ff00000081060 */
[C---:B---3--:R-:W-:Y:S08]  /*46710*/  HMMA.1688.F32.TF32 R104, R232.reuse, R46, R104 ;  /* 0x0000002ee868723c */ /* 0x048ff00000081068 */
[C---:B----4-:R-:W-:Y:S08]  /*46720*/  HMMA.1688.F32.TF32 R108, R232.reuse, R42, R108 ;  /* 0x0000002ae86c723c */ /* 0x050ff0000008106c */
[C---:B-----5:R-:W-:Y:S08]  /*46730*/  HMMA.1688.F32.TF32 R112, R232.reuse, R38, R112 ;  /* 0x00000026e870723c */ /* 0x060ff00000081070 */
[C---:B------:R-:W-:Y:S08]  /*46740*/  HMMA.1688.F32.TF32 R120, R232.reuse, R30, R120 ;  /* 0x0000001ee878723c */ /* 0x040ff00000081078 */
[C---:B------:R-:W-:Y:S08]  /*46750*/  HMMA.1688.F32.TF32 R124, R232.reuse, R26, R124 ;  /* 0x0000001ae87c723c */ /* 0x040ff0000008107c */
[C---:B------:R-:W-:Y:S08]  /*46760*/  HMMA.1688.F32.TF32 R116, R232.reuse, R34, R116 ;  /* 0x00000022e874723c */ /* 0x040ff00000081074 */
[C---:B------:R-:W-:Y:S07]  /*46770*/  HMMA.1688.F32.TF32 R92, R232.reuse, R58, R92 ;  /* 0x0000003ae85c723c */ /* 0x040fee000008105c */
[----:B------:R-:W-:Y:S01]  /*46780*/  STL.64 [R1+0x100], R124 ;  /* 0x0001007c01007387 */ /* 0x000fe20000100a00 */
[C---:B------:R-:W-:Y:S03]  /*46790*/  HMMA.1688.F32.TF32 R100, R232.reuse, R50, R100 ;  /* 0x00000032e864723c */ /* 0x040fe60000081064 */
[----:B------:R2:W-:Y:S05]  /*467a0*/  STL.64 [R1+0x108], R126 ;  /* 0x0001087e01007387 */ /* 0x0005ea0000100a00 */
[C---:B------:R-:W-:Y:S01]  /*467b0*/  HMMA.1688.F32.TF32 R88, R232.reuse, R62, R88 ;  /* 0x0000003ee858723c */ /* 0x040fe20000081058 */
[----:B--2---:R-:W2:Y:S07]  /*467c0*/  LDL.LU.64 R126, [R1+0x1940] ;  /* 0x00194000017e7983 */ /* 0x004eae0000300a00 */
[----:B------:R-:W-:Y:S01]  /*467d0*/  HMMA.1688.F32.TF32 R84, R232, R66, R84 ;  /* 0x00000042e854723c */ /* 0x000fe20000081054 */
[----:B------:R-:W2:Y:S04]  /*467e0*/  LDL.LU.64 R124, [R1+0x1938] ;  /* 0x00193800017c7983 */ /* 0x000ea80000300a00 */
[----:B------:R-:W-:Y:S04]  /*467f0*/  STL.64 [R1+0x120], R120 ;  /* 0x0001207801007387 */ /* 0x000fe80000100a00 */
[----:B------:R3:W-:Y:S04]  /*46800*/  STL.64 [R1+0x128], R122 ;  /* 0x0001287a01007387 */ /* 0x0007e80000100a00 */
[----:B------:R-:W-:Y:S04]  /*46810*/  LDS R232, [R245+0xa5100] ;  /* 0x0a510000f5e87984 */ /* 0x000fe80000000800 */
[----:B------:R-:W-:Y:S04]  /*46820*/  LDS R234, [R245+0xa5900] ;  /* 0x0a590000f5ea7984 */ /* 0x000fe80000000800 */
[----:B---3--:R-:W3:Y:S04]  /*46830*/  LDL.LU.64 R122, [R1+0x1930] ;  /* 0x00193000017a7983 */ /* 0x008ee80000300a00 */
[----:B------:R-:W3:Y:S04]  /*46840*/  LDL.LU.64 R120, [R1+0x1928] ;  /* 0x0019280001787983 */ /* 0x000ee80000300a00 */
        /* <DEDUP_REMOVED lines=21> */
[C---:B----4-:R-:W-:Y:S08]  /*469a0*/  HMMA.1688.F32.TF32 R84, R240.reuse, R10, R76 ;  /* 0x0000000af054723c */ /* 0x050ff0000008104c */
[C---:B------:R-:W-:Y:S08]  /*469b0*/  HMMA.1688.F32.TF32 R80, R240.reuse, R14, R236 ;  /* 0x0000000ef050723c */ /* 0x040ff000000810ec */
[C---:B------:R-:W-:Y:S01]  /*469c0*/  HMMA.1688.F32.TF32 R76, R240.reuse, R18, R224 ;  /* 0x00000012f04c723c */ /* 0x040fe200000810e0 */
[----:B------:R-:W-:Y:S04]  /*469d0*/  STL.64 [R1+0x1d0], R88 ;  /* 0x0001d05801007387 */ /* 0x000fe80000100a00 */
[----:B------:R-:W-:Y:S04]  /*469e0*/  STL.64 [R1+0x1d8], R90 ;  /* 0x0001d85a01007387 */ /* 0x000fe80000100a00 */
[----:B------:R-:W-:Y:S04]  /*469f0*/  STL.64 [R1+0x1e0], R84 ;  /* 0x0001e05401007387 */ /* 0x000fe80000100a00 */
[----:B------:R4:W-:Y:S04]  /*46a00*/  STL.64 [R1+0x1e8], R86 ;  /* 0x0001e85601007387 */ /* 0x0009e80000100a00 */
[----:B------:R-:W-:Y:S04]  /*46a10*/  STL.64 [R1+0x1f0], R80 ;  /* 0x0001f05001007387 */ /* 0x000fe80000100a00 */
[----:B------:R5:W-:Y:S01]  /*46a20*/  STL.64 [R1+0x1f8], R82 ;  /* 0x0001f85201007387 */ /* 0x000be20000100a00 */
[C---:B----4-:R-:W-:Y:S03]  /*46a30*/  HMMA.1688.F32.TF32 R84, R240.reuse, R22, R220 ;  /* 0x00000016f054723c */ /* 0x050fe600000810dc */
[----:B------:R-:W-:Y:S04]  /*46a40*/  STL.64 [R1+0x200], R76 ;  /* 0x0002004c01007387 */ /* 0x000fe80000100a00 */
[----:B------:R4:W-:Y:S01]  /*46a50*/  STL.64 [R1+0x208], R78 ;  /* 0x0002084e01007387 */ /* 0x0009e20000100a00 */
[C---:B-----5:R-:W-:Y:S08]  /*46a60*/  HMMA.1688.F32.TF32 R80, R240.reuse, R26, R216 ;  /* 0x0000001af050723c */ /* 0x060ff000000810d8 */
[C---:B----4-:R-:W-:Y:S07]  /*46a70*/  HMMA.1688.F32.TF32 R76, R240.reuse, R30, R212 ;  /* 0x0000001ef04c723c */ /* 0x050fee00000810d4 */
        /* <DEDUP_REMOVED lines=26> */
[----:B----4-:R-:W-:Y:S01]  /*46c20*/  HMMA.1688.F32.TF32 R76, R240, R66, R228 ;  /* 0x00000042f04c723c */ /* 0x010fe200000810e4 */
[----:B------:R-:W-:Y:S04]  /*46c30*/  LDS R240, [R246+0xa5100] ;  /* 0x0a510000f6f07984 */ /* 0x000fe80000000800 */
[----:B------:R-:W-:Y:S04]  /*46c40*/  LDS R242, [R246+0xa5900] ;  /* 0x0a590000f6f27984 */ /* 0x000fe80000000800 */
[----:B------:R-:W-:Y:S04]  /*46c50*/  STL.64 [R1+0x280], R84 ;  /* 0x0002805401007387 */ /* 0x000fe80000100a00 */
[----:B------:R-:W-:Y:S04]  /*46c60*/  STL.64 [R1+0x288], R86 ;  /* 0x0002885601007387 */ /* 0x000fe80000100a00 */
[----:B------:R-:W4:Y:S04]  /*46c70*/  LDL.LU R228, [R1+0x240] ;  /* 0x0002400001e47983 */ /* 0x000f280000300800 */
[----:B------:R-:W-:Y:S04]  /*46c80*/  STL.64 [R1+0x270], R80 ;  /* 0x0002705001007387 */ /* 0x000fe80000100a00 */
[----:B------:R-:W-:Y:S04]  /*46c90*/  STL.64 [R1+0x278], R82 ;  /* 0x0002785201007387 */ /* 0x000fe80000100a00 */
[----:B------:R5:W-:Y:S04]  /*46ca0*/  STL.64 [R1+0x260], R76 ;  /* 0x0002604c01007387 */ /* 0x000be80000100a00 */
[----:B------:R1:W-:Y:S04]  /*46cb0*/  STL.64 [R1+0x268], R78 ;  /* 0x0002684e01007387 */ /* 0x0003e80000100a00 */
        /* <DEDUP_REMOVED lines=35> */
[----:B-----5:R-:W5:Y:S04]  /*46ef0*/  LDL.LU R76, [R1+0x590] ;  /* 0x00059000014c7983 */ /* 0x020f680000300800 */
[----:B------:R-:W5:Y:S04]  /*46f00*/  LDL.LU R77, [R1+0x594] ;  /* 0x00059400014d7983 */ /* 0x000f680000300800 */
[----:B-1----:R-:W5:Y:S04]  /*46f10*/  LDL.LU R78, [R1+0x598] ;  /* 0x00059800014e7983 */ /* 0x002f680000300800 */
        /* <DEDUP_REMOVED lines=50> */
[----:B------:R-:W1:Y:S04]  /*47240*/  LDS R243, [R247+0xa5900] ;  /* 0x0a590000f7f37984 */ /* 0x000e680000000800 */
[----:B------:R-:W-:Y:S01]  /*47250*/  LDS R246, [R246+0xa5980] ;  /* 0x0a598000f6f67984 */ /* 0x000fe20000000800 */
[C---:B--2---:R-:W-:Y:S08]  /*47260*/  HMMA.1688.F32.TF32 R108, R232.reuse, R10, R100 ;  /* 0x0000000ae86c723c */ /* 0x044ff00000081064 */
[C---:B------:R-:W-:Y:S08]  /*47270*/  HMMA.1688.F32.TF32 R100, R232.reuse, R18, R92 ;  /* 0x00000012e864723c */ /* 0x040ff0000008105c */
[C---:B---3--:R-:W-:Y:S08]  /*47280*/  HMMA.1688.F32.TF32 R112, R232.reuse, R6, R104 ;  /* 0x00000006e870723c */ /* 0x048ff00000081068 */
[C---:B------:R-:W-:Y:S08]  /*47290*/  HMMA.1688.F32.TF32 R92, R232.reuse, R26, R84 ;  /* 0x0000001ae85c723c */ /* 0x040ff00000081054 */
[C---:B----4-:R-:W-:Y:S08]  /*472a0*/  HMMA.1688.F32.TF32 R104, R232.reuse, R14, R96 ;  /* 0x0000000ee868723c */ /* 0x050ff00000081060 */
[C---:B------:R-:W-:Y:S08]  /*472b0*/  HMMA.1688.F32.TF32 R96, R232.reuse, R22, R88 ;  /* 0x00000016e860723c */ /* 0x040ff00000081058 */
[C---:B-----5:R-:W-:Y:S08]  /*472c0*/  HMMA.1688.F32.TF32 R88, R232.reuse, R30, R80 ;  /* 0x0000001ee858723c */ /* 0x060ff00000081050 */
[C---:B------:R-:W-:Y:S01]  /*472d0*/  HMMA.1688.F32.TF32 R84, R232.reuse, R34, R76 ;  /* 0x00000022e854723c */ /* 0x040fe2000008104c */
[----:B------:R-:W-:Y:S07]  /*472e0*/  STL.64 [R1+0x350], R112 ;  /* 0x0003507001007387 */ /* 0x000fee0000100a00 */
[C---:B------:R-:W-:Y:S01]  /*472f0*/  HMMA.1688.F32.TF32 R80, R232.reuse, R38, R236 ;  /* 0x00000026e850723c */ /* 0x040fe200000810ec */
[----:B------:R-:W-:Y:S07]  /*47300*/  STL.64 [R1+0x358], R114 ;  /* 0x0003587201007387 */ /* 0x000fee0000100a00 */
        /* <DEDUP_REMOVED lines=30> */
[----:B--2---:R-:W-:Y:S01]  /*474f0*/  HMMA.1688.F32.TF32 R76, R232, R66, R200 ;  /* 0x00000042e84c723c */ /* 0x004fe200000810c8 */
[----:B------:R-:W-:Y:S04]  /*47500*/  LDS R232, [R245+0xa5180] ;  /* 0x0a518000f5e87984 */ /* 0x000fe80000000800 */
[----:B------:R-:W-:Y:S04]  /*47510*/  LDS R234, [R245+0xa5980] ;  /* 0x0a598000f5ea7984 */ /* 0x000fe80000000800 */
[----:B------:R-:W-:Y:S04]  /*47520*/  STL.64 [R1+0x470], R84 ;  /* 0x0004705401007387 */ /* 0x000fe80000100a00 */
[----:B------:R-:W-:Y:S04]  /*47530*/  STL.64 [R1+0x478], R86 ;  /* 0x0004785601007387 */ /* 0x000fe80000100a00 */
[----:B------:R-:W-:Y:S04]  /*47540*/  STL.64 [R1+0x550], R80 ;  /* 0x0005505001007387 */ /* 0x000fe80000100a00 */
[----:B------:R-:W-:Y:S04]  /*47550*/  STL.64 [R1+0x558], R82 ;  /* 0x0005585201007387 */ /* 0x000fe80000100a00 */
[----:B------:R-:W-:Y:S04]  /*47560*/  STL.64 [R1+0x540], R76 ;  /* 0x0005404c01007387 */ /* 0x000fe80000100a00 */
[----:B------:R1:W-:Y:S04]  /*47570*/  STL.64 [R1+0x548], R78 ;  /* 0x0005484e01007387 */ /* 0x0003e80000100a00 */
[----:B------:R-:W-:Y:S04]  /*47580*/  LDS R233, [R3+0xa5180] ;  /* 0x0a51800003e97984 */ /* 0x000fe80000000800 */
[----:B------:R-:W2:Y:S01]  /*47590*/  LDS R235, [R3+0xa5980] ;  /* 0x0a59800003eb7984 */ /* 0x000ea20000000800 */
[C---:B-1----:R-:W-:Y:S03]  /*475a0*/  HMMA.1688.F32.TF32 R76, R240.reuse, R6, R196 ;  /* 0x00000006f04c723c */ /* 0x042fe600000810c4 */
[----:B------:R-:W-:Y:S04]  /*475b0*/  LDS R245, [R247+0xa5180] ;  /* 0x0a518000f7f57984 */ /* 0x000fe80000000800 */
[----:B------:R-:W1:Y:S01]  /*475c0*/  LDS R247, [R247+0xa5980] ;  /* 0x0a598000f7f77984 */ /* 0x000e620000000800 */
[C---:B------:R-:W-:Y:S11]  /*475d0*/  HMMA.1688.F32.TF32 R80, R240.reuse, R10, R192 ;  /* 0x0000000af050723c */ /* 0x040ff600000810c0 */
[----:B------:R-:W-:Y:S04]  /*475e0*/  @!UPT UIADD3 URZ, URZ, URZ, URZ ;  /* 0x0000003f3f3ff290 */ /* 0x000fe8000fffe03f */
[----:B------:R-:W-:Y:S04]  /*475f0*/  STL.64 [R1+0x5a0], R76 ;  /* 0x0005a04c01007387 */ /* 0x000fe80000100a00 */
[----:B------:R3:W-:Y:S02]  /*47600*/  STL.64 [R1+0x5a8], R78 ;  /* 0x0005a84e01007387 */ /* 0x0007e40000100a00 */
[C---:B---3--:R-:W-:Y:S02]  /*47610*/  HMMA.1688.F32.TF32 R76, R240.reuse, R14, R188 ;  /* 0x0000000ef04c723c */ /* 0x048fe400000810bc */
[----:B------:R-:W-:Y:S04]  /*47620*/  STL.64 [R1+0x680], R80 ;  /* 0x0006805001007387 */ /* 0x000fe80000100a00 */
[----:B------:R3:W-:Y:S02]  /*47630*/  STL.64 [R1+0x688], R82 ;  /* 0x0006885201007387 */ /* 0x0007e40000100a00 */
[C---:B------:R-:W-:Y:S08]  /*47640*/  HMMA.1688.F32.TF32 R84, R240.reuse, R18, R184 ;  /* 0x00000012f054723c */ /* 0x040ff000000810b8 */
[C---:B---3--:R-:W-:Y:S07]  /*47650*/  HMMA.1688.F32.TF32 R80, R240.reuse, R22, R180 ;  /* 0x00000016f050723c */ /* 0x048fee00000810b4 */
[----:B------:R-:W-:Y:S04]  /*47660*/  STL.64 [R1+0x670], R76 ;  /* 0x0006704c01007387 */ /* 0x000fe80000100a00 */
[----:B------:R3:W-:Y:S02]  /*47670*/  STL.64 [R1+0x678], R78 ;  /* 0x0006784e01007387 */ /* 0x0007e40000100a00 */
[C---:B---3--:R-:W-:Y:S02]  /*47680*/  HMMA.1688.F32.TF32 R76, R240.reuse, R26, R228 ;  /* 0x0000001af04c723c */ /* 0x048fe400000810e4 */
[----:B------:R3:W-:Y:S04]  /*47690*/  STL.64 [R1+0x660], R84 ;  /* 0x0006605401007387 */ /* 0x0007e80000100a00 */
[----:B------:R4:W-:Y:S04]  /*476a0*/  STL.64 [R1+0x668], R86 ;  /* 0x0006685601007387 */ /* 0x0009e80000100a00 */
[----:B------:R-:W5:Y:S04]  /*476b0*/  LDL.LU R184, [R1+0x6b0] ;  /* 0x0006b00001b87983 */ /* 0x000f680000300800 */
[----:B------:R-:W-:Y:S04]  /*476c0*/  STL.64 [R1+0x650], R80 ;  /* 0x0006505001007387 */ /* 0x000fe80000100a00 */
[----:B------:R-:W-:Y:S05]  /*476d0*/  STL.64 [R1+0x658], R82 ;  /* 0x0006585201007387 */ /* 0x000fea0000100a00 */
[----:B------:R1:W-:Y:S04]  /*476e0*/  STL.64 [R1+0x640], R76 ;  /* 0x0006404c01007387 */ /* 0x0003e80000100a00 */
[----:B------:R1:W-:Y:S04]  /*476f0*/  STL.64 [R1+0x648], R78 ;  /* 0x0006484e01007387 */ /* 0x0003e80000100a00 */
        /* <DEDUP_REMOVED lines=39> */
[----:B---3--:R-:W3:Y:S04]  /*47970*/  LDL.LU R84, [R1+0x30] ;  /* 0x0000300001547983 */ /* 0x008ee80000300800 */
[----:B------:R-:W3:Y:S04]  /*47980*/  LDL.LU R85, [R1+0x34] ;  /* 0x0000340001557983 */ /* 0x000ee80000300800 */
[----:B----4-:R-:W3:Y:S04]  /*47990*/  LDL.LU R86, [R1+0x38] ;  /* 0x0000380001567983 */ /* 0x010ee80000300800 */
        /* <DEDUP_REMOVED lines=37> */
[----:B-1----:R-:W5:Y:S04]  /*47bf0*/  LDL.LU R76, [R1+0x6a0] ;  /* 0x0006a000014c7983 */ /* 0x002f680000300800 */
        /* <DEDUP_REMOVED lines=19> */
[C---:B----4-:R-:W-:Y:S08]  /*47d30*/  HMMA.1688.F32.TF32 R88, R240.reuse, R62, R88 ;  /* 0x0000003ef058723c */ /* 0x050ff00000081058 */
[C---:B--2---:R-:W-:Y:S08]  /*47d40*/  HMMA.1688.F32.TF32 R92, R240.reuse, R58, R92 ;  /* 0x0000003af05c723c */ /* 0x044ff0000008105c */
[C---:B---3--:R-:W-:Y:S08]  /*47d50*/  HMMA.1688.F32.TF32 R100, R240.reuse, R50, R100 ;  /* 0x00000032f064723c */ /* 0x048ff00000081064 */
[C---:B-----5:R-:W-:Y:S08]  /*47d60*/  HMMA.1688.F32.TF32 R104, R240.reuse, R46, R104 ;  /* 0x0000002ef068723c */ /* 0x060ff00000081068 */
[C---:B------:R-:W-:Y:S08]  /*47d70*/  HMMA.1688.F32.TF32 R108, R240.reuse, R42, R108 ;  /* 0x0000002af06c723c */ /* 0x040ff0000008106c */
[C---:B------:R-:W-:Y:S08]  /*47d80*/  HMMA.1688.F32.TF32 R228, R240.reuse, R30, R228 ;  /* 0x0000001ef0e4723c */ /* 0x040ff000000810e4 */
[C---:B------:R-:W-:Y:S08]  /*47d90*/  HMMA.1688.F32.TF32 R116, R240.reuse, R34, R116 ;  /* 0x00000022f074723c */ /* 0x040ff00000081074 */
[C---:B------:R-:W-:Y:S07]  /*47da0*/  HMMA.1688.F32.TF32 R112, R240.reuse, R38, R112 ;  /* 0x00000026f070723c */ /* 0x040fee0000081070 */
[----:B------:R1:W-:Y:S04]  /*47db0*/  STL.64 [R1+0x630], R228 ;  /* 0x000630e401007387 */ /* 0x0003e80000100a00 */
[----:B------:R2:W-:Y:S04]  /*47dc0*/  STL.64 [R1+0x638], R230 ;  /* 0x000638e601007387 */ /* 0x0005e80000100a00 */
[----:B-1----:R-:W3:Y:S01]  /*47dd0*/  LDL.LU R228, [R1+0x10] ;  /* 0x0000100001e47983 */ /* 0x002ee20000300800 */
[----:B------:R-:W-:Y:S03]  /*47de0*/  HMMA.1688.F32.TF32 R96, R240, R54, R96 ;  /* 0x00000036f060723c */ /* 0x000fe60000081060 */
[----:B------:R-:W3:Y:S01]  /*47df0*/  LDL.LU R229, [R1+0x14] ;  /* 0x0000140001e57983 */ /* 0x000ee20000300800 */
[----:B--2---:R-:W-:-:S02]  /*47e00*/  IMAD.MOV.U32 R230, RZ, RZ, R252 ;  /* 0x000000ffffe67224 */ /* 0x004fc400078e00fc */
[----:B------:R-:W-:Y:S01]  /*47e10*/  IMAD.MOV.U32 R231, RZ, RZ, R2 ;  /* 0x000000ffffe77224 */ /* 0x000fe200078e0002 */
[----:B------:R-:W2:Y:S04]  /*47e20*/  LDL.LU R252, [R1+0x1924] ;  /* 0x0019240001fc7983 */ /* 0x000ea80000300800 */
[----:B------:R-:W4:Y:S04]  /*47e30*/  LDL.LU R2, [R1+0x1920] ;  /* 0x0019200001027983 */ /* 0x000f280000300800 */
[----:B------:R-:W-:Y:S04]  /*47e40*/  STL.64 [R1+0x620], R116 ;  /* 0x0006207401007387 */ /* 0x000fe80000100a00 */
[----:B------:R1:W-:Y:S01]  /*47e50*/  STL.64 [R1+0x628], R118 ;  /* 0x0006287601007387 */ /* 0x0003e20000100a00 */
[----:B------:R-:W-:Y:S03]  /*47e60*/  HMMA.1688.F32.TF32 R240, R240, R66, R84 ;  /* 0x00000042f0f0723c */ /* 0x000fe60000081054 */
[----:B-1----:R-:W5:Y:S04]  /*47e70*/  LDL.LU.64 R118, [R1+0x1918] ;  /* 0x0019180001767983 */ /* 0x002f680000300a00 */
[----:B------:R-:W5:Y:S04]  /*47e80*/  LDL.LU.64 R116, [R1+0x1910] ;  /* 0x0019100001747983 */ /* 0x000f680000300a00 */
[----:B------:R-:W-:Y:S04]  /*47e90*/  STL.64 [R1+0x610], R112 ;  /* 0x0006107001007387 */ /* 0x000fe80000100a00 */
[----:B------:R1:W-:Y:S04]  /*47ea0*/  STL.64 [R1+0x618], R114 ;  /* 0x0006187201007387 */ /* 0x0003e80000100a00 */
[----:B-1----:R-:W3:Y:S04]  /*47eb0*/  LDL.LU.64 R114, [R1+0x1908] ;  /* 0x0019080001727983 */ /* 0x002ee80000300a00 */
        /* <DEDUP_REMOVED lines=25> */
[----:B------:R-:W3:Y:S04]  /*48050*/  LDL.LU.64 R86, [R1+0x1898] ;  /* 0x0018980001567983 */ /* 0x000ee80000300a00 */
[----:B------:R-:W3:Y:S04]  /*48060*/  LDL.LU.64 R84, [R1+0x1890] ;  /* 0x0018900001547983 */ /* 0x000ee80000300a00 */
[----:B------:R1:W-:Y:S04]  /*48070*/  STL.64 [R1+0x230], R240 ;  /* 0x000230f001007387 */ /* 0x0003e80000100a00 */
[----:B------:R2:W-:Y:S04]  /*48080*/  STL.64 [R1+0x238], R242 ;  /* 0x000238f201007387 */ /* 0x0005e80000100a00 */
[----:B-1----:R-:W3:Y:S04]  /*48090*/  LDL.LU R240, [R1+0x720] ;  /* 0x0007200001f07983 */ /* 0x002ee80000300800 */
[----:B------:R-:W3:Y:S01]  /*480a0*/  LDL.LU R241, [R1+0x724] ;  /* 0x0007240001f17983 */ /* 0x000ee20000300800 */
        /* <DEDUP_REMOVED lines=8> */
[----:B--2---:R-:W-:-:S02]  /*48130*/  IMAD.MOV.U32 R243, RZ, RZ, R252 ;  /* 0x000000fffff37224 */ /* 0x004fc400078e00fc */
[----:B----4-:R-:W-:Y:S02]  /*48140*/  IMAD.MOV.U32 R242, RZ, RZ, R2 ;  /* 0x000000fffff27224 */ /* 0x010fe400078e0002 */
[----:B------:R-:W2:Y:S04]  /*48150*/  LDL.LU R2, [R1+0x1888] ;  /* 0x0018880001027983 */ /* 0x000ea80000300800 */
[----:B------:R-:W-:Y:S04]  /*48160*/  STL.64 [R1+0x240], R80 ;  /* 0x0002405001007387 */ /* 0x000fe80000100a00 */
[----:B------:R1:W-:Y:S01]  /*48170*/  STL.64 [R1+0x248], R82 ;  /* 0x0002485201007387 */ /* 0x0003e20000100a00 */
[C---:B------:R-:W-:Y:S03]  /*48180*/  HMMA.1688.F32.TF32 R204, R232.reuse, R42, R204 ;  /* 0x0000002ae8cc723c */ /* 0x040fe600000810cc */
[----:B-1----:R-:W4:Y:S04]  /*48190*/  LDL.LU.64 R82, [R1+0x1880] ;  /* 0x0018800001527983 */ /* 0x002f280000300a00 */
[----:B------:R-:W4:Y:S04]  /*481a0*/  LDL.LU.64 R80, [R1+0x1878] ;  /* 0x0018780001507983 */ /* 0x000f280000300a00 */
[----:B------:R-:W-:Y:S04]  /*481b0*/  STL.64 [R1+0x6a0], R76 ;  /* 0x0006a04c01007387 */ /* 0x000fe80000100a00 */
[----:B------:R1:W-:Y:S01]  /*481c0*/  STL.64 [R1+0x6a8], R78 ;  /* 0x0006a84e01007387 */ /* 0x0003e20000100a00 */
[C---:B------:R-:W-:Y:S03]  /*481d0*/  HMMA.1688.F32.TF32 R200, R232.reuse, R46, R200 ;  /* 0x0000002ee8c8723c */ /* 0x040fe600000810c8 */
        /* <DEDUP_REMOVED lines=16> */
[----:B------:R-:W2:Y:S01]  /*482e0*/  LDL.LU.64 R220, [R1+0x1838] ;  /* 0x0018380001dc7983 */ /* 0x000ea20000300a00 */
[C---:B------:R-:W-:Y:S08]  /*482f0*/  HMMA.1688.F32.TF32 R184, R232.reuse, R62, R184 ;  /* 0x0000003ee8b8723c */ /* 0x040ff000000810b8 */
[C---:B---3--:R-:W-:Y:S11]  /*48300*/  HMMA.1688.F32.TF32 R240, R232.reuse, R26, R240 ;  /* 0x0000001ae8f0723c */ /* 0x048ff600000810f0 */
[----:B------:R-:W-:Y:S11]  /*48310*/  @!UPT UIADD3 URZ, URZ, URZ, URZ ;  /* 0x0000003f3f3ff290 */ /* 0x000ff6000fffe03f */
[----:B------:R-:W-:Y:S01]  /*48320*/  @!UPT UIADD3 URZ, URZ, URZ, URZ ;  /* 0x0000003f3f3ff290 */ /* 0x000fe2000fffe03f */
[----:B------:R1:W-:Y:S04]  /*48330*/  STL.64 [R1+0x720], R240 ;  /* 0x000720f001007387 */ /* 0x0003e80000100a00 */
[----:B------:R-:W-:Y:S04]  /*48340*/  STL.64 [R1+0x728], R242 ;  /* 0x000728f201007387 */ /* 0x000fe80000100a00 */
[----:B-1----:R-:W3:Y:S04]  /*48350*/  LDL R241, [R1+0x94c] ;  /* 0x00094c0001f17983 */ /* 0x002ee80000100800 */
[----:B------:R-:W-:Y:S04]  /*48360*/  STL.64 [R1+0x740], R216 ;  /* 0x000740d801007387 */ /* 0x000fe80000100a00 */
[----:B------:R1:W-:Y:S04]  /*48370*/  STL.64 [R1+0x748], R218 ;  /* 0x000748da01007387 */ /* 0x0003e80000100a00 */
[----:B-1----:R-:W2:Y:S04]  /*48380*/  LDL.LU.64 R218, [R1+0x1830] ;  /* 0x0018300001da7983 */ /* 0x002ea80000300a00 */
[----:B------:R-:W2:Y:S04]  /*48390*/  LDL.LU.64 R216, [R1+0x1828] ;  /* 0x0018280001d87983 */ /* 0x000ea80000300a00 */
[----:B------:R-:W-:Y:S04]  /*483a0*/  STL.64 [R1+0x760], R212 ;  /* 0x000760d401007387 */ /* 0x000fe80000100a00 */
[----:B------:R1:W-:Y:S01]  /*483b0*/  STL.64 [R1+0x768], R214 ;  /* 0x000768d601007387 */ /* 0x0003e20000100a00 */
[----:B------:R-:W-:Y:S03]  /*483c0*/  HMMA.1688.F32.TF32 R232, R232, R66, R180 ;  /* 0x00000042e8e8723c */ /* 0x000fe600000810b4 */
        /* <DEDUP_REMOVED lines=32> */
[----:B------:R1:W-:Y:S04]  /*485d0*/  STL.64 [R1+0x840], R232 ;  /* 0x000840e801007387 */ /* 0x0003e80000100a00 */
[----:B------:R4:W-:Y:S01]  /*485e0*/  STL.64 [R1+0x848], R234 ;  /* 0x000848ea01007387 */ /* 0x0009e20000100a00 */
[----:B-1----:R-:W-:-:S02]  /*485f0*/  IMAD.MOV.U32 R233, RZ, RZ, R5 ;  /* 0x000000ffffe97224 */ /* 0x002fc400078e0005 */
[----:B----4-:R-:W-:Y:S02]  /*48600*/  IMAD.MOV.U32 R234, RZ, RZ, R4 ;  /* 0x000000ffffea7224 */ /* 0x010fe400078e0004 */
[----:B------:R-:W-:Y:S01]  /*48610*/  HMMA.1688.F32.TF32 R4, R244, R6, R228 ;  /* 0x00000006f404723c */ /* 0x000fe200000810e4 */
[----:B------:R-:W4:Y:S04]  /*48620*/  LDL.LU.64 R230, [R1+0x1790] ;  /* 0x0017900001e67983 */ /* 0x000f280000300a00 */
[----:B------:R-:W4:Y:S01]  /*48630*/  LDL.LU.64 R228, [R1+0x1788] ;  /* 0x0017880001e47983 */ /* 0x000f220000300a00 */
[----:B------:R-:W-:Y:S02]  /*48640*/  IMAD.MOV.U32 R232, RZ, RZ, R8 ;  /* 0x000000ffffe87224 */ /* 0x000fe400078e0008 */
[----:B------:R-:W-:-:S07]  /*48650*/  IMAD.MOV.U32 R235, RZ, RZ, R0 ;  /* 0x000000ffffeb7224 */ /* 0x000fce00078e0000 */
[C---:B------:R-:W-:Y:S08]  /*48660*/  HMMA.1688.F32.TF32 R232, R244.reuse, R10, R232 ;  /* 0x0000000af4e8723c */ /* 0x040ff000000810e8 */
[----:B------:R-:W-:Y:S04]  /*48670*/  STL.64 [R1+0x820], R4 ;  /* 0x0008200401007387 */ /* 0x000fe80000100a00 */
[----:B------:R2:W-:Y:S11]  /*48680*/  STL.64 [R1+0x828], R6 ;  /* 0x0008280601007387 */ /* 0x0005f60000100a00 */
[----:B------:R-:W-:Y:S04]  /*48690*/  STL.64 [R1+0x800], R232 ;  /* 0x000800e801007387 */ /* 0x000fe80000100a00 */
[----:B------:R-:W-:Y:S01]  /*486a0*/  STL.64 [R1+0x808], R234 ;  /* 0x000808ea01007387 */ /* 0x000fe20000100a00 */
[C---:B--2---:R-:W-:Y:S03]  /*486b0*/  HMMA.1688.F32.TF32 R4, R244.reuse, R18, R180 ;  /* 0x00000012f404723c */ /* 0x044fe600000810b4 */
[----:B------:R-:W-:Y:S05]  /*486c0*/  LDSM.16.M88.4 R16, [R2+0x6080] ;  /* 0x006080000210783b */ /* 0x000fea0000000200 */
[C---:B----4-:R-:W-:Y:S08]  /*486d0*/  HMMA.1688.F32.TF32 R8, R244.reuse, R14, R228 ;  /* 0x0000000ef408723c */ /* 0x050ff000000810e4 */
[C---:B------:R-:W-:Y:S01]  /*486e0*/  HMMA.1688.F32.TF32 R12, R244.reuse, R22, R184 ;  /* 0x00000016f40c723c */ /* 0x040fe200000810b8 */
[----:B------:R-:W-:Y:S04]  /*486f0*/  LDSM.16.M88.4 R20, [R2+0x8080] ;  /* 0x008080000214783b */ /* 0x000fe80000000200 */
[----:B---3--:R-:W-:Y:S04]  /*48700*/  LDS R184, [R241+0xa6000] ;  /* 0x0a600000f1b87984 */ /* 0x008fe80000000800 */
[----:B------:R-:W-:Y:S04]  /*48710*/  LDS R186, [R241+0xa6800] ;  /* 0x0a680000f1ba7984 */ /* 0x000fe80000000800 */
[----:B------:R-:W-:Y:S04]  /*48720*/  LDS R185, [R3+0xa6000] ;  /* 0x0a60000003b97984 */ /* 0x000fe80000000800 */
[----:B------:R-:W-:Y:S04]  /*48730*/  STL.64 [R1+0x7f0], R8 ;  /* 0x0007f00801007387 */ /* 0x000fe80000100a00 */
[----:B------:R1:W-:Y:S04]  /*48740*/  STL.64 [R1+0x7f8], R10 ;  /* 0x0007f80a01007387 */ /* 0x0003e80000100a00 */
[----:B------:R-:W-:Y:S04]  /*48750*/  STL.64 [R1+0x7d0], R4 ;  /* 0x0007d00401007387 */ /* 0x000fe80000100a00 */
[----:B------:R2:W-:Y:S01]  /*48760*/  STL.64 [R1+0x7d8], R6 ;  /* 0x0007d80601007387 */ /* 0x0005e20000100a00 */
[C---:B-1----:R-:W-:Y:S03]  /*48770*/  HMMA.1688.F32.TF32 R8, R244.reuse, R26, R188 ;  /* 0x0000001af408723c */ /* 0x042fe600000810bc */
[----:B------:R-:W-:Y:S05]  /*48780*/  LDS R187, [R3+0xa6800] ;  /* 0x0a68000003bb7984 */ /* 0x000fea0000000800 */
[C---:B--2---:R-:W-:Y:S01]  /*48790*/  HMMA.1688.F32.TF32 R4, R244.reuse, R30, R192 ;  /* 0x0000001ef404723c */ /* 0x044fe200000810c0 */
[----:B------:R-:W-:Y:S04]  /*487a0*/  STL.64 [R1+0x7b0], R12 ;  /* 0x0007b00c01007387 */ /* 0x000fe80000100a00 */
[----:B------:R1:W-:Y:S04]  /*487b0*/  STL.64 [R1+0x7b8], R14 ;  /* 0x0007b80e01007387 */ /* 0x0003e80000100a00 */
[----:B------:R-:W-:Y:S04]  /*487c0*/  LDSM.16.M88.4 R24, [R2+0xa080] ;  /* 0x00a080000218783b */ /* 0x000fe80000000200 */
[----:B------:R-:W-:Y:S01]  /*487d0*/  LDSM.16.M88.4 R28, [R2+0xc080] ;  /* 0x00c08000021c783b */ /* 0x000fe20000000200 */
[C---:B-1----:R-:W-:Y:S03]  /*487e0*/  HMMA.1688.F32.TF32 R12, R244.reuse, R34, R196 ;  /* 0x00000022f40c723c */ /* 0x042fe600000810c4 */
[----:B------:R-:W-:Y:S04]  /*487f0*/  STL.64 [R1+0x790], R8 ;  /* 0x0007900801007387 */ /* 0x000fe80000100a00 */
[----:B------:R1:W-:Y:S04]  /*48800*/  STL.64 [R1+0x798], R10 ;  /* 0x0007980a01007387 */ /* 0x0003e80000100a00 */
[----:B------:R-:W-:Y:S04]  /*48810*/  STL.64 [R1+0x770], R4 ;  /* 0x0007700401007387 */ /* 0x000fe80000100a00 */
[----:B------:R2:W-:Y:S01]  /*48820*/  STL.64 [R1+0x778], R6 ;  /* 0x0007780601007387 */ /* 0x0005e20000100a00 */
[C---:B-1----:R-:W-:Y:S03]  /*48830*/  HMMA.1688.F32.TF32 R8, R244.reuse, R38, R200 ;  /* 0x00000026f408723c */ /* 0x042fe600000810c8 */
[----:B------:R-:W-:Y:S04]  /*48840*/  LDSM.16.M88.4 R32, [R2+0xe080] ;  /* 0x00e080000220783b */ /* 0x000fe80000000200 */
[----:B------:R-:W-:Y:S01]  /*48850*/  LDSM.16.M88.4 R36, [R2+0x10080] ;  /* 0x010080000224783b */ /* 0x000fe20000000200 */
[C---:B--2---:R-:W-:Y:S03]  /*48860*/  HMMA.1688.F32.TF32 R4, R244.reuse, R42, R204 ;  /* 0x0000002af404723c */ /* 0x044fe600000810cc */
[----:B------:R-:W-:Y:S04]  /*48870*/  STL.64 [R1+0x750], R12 ;  /* 0x0007500c01007387 */ /* 0x000fe80000100a00 */
[----:B------:R1:W-:Y:S04]  /*48880*/  STL.64 [R1+0x758], R14 ;  /* 0x0007580e01007387 */ /* 0x0003e80000100a00 */
[----:B------:R-:W-:Y:S04]  /*48890*/  LDSM.16.M88.4 R40, [R2+0x12080] ;  /* 0x012080000228783b */ /* 0x000fe80000000200 */
[----:B------:R-:W-:Y:S01]  /*488a0*/  STL.64 [R1+0x730], R8 ;  /* 0x0007300801007387 */ /* 0x000fe20000100a00 */
[C---:B-1----:R-:W-:Y:S03]  /*488b0*/  HMMA.1688.F32.TF32 R12, R244.reuse, R46, R208 ;  /* 0x0000002ef40c723c */ /* 0x042fe600000810d0 */
        /* <DEDUP_REMOVED lines=11> */
[----:B-1----:R-:W-:Y:S03]  /*48970*/  HMMA.1688.F32.TF32 R12, R244, R58, R220 ;  /* 0x0000003af40c723c */ /* 0x002fe600000810dc */
[----:B------:R1:W-:Y:S04]  /*48980*/  STL.64 [R1+0x6d8], R10 ;  /* 0x0006d80a01007387 */ /* 0x0003e80000100a00 */
[----:B------:R2:W-:Y:S01]  /*48990*/  STL.64 [R1+0x6b0], R4 ;  /* 0x0006b00401007387 */ /* 0x0005e20000100a00 */
[----:B------:R-:W-:-:S02]  /*489a0*/  IMAD.MOV.U32 R252, RZ, RZ, R6 ;  /* 0x000000fffffc7224 */ /* 0x000fc400078e0006 */
[----:B------:R-:W-:Y:S01]  /*489b0*/  IMAD.MOV.U32 R0, RZ, RZ, R7 ;  /* 0x000000ffff007224 */ /* 0x000fe200078e0007 */
[----:B------:R-:W-:Y:S01]  /*489c0*/  LDSM.16.M88.4 R56, [R2+0x1a080] ;  /* 0x01a080000238783b */ /* 0x000fe20000000200 */
[C---:B-1----:R-:W-:Y:S03]  /*489d0*/  HMMA.1688.F32.TF32 R8, R244.reuse, R62, R224 ;  /* 0x0000003ef408723c */ /* 0x042fe600000810e0 */
[----:B------:R-:W-:Y:S05]  /*489e0*/  LDSM.16.M88.4 R60, [R2+0x1c080] ;  /* 0x01c08000023c783b */ /* 0x000fea0000000200 */
[----:B--2---:R-:W-:Y:S03]  /*489f0*/  HMMA.1688.F32.TF32 R4, R244, R66, R236 ;  /* 0x00000042f404723c */ /* 0x004fe600000810ec */
[----:B------:R-:W-:Y:S04]  /*48a00*/  STL.64 [R1+0x690], R12 ;  /* 0x0006900c01007387 */ /* 0x000fe80000100a00 */
[----:B------:R-:W-:Y:S04]  /*48a10*/  STL.64 [R1+0x698], R14 ;  /* 0x0006980e01007387 */ /* 0x000fe80000100a00 */
[----:B------:R-:W2:Y:S04]  /*48a20*/  LDL R242, [R1+0x944] ;  /* 0x0009440001f27983 */ /* 0x000ea80000100800 */
[----:B------:R-:W-:Y:S04]  /*48a30*/  LDSM.16.M88.4 R12, [R2+0x4080] ;  /* 0x00408000020c783b */ /* 0x000fe80000000200 */
[----:B------:R-:W-:Y:S04]  /*48a40*/  STL.64 [R1+0x5b0], R8 ;  /* 0x0005b00801007387 */ /* 0x000fe80000100a00 */
[----:B------:R-:W-:Y:S04]  /*48a50*/  STL.64 [R1+0x5b8], R10 ;  /* 0x0005b80a01007387 */ /* 0x000fe80000100a00 */
[----:B------:R-:W3:Y:S04]  /*48a60*/  LDL R243, [R1+0x948] ;  /* 0x0009480001f37983 */ /* 0x000ee80000100800 */
[----:B------:R-:W-:Y:S04]  /*48a70*/  STL.64 [R1+0x4d0], R4 ;  /* 0x0004d00401007387 */ /* 0x000fe80000100a00 */
[----:B------:R-:W-:Y:S04]  /*48a80*/  STL.64 [R1+0x4d8], R6 ;  /* 0x0004d80601007387 */ /* 0x000fe80000100a00 */
[----:B------:R-:W1:Y:S04]  /*48a90*/  LDSM.16.M88.4 R4, [R2+0x80] ;  /* 0x000080000204783b */ /* 0x000e680000000200 */
[----:B------:R-:W4:Y:S04]  /*48aa0*/  LDSM.16.M88.4 R8, [R2+0x2080] ;  /* 0x002080000208783b */ /* 0x000f280000000200 */
[----:B------:R-:W4:Y:S04]  /*48ab0*/  LDSM.16.M88.4 R64, [R2+0x1e080] ;  /* 0x01e080000240783b */ /* 0x000f280000000200 */
[----:B------:R-:W-:Y:S04]  /*48ac0*/  LDS R244, [R241+0xa6180] ;  /* 0x0a618000f1f47984 */ /* 0x000fe80000000800 */
[----:B------:R-:W-:Y:S04]  /*48ad0*/  LDS R246, [R241+0xa6980] ;  /* 0x0a698000f1f67984 */ /* 0x000fe80000000800 */
[----:B------:R-:W-:Y:S04]  /*48ae0*/  LDS R245, [R3+0xa6180] ;  /* 0x0a61800003f57984 */ /* 0x000fe80000000800 */
[----:B------:R-:W-:Y:S04]  /*48af0*/  LDS R247, [R3+0xa6980] ;  /* 0x0a69800003f77984 */ /* 0x000fe80000000800 */
[----:B-1----:R-:W-:Y:S04]  /*48b00*/  STL [R1+0x16cc], R6 ;  /* 0x0016cc0601007387 */ /* 0x002fe80000100800 */
[----:B------:R-:W-:Y:S04]  /*48b10*/  STL [R1+0x16c8], R7 ;  /* 0x0016c80701007387 */ /* 0x000fe80000100800 */
[----:B----4-:R-:W-:Y:S04]  /*48b20*/  STL [R1+0x16d4], R10 ;  /* 0x0016d40a01007387 */ /* 0x010fe80000100800 */
[----:B------:R-:W-:Y:S04]  /*48b30*/  STL [R1+0x16d0], R11 ;  /* 0x0016d00b01007387 */ /* 0x000fe80000100800 */
        /* <DEDUP_REMOVED lines=31> */
[C---:B-1----:R-:W-:Y:S11]  /*48d30*/  HMMA.1688.F32.TF32 R76, R184.reuse, R12, R84 ;  /* 0x0000000cb84c723c */ /* 0x042ff60000081054 */
        /* <DEDUP_REMOVED lines=13> */
[C---:B------:R-:W-:Y:S08]  /*48e10*/  HMMA.1688.F32.TF32 R76, R184.reuse, R20, R92 ;  /* 0x00000014b84c723c */ /* 0x040ff0000008105c */
[C---:B------:R-:W-:Y:S11]  /*48e20*/  HMMA.1688.F32.TF32 R80, R184.reuse, R8, R80 ;  /* 0x00000008b850723c */ /* 0x040ff60000081050 */
[----:B------:R-:W-:Y:S05]  /*48e30*/  @!UPT UIADD3 URZ, URZ, URZ, URZ ;  /* 0x0000003f3f3ff290 */ /* 0x000fea000fffe03f */
[----:B------:R-:W-:Y:S01]  /*48e40*/  IMAD.MOV.U32 R50, RZ, RZ, R76 ;  /* 0x000000ffff327224 */ /* 0x000fe200078e004c */
[----:B--2---:R-:W-:Y:S01]  /*48e50*/  LDS R180, [R242+0xa6000] ;  /* 0x0a600000f2b47984 */ /* 0x004fe20000000800 */
[----:B------:R-:W-:Y:S02]  /*48e60*/  IMAD.MOV.U32 R51, RZ, RZ, R77 ;  /* 0x000000ffff337224 */ /* 0x000fe400078e004d */
[----:B------:R-:W-:Y:S01]  /*48e70*/  IMAD.MOV.U32 R46, RZ, RZ, R78 ;  /* 0x000000ffff2e7224 */ /* 0x000fe200078e004e */
[----:B------:R-:W-:Y:S01]  /*48e80*/  LDS R182, [R242+0xa6800] ;  /* 0x0a680000f2b67984 */ /* 0x000fe20000000800 */
[----:B------:R-:W-:Y:S02]  /*48e90*/  IMAD.MOV.U32 R47, RZ, RZ, R79 ;  /* 0x000000ffff2f7224 */ /* 0x000fe400078e004f */
[----:B------:R-:W-:Y:S01]  /*48ea0*/  HMMA.1688.F32.TF32 R76, R184, R24, R96 ;  /* 0x00000018b84c723c */ /* 0x000fe20000081060 */
[----:B------:R-:W-:Y:S01]  /*48eb0*/  IMAD.MOV.U32 R31, RZ, RZ, R83 ;  /* 0x000000ffff1f7224 */ /* 0x000fe200078e0053 */
[----:B------:R-:W-:Y:S01]  /*48ec0*/  LDS R240, [R242+0xa6180] ;  /* 0x0a618000f2f07984 */ /* 0x000fe20000000800 */
[----:B------:R-:W-:-:S02]  /*48ed0*/  IMAD.MOV.U32 R30, RZ, RZ, R82 ;  /* 0x000000ffff1e7224 */ /* 0x000fc400078e0052 */
[----:B------:R-:W-:Y:S02]  /*48ee0*/  IMAD.MOV.U32 R35, RZ, RZ, R81 ;  /* 0x000000ffff237224 */ /* 0x000fe400078e0051 */
[----:B------:R-:W-:Y:S01]  /*48ef0*/  IMAD.MOV.U32 R34, RZ, RZ, R80 ;  /* 0x000000ffff227224 */ /* 0x000fe200078e0050 */
[----:B------:R-:W-:Y:S04]  /*48f00*/  STL [R1+0x173c], R31 ;  /* 0x00173c1f01007387 */ /* 0x000fe80000100800 */
[----:B------:R-:W-:Y:S04]  /*48f10*/  STL [R1+0x1738], R30 ;  /* 0x0017381e01007387 */ /* 0x000fe80000100800 */
[----:B------:R1:W-:Y:S04]  /*48f20*/  STL [R1+0x1734], R35 ;  /* 0x0017342301007387 */ /* 0x0003e80000100800 */
[----:B------:R2:W-:Y:S04]  /*48f30*/  STL [R1+0x1730], R34 ;  /* 0x0017302201007387 */ /* 0x0005e80000100800 */
[----:B------:R-:W-:Y:S01]  /*48f40*/  IMAD.MOV.U32 R54, RZ, RZ, R78 ;  /* 0x000000ffff367224 */ /* 0x000fe200078e004e */
[----:B---3--:R-:W-:Y:S01]  /*48f50*/  LDS R181, [R243+0xa6000] ;  /* 0x0a600000f3b57984 */ /* 0x008fe20000000800 */
[----:B-1----:R-:W-:-:S02]  /*48f60*/  IMAD.MOV.U32 R35, RZ, RZ, R76 ;  /* 0x000000ffff237224 */ /* 0x002fc400078e004c */
[----:B------:R-:W-:Y:S01]  /*48f70*/  IMAD.MOV.U32 R55, RZ, RZ, R79 ;  /* 0x000000ffff377224 */ /* 0x000fe200078e004f */
[----:B------:R-:W1:Y:S01]  /*48f80*/  LDS R183, [R243+0xa6800] ;  /* 0x0a680000f3b77984 */ /* 0x000e620000000800 */
[----:B--2---:R-:W-:Y:S02]  /*48f90*/  IMAD.MOV.U32 R34, RZ, RZ, R77 ;  /* 0x000000ffff227224 */ /* 0x004fe400078e004d */
[C---:B------:R-:W-:Y:S01]  /*48fa0*/  HMMA.1688.F32.TF32 R76, R184.reuse, R28, R100 ;  /* 0x0000001cb84c723c */ /* 0x040fe20000081064 */
[----:B------:R-:W-:Y:S11]  /*48fb0*/  STL [R1+0x174c], R23 ;  /* 0x00174c1701007387 */ /* 0x000ff60000100800 */
[----:B------:R-:W-:Y:S11]  /*48fc0*/  @!UPT UIADD3 URZ, URZ, URZ, URZ ;  /* 0x0000003f3f3ff290 */ /* 0x000ff6000fffe03f */
[----:B------:R-:W-:Y:S01]  /*48fd0*/  @!UPT UIADD3 URZ, URZ, URZ, URZ ;  /* 0x0000003f3f3ff290 */ /* 0x000fe2000fffe03f */
[----:B------:R-:W-:Y:S02]  /*48fe0*/  IMAD.MOV.U32 R18, RZ, RZ, R76 ;  /* 0x000000ffff127224 */ /* 0x000fe400078e004c */
[----:B------:R-:W-:Y:S02]  /*48ff0*/  IMAD.MOV.U32 R19, RZ, RZ, R77 ;  /* 0x000000ffff137224 */ /* 0x000fe400078e004d */
[----:B------:R-:W-:Y:S02]  /*49000*/  IMAD.MOV.U32 R14, RZ, RZ, R78 ;  /* 0x000000ffff0e7224 */ /* 0x000fe400078e004e */
[----:B------:R-:W-:Y:S02]  /*49010*/  IMAD.MOV.U32 R15, RZ, RZ, R79 ;  /* 0x000000ffff0f7224 */ /* 0x000fe400078e004f */
[C---:B------:R-:W-:Y:S01]  /*49020*/  HMMA.1688.F32.TF32 R76, R184.reuse, R32, R104 ;  /* 0x00000020b84c723c */ /* 0x040fe20000081068 */
[----:B------:R-:W-:Y:S04]  /*49030*/  STL [R1+0x1748], R22 ;  /* 0x0017481601007387 */ /* 0x000fe80000100800 */
[----:B------:R2:W-:Y:S04]  /*49040*/  STL [R1+0x1744], R27 ;  /* 0x0017441b01007387 */ /* 0x0005e80000100800 */
[----:B------:R3:W-:Y:S11]  /*49050*/  STL [R1+0x1740], R26 ;  /* 0x0017401a01007387 */ /* 0x0007f60000100800 */
[----:B------:R-:W-:Y:S04]  /*49060*/  @!UPT UIADD3 URZ, URZ, URZ, URZ ;  /* 0x0000003f3f3ff290 */ /* 0x000fe8000fffe03f */
[----:B--2---:R-:W-:Y:S02]  /*49070*/  IMAD.MOV.U32 R27, RZ, RZ, R76 ;  /* 0x000000ffff1b7224 */ /* 0x004fe400078e004c */
[----:B---3--:R-:W-:Y:S02]  /*49080*/  IMAD.MOV.U32 R26, RZ, RZ, R77 ;  /* 0x000000ffff1a7224 */ /* 0x008fe400078e004d */
[----:B------:R-:W-:Y:S02]  /*49090*/  IMAD.MOV.U32 R31, RZ, RZ, R78 ;  /* 0x000000ffff1f7224 */ /* 0x000fe400078e004e */
[----:B------:R-:W-:Y:S02]  /*490a0*/  IMAD.MOV.U32 R30, RZ, RZ, R79 ;  /* 0x000000ffff1e7224 */ /* 0x000fe400078e004f */
[----:B------:R-:W-:Y:S01]  /*490b0*/  HMMA.1688.F32.TF32 R76, R184, R36, R108 ;  /* 0x00000024b84c723c */ /* 0x000fe2000008106c */
[----:B------:R-:W-:Y:S04]  /*490c0*/  STL [R1+0x175c], R39 ;  /* 0x00175c2701007387 */ /* 0x000fe80000100800 */
[----:B------:R-:W-:Y:S04]  /*490d0*/  STL [R1+0x1758], R38 ;  /* 0x0017582601007387 */ /* 0x000fe80000100800 */
[----:B------:R2:W-:Y:S04]  /*490e0*/  STL [R1+0x1754], R43 ;  /* 0x0017542b01007387 */ /* 0x0005e80000100800 */
[----:B------:R3:W-:Y:S11]  /*490f0*/  STL [R1+0x1750], R42 ;  /* 0x0017502a01007387 */ /* 0x0007f60000100800 */
[----:B--2---:R-:W-:-:S02]  /*49100*/  IMAD.MOV.U32 R43, RZ, RZ, R76 ;  /* 0x000000ffff2b7224 */ /* 0x004fc400078e004c */
        /* <DEDUP_REMOVED lines=12> */
[C---:B-----5:R-:W-:Y:S01]  /*491d0*/  HMMA.1688.F32.TF32 R76, R184.reuse, R44, R116 ;  /* 0x0000002cb84c723c */ /* 0x060fe20000081074 */
        /* <DEDUP_REMOVED lines=16> */
[C---:B------:R-:W-:Y:S01]  /*492e0*/  HMMA.1688.F32.TF32 R76, R184.reuse, R52, R124 ;  /* 0x00000034b84c723c */ /* 0x040fe2000008107c */
[----:B------:R2:W-:Y:S04]  /*492f0*/  STL [R1+0x1784], R19 ;  /* 0x0017841301007387 */ /* 0x0005e80000100800 */
[----:B------:R3:W-:Y:S03]  /*49300*/  STL [R1+0x1780], R18 ;  /* 0x0017801201007387 */ /* 0x0007e60000100800 */
[C---:B------:R-:W-:Y:S01]  /*49310*/  HMMA.1688.F32.TF32 R84, R184.reuse, R56, R128 ;  /* 0x00000038b854723c */ /* 0x040fe20000081080 */
[----:B------:R-:W-:Y:S04]  /*49320*/  LDS R124, [R241+0xa6080] ;  /* 0x0a608000f17c7984 */ /* 0x000fe80000000800 */
[----:B------:R-:W-:Y:S03]  /*49330*/  LDS R126, [R241+0xa6880] ;  /* 0x0a688000f17e7984 */ /* 0x000fe60000000800 */
[----:B------:R-:W-:Y:S01]  /*49340*/  HMMA.1688.F32.TF32 R80, R184, R60, R132 ;  /* 0x0000003cb850723c */ /* 0x000fe20000081084 */
[----:B------:R-:W-:Y:S04]  /*49350*/  LDS R125, [R3+0xa6080] ;  /* 0x0a608000037d7984 */ /* 0x000fe80000000800 */
[----:B------:R-:W4:Y:S03]  /*49360*/  LDS R127, [R3+0xa6880] ;  /* 0x0a688000037f7984 */ /* 0x000f260000000800 */
[----:B--2---:R-:W-:-:S02]  /*49370*/  IMAD.MOV.U32 R19, RZ, RZ, R76 ;  /* 0x000000ffff137224 */ /* 0x004fc400078e004c */
[----:B---3--:R-:W-:Y:S02]  /*49380*/  IMAD.MOV.U32 R18, RZ, RZ, R77 ;  /* 0x000000ffff127224 */ /* 0x008fe400078e004d */
[----:B------:R-:W-:Y:S02]  /*49390*/  IMAD.MOV.U32 R55, RZ, RZ, R78 ;  /* 0x000000ffff377224 */ /* 0x000fe400078e004e */
[----:B------:R-:W-:Y:S02]  /*493a0*/  IMAD.MOV.U32 R54, RZ, RZ, R79 ;  /* 0x000000ffff367224 */ /* 0x000fe400078e004f */
[----:B------:R-:W-:Y:S01]  /*493b0*/  HMMA.1688.F32.TF32 R76, R184, R64, R136 ;  /* 0x00000040b84c723c */ /* 0x000fe20000081088 */
[----:B------:R-:W-:Y:S04]  /*493c0*/  STL.64 [R1+0x490], R84 ;  /* 0x0004905401007387 */ /* 0x000fe80000100a00 */
[----:B------:R-:W-:Y:S04]  /*493d0*/  STL.64 [R1+0x498], R86 ;  /* 0x0004985601007387 */ /* 0x000fe80000100a00 */
[----:B------:R-:W-:Y:S04]  /*493e0*/  STL.64 [R1+0x480], R80 ;  /* 0x0004805001007387 */ /* 0x000fe80000100a00 */
[----:B------:R-:W-:Y:S10]  /*493f0*/  STL.64 [R1+0x488], R82 ;  /* 0x0004885201007387 */ /* 0x000ff40000100a00 */
[----:B------:R-:W-:Y:S04]  /*49400*/  STL.64 [R1+0x390], R76 ;  /* 0x0003904c01007387 */ /* 0x000fe80000100a00 */
[----:B------:R1:W-:Y:S02]  /*49410*/  STL.64 [R1+0x398], R78 ;  /* 0x0003984e01007387 */ /* 0x0003e40000100a00 */
[C---:B-1----:R-:W-:Y:S08]  /*49420*/  HMMA.1688.F32.TF32 R76, R180.reuse, R4, R140 ;  /* 0x00000004b44c723c */ /* 0x042ff0000008108c */
[C---:B------:R-:W-:Y:S08]  /*49430*/  HMMA.1688.F32.TF32 R84, R180.reuse, R8, R144 ;  /* 0x00000008b454723c */ /* 0x040ff00000081090 */
[C---:B------:R-:W-:Y:S07]  /*49440*/  HMMA.1688.F32.TF32 R80, R180.reuse, R12, R148 ;  /* 0x0000000cb450723c */ /* 0x040fee0000081094 */
[----:B------:R-:W-:Y:S04]  /*49450*/  STL.64 [R1+0x380], R76 ;  /* 0x0003804c01007387 */ /* 0x000fe80000100a00 */
[----:B------:R1:W-:Y:S02]  /*49460*/  STL.64 [R1+0x388], R78 ;  /* 0x0003884e01007387 */ /* 0x0003e40000100a00 */
[C---:B-1----:R-:W-:Y:S02]  /*49470*/  HMMA.1688.F32.TF32 R76, R180.reuse, R16, R152 ;  /* 0x00000010b44c723c */ /* 0x042fe40000081098 */
[----:B------:R-:W-:Y:S04]  /*49480*/  STL.64 [R1+0x430], R84 ;  /* 0x0004305401007387 */ /* 0x000fe80000100a00 */
[----:B------:R1:W-:Y:S04]  /*49490*/  STL.64 [R1+0x438], R86 ;  /* 0x0004385601007387 */ /* 0x0003e80000100a00 */
[----:B------:R-:W-:Y:S04]  /*494a0*/  STL.64 [R1+0x370], R80 ;  /* 0x0003705001007387 */ /* 0x000fe80000100a00 */
[----:B------:R2:W-:Y:S01]  /*494b0*/  STL.64 [R1+0x378], R82 ;  /* 0x0003785201007387 */ /* 0x0005e20000100a00 */
[C---:B-1----:R-:W-:Y:S08]  /*494c0*/  HMMA.1688.F32.TF32 R84, R180.reuse, R20, R156 ;  /* 0x00000014b454723c */ /* 0x042ff0000008109c */
[----:B------:R-:W-:Y:S01]  /*494d0*/  STL.64 [R1+0x360], R76 ;  /* 0x0003604c01007387 */ /* 0x000fe20000100a00 */
[C---:B--2---:R-:W-:Y:S03]  /*494e0*/  HMMA.1688.F32.TF32 R80, R180.reuse, R24, R160 ;  /* 0x00000018b450723c */ /* 0x044fe600000810a0 */
[----:B------:R1:W-:Y:S04]  /*494f0*/  STL.64 [R1+0x368], R78 ;  /* 0x0003684e01007387 */ /* 0x0003e80000100a00 */
[----:B------:R-:W-:Y:S01]  /*49500*/  LDS R160, [R242+0xa6080] ;  /* 0x0a608000f2a07984 */ /* 0x000fe20000000800 */
[C---:B------:R-:W-:Y:S03]  /*49510*/  HMMA.1688.F32.TF32 R68, R180.reuse, R48, R68 ;  /* 0x00000030b444723c */ /* 0x040fe60000081044 */
[----:B------:R-:W-:Y:S04]  /*49520*/  LDS R162, [R242+0xa6880] ;  /* 0x0a688000f2a27984 */ /* 0x000fe80000000800 */
[----:B------:R-:W-:Y:S01]  /*49530*/  LDS R161, [R243+0xa6080] ;  /* 0x0a608000f3a17984 */ /* 0x000fe20000000800 */
[C---:B-1----:R-:W-:Y:S03]  /*49540*/  HMMA.1688.F32.TF32 R76, R180.reuse, R28, R164 ;  /* 0x0000001cb44c723c */ /* 0x042fe600000810a4 */
[----:B------:R-:W-:Y:S04]  /*49550*/  STL.64 [R1+0x340], R84 ;  /* 0x0003405401007387 */ /* 0x000fe80000100a00 */
[----:B------:R1:W-:Y:S04]  /*49560*/  STL.64 [R1+0x348], R86 ;  /* 0x0003485601007387 */ /* 0x0003e80000100a00 */
[----:B------:R-:W-:Y:S04]  /*49570*/  STL.64 [R1+0x330], R80 ;  /* 0x0003305001007387 */ /* 0x000fe80000100a00 */
[----:B------:R2:W-:Y:S01]  /*49580*/  STL.64 [R1+0x338], R82 ;  /* 0x0003385201007387 */ /* 0x0005e20000100a00 */
[C---:B-1----:R-:W-:Y:S03]  /*49590*/  HMMA.1688.F32.TF32 R84, R180.reuse, R32, R168 ;  /* 0x00000020b454723c */ /* 0x042fe600000810a8 */
[----:B------:R-:W1:Y:S04]  /*495a0*/  LDS R163, [R243+0xa6880] ;  /* 0x0a688000f3a37984 */ /* 0x000e680000000800 */
[----:B------:R-:W-:Y:S01]  /*495b0*/  STL.64 [R1+0x310], R76 ;  /* 0x0003104c01007387 */ /* 0x000fe20000100a00 */
[C---:B--2---:R-:W-:Y:S03]  /*495c0*/  HMMA.1688.F32.TF32 R80, R180.reuse, R36, R172 ;  /* 0x00000024b450723c */ /* 0x044fe600000810ac */
[----:B------:R2:W-:Y:S05]  /*495d0*/  STL.64 [R1+0x318], R78 ;  /* 0x0003184e01007387 */ /* 0x0005ea0000100a00 */
[C---:B------:R-:W-:Y:S08]  /*495e0*/  HMMA.1688.F32.TF32 R72, R180.reuse, R44, R72 ;  /* 0x0000002cb448723c */ /* 0x040ff00000081048 */
[----:B--2---:R-:W-:Y:S01]  /*495f0*/  HMMA.1688.F32.TF32 R76, R180, R40, R176 ;  /* 0x00000028b44c723c */ /* 0x004fe200000810b0 */
[----:B------:R-:W-:Y:S04]  /*49600*/  STL.64 [R1+0x300], R84 ;  /* 0x0003005401007387 */ /* 0x000fe80000100a00 */
[----:B------:R-:W-:Y:S01]  /*49610*/  STL.64 [R1+0x308], R86 ;  /* 0x0003085601007387 */ /* 0x000fe20000100a00 */
[----:B------:R-:W-:-:S03]  /*49620*/  IMAD.MOV.U32 R59, RZ, RZ, R70 ;  /* 0x000000ffff3b7224 */ /* 0x000fc600078e0046 */
[----:B------:R-:W-:Y:S01]  /*49630*/  STL.64 [R1+0x220], R80 ;  /* 0x0002205001007387 */ /* 0x000fe20000100a00 */
[----:B------:R-:W-:-:S03]  /*49640*/  IMAD.MOV.U32 R58, RZ, RZ, R69 ;  /* 0x000000ffff3a7224 */ /* 0x000fc600078e0045 */
[----:B------:R-:W-:Y:S10]  /*49650*/  STL.64 [R1+0x228], R82 ;  /* 0x0002285201007387 */ /* 0x000ff40000100a00 */
[----:B------:R-:W-:Y:S04]  /*49660*/  STL.64 [R1+0x70], R76 ;  /* 0x0000704c01007387 */ /* 0x000fe80000100a00 */
[----:B------:R-:W-:Y:S04]  /*49670*/  STL.64 [R1+0x78], R78 ;  /* 0x0000784e01007387 */ /* 0x000fe80000100a00 */
[----:B------:R-:W-:Y:S04]  /*49680*/  STL.64 [R1+0x60], R72 ;  /* 0x0000604801007387 */ /* 0x000fe80000100a00 */
[----:B------:R-:W-:Y:S04]  /*49690*/  STL.64 [R1+0x68], R74 ;  /* 0x0000684a01007387 */ /* 0x000fe80000100a00 */
[----:B------:R-:W-:Y:S04]  /*496a0*/  STL [R1+0x50], R68 ;  /* 0x0000504401007387 */ /* 0x000fe80000100800 */
        /* <DEDUP_REMOVED lines=35> */
[----:B--2---:R-:W-:Y:S11]  /*498e0*/  HMMA.1688.F32.TF32 R68, R180, R52, R248 ;  /* 0x00000034b444723c */ /* 0x004ff600000810f8 */
[----:B------:R-:W-:Y:S11]  /*498f0*/  @!UPT UIADD3 URZ, URZ, URZ, URZ ;  /* 0x0000003f3f3ff290 */ /* 0x000ff6000fffe03f */
[----:B------:R-:W-:Y:S02]  /*49900*/  @!UPT UIADD3 URZ, URZ, URZ, URZ ;  /* 0x0000003f3f3ff290 */ /* 0x000fe4000fffe03f */
[----:B------:R-:W-:Y:S02]  /*49910*/  IMAD.MOV.U32 R251, RZ, RZ, R68 ;  /* 0x000000fffffb7224 */ /* 0x000fe400078e0044 */
[----:B------:R-:W-:Y:S02]  /*49920*/  IMAD.MOV.U32 R250, RZ, RZ, R69 ;  /* 0x000000fffffa7224 */ /* 0x000fe400078e0045 */
[----:B------:R-:W-:Y:S02]  /*49930*/  IMAD.MOV.U32 R249, RZ, RZ, R70 ;  /* 0x000000fffff97224 */ /* 0x000fe400078e0046 */
[----:B------:R-:W-:-:S05]  /*49940*/  IMAD.MOV.U32 R248, RZ, RZ, R71 ;  /* 0x000000fffff87224 */ /* 0x000fca00078e0047 */
[----:B------:R-:W-:Y:S04]  /*49950*/  STL [R1+0x16c4], R248 ;  /* 0x0016c4f801007387 */ /* 0x000fe80000100800 */
[----:B------:R-:W-:Y:S04]  /*49960*/  STL [R1+0x16c0], R250 ;  /* 0x0016c0fa01007387 */ /* 0x000fe80000100800 */
[----:B------:R-:W-:Y:S04]  /*49970*/  STL [R1+0x16bc], R251 ;  /* 0x0016bcfb01007387 */ /* 0x000fe80000100800 */
[----:B------:R-:W-:Y:S01]  /*49980*/  STL [R1+0x16b8], R249 ;  /* 0x0016b8f901007387 */ /* 0x000fe20000100800 */
[C---:B---3--:R-:W-:Y:S11]  /*49990*/  HMMA.1688.F32.TF32 R68, R180.reuse, R56, R208 ;  /* 0x00000038b444723c */ /* 0x048ff600000810d0 */
[----:B------:R-:W-:Y:S11]  /*499a0*/  @!UPT UIADD3 URZ, URZ, URZ, URZ ;  /* 0x0000003f3f3ff290 */ /* 0x000ff6000fffe03f */
[----:B------:R-:W-:Y:S01]  /*499b0*/  @!UPT UIADD3 URZ, URZ, URZ, URZ ;  /* 0x0000003f3f3ff290 */ /* 0x000fe2000fffe03f */
[----:B------:R4:W-:Y:S01]  /*499c0*/  STL.64 [R1+0x30], R68 ;  /* 0x0000304401007387 */ /* 0x0009e20000100a00 */
[----:B------:R-:W-:Y:S02]  /*499d0*/  IMAD.MOV.U32 R59, RZ, RZ, R70 ;  /* 0x000000ffff3b7224 */ /* 0x000fe400078e0046 */
[----:B-----5:R-:W-:Y:S02]  /*499e0*/  IMAD.MOV.U32 R58, RZ, RZ, R71 ;  /* 0x000000ffff3a7224 */ /* 0x020fe400078e0047 */
[C---:B----4-:R-:W-:Y:S11]  /*499f0*/  HMMA.1688.F32.TF32 R68, R180.reuse, R60, R204 ;  /* 0x0000003cb444723c */ /* 0x050ff600000810cc */
        /* <DEDUP_REMOVED lines=8> */
[----:B------:R-:W-:Y:S01]  /*49a80*/  @!UPT UIADD3 URZ, URZ, URZ, URZ ;  /* 0x0000003f3f3ff290 */ /* 0x000fe2000fffe03f */
[----:B------:R2:W-:Y:S01]  /*49a90*/  STL [R1+0x10], R68 ;  /* 0x0000104401007387 */ /* 0x0005e20000100800 */
[----:B------:R-:W-:Y:S02]  /*49aa0*/  IMAD.MOV.U32 R66, RZ, RZ, R69 ;  /* 0x000000ffff427224 */ /* 0x000fe400078e0045 */
[----:B------:R-:W-:Y:S02]  /*49ab0*/  IMAD.MOV.U32 R62, RZ, RZ, R70 ;  /* 0x000000ffff3e7224 */ /* 0x000fe400078e0046 */
[----:B------:R-:W-:Y:S02]  /*49ac0*/  IMAD.MOV.U32 R63, RZ, RZ, R71 ;  /* 0x000000ffff3f7224 */ /* 0x000fe400078e0047 */
[C---:B--2---:R-:W-:Y:S08]  /*49ad0*/  HMMA.1688.F32.TF32 R68, R124.reuse, R4, R196 ;  /* 0x000000047c44723c */ /* 0x044ff000000810c4 */
[----:B------:R-:W-:Y:S11]  /*49ae0*/  HMMA.1688.F32.TF32 R72, R124, R12, R188 ;  /* 0x0000000c7c48723c */ /* 0x000ff600000810bc */
[----:B------:R-:W-:Y:S04]  /*49af0*/  @!UPT UIADD3 URZ, URZ, URZ, URZ ;  /* 0x0000003f3f3ff290 */ /* 0x000fe8000fffe03f */
[----:B------:R-:W-:Y:S01]  /*49b00*/  STL [R1+0x4], R69 ;  /* 0x0000044501007387 */ /* 0x000fe20000100800 */
[----:B------:R-:W-:-:S03]  /*49b10*/  IMAD.MOV.U32 R67, RZ, RZ, R68 ;  /* 0x000000ffff437224 */ /* 0x000fc600078e0044 */
[----:B------:R2:W-:Y:S01]  /*49b20*/  STL.64 [R1+0x8], R70 ;  /* 0x0000084601007387 */ /* 0x0005e20000100a00 */
[C---:B------:R-:W-:Y:S08]  /*49b30*/  HMMA.1688.F32.TF32 R76, R124.reuse, R16, R228 ;  /* 0x000000107c4c723c */ /* 0x040ff000000810e4 */
[C---:B--2---:R-:W-:Y:S11]  /*49b40*/  HMMA.1688.F32.TF32 R68, R124.reuse, R8, R192 ;  /* 0x000000087c44723c */ /* 0x044ff600000810c0 */
[----:B------:R-:W-:Y:S11]  /*49b50*/  @!UPT UIADD3 URZ, URZ, URZ, URZ ;  /* 0x0000003f3f3ff290 */ /* 0x000ff6000fffe03f */
[----:B------:R-:W-:Y:S01]  /*49b60*/  @!UPT UIADD3 URZ, URZ, URZ, URZ ;  /* 0x0000003f3f3ff290 */ /* 0x000fe2000fffe03f */
[----:B------:R-:W-:Y:S04]  /*49b70*/  STL.64 [R1+0x1570], R70 ;  /* 0x0015704601007387 */ /* 0x000fe80000100a00 */
[----:B------:R1:W-:Y:S04]  /*49b80*/  STL.64 [R1+0x1568], R68 ;  /* 0x0015684401007387 */ /* 0x0003e80000100a00 */
[----:B------:R-:W-:Y:S04]  /*49b90*/  STL [R1+0x1584], R72 ;  /* 0x0015844801007387 */ /* 0x000fe80000100800 */
[----:B------:R-:W-:Y:S04]  /*49ba0*/  STL [R1+0x1580], R73 ;  /* 0x0015804901007387 */ /* 0x000fe80000100800 */
[----:B------:R-:W-:Y:S04]  /*49bb0*/  STL [R1+0x157c], R74 ;  /* 0x00157c4a01007387 */ /* 0x000fe80000100800 */
[----:B------:R2:W-:Y:S04]  /*49bc0*/  STL [R1+0x1578], R75 ;  /* 0x0015784b01007387 */ /* 0x0005e80000100800 */
[----:B------:R-:W-:Y:S04]  /*49bd0*/  STL [R1+0x1564], R76 ;  /* 0x0015644c01007387 */ /* 0x000fe80000100800 */
[----:B------:R-:W-:Y:S04]  /*49be0*/  STL [R1+0x1560], R77 ;  /* 0x0015604d01007387 */ /* 0x000fe80000100800 */
[----:B------:R-:W-:Y:S04]  /*49bf0*/  STL [R1+0x155c], R78 ;  /* 0x00155c4e01007387 */ /* 0x000fe80000100800 */
[----:B------:R-:W-:Y:S04]  /*49c00*/  STL [R1+0x1558], R79 ;  /* 0x0015584f01007387 */ /* 0x000fe80000100800 */
        /* <DEDUP_REMOVED lines=32> */
[----:B------:R-:W2:Y:S08]  /*49e10*/  LDL.LU R235, [R1+0x19c] ;  /* 0x00019c0001eb7983 */ /* 0x000eb00000300800 */
[----:B------:R-:W-:Y:S04]  /*49e20*/  STL [R1+0x1554], R80 ;  /* 0x0015545001007387 */ /* 0x000fe80000100800 */
[----:B------:R-:W-:Y:S04]  /*49e30*/  STL [R1+0x1550], R81 ;  /* 0x0015505101007387 */ /* 0x000fe80000100800 */
[----:B------:R-:W-:Y:S04]  /*49e40*/  STL [R1+0x154c], R82 ;  /* 0x00154c5201007387 */ /* 0x000fe80000100800 */
[----:B------:R-:W-:Y:S01]  /*49e50*/  STL [R1+0x1548], R83 ;  /* 0x0015485301007387 */ /* 0x000fe20000100800 */
[C---:B---3--:R-:W-:Y:S08]  /*49e60*/  HMMA.1688.F32.TF32 R84, R124.reuse, R24, R208 ;  /* 0x000000187c54723c */ /* 0x048ff000000810d0 */
[C---:B----4-:R-:W-:Y:S11]  /*49e70*/  HMMA.1688.F32.TF32 R88, R124.reuse, R28, R204 ;  /* 0x0000001c7c58723c */ /* 0x050ff600000810cc */
[----:B------:R-:W-:Y:S04]  /*49e80*/  @!UPT UIADD3 URZ, URZ, URZ, URZ ;  /* 0x0000003f3f3ff290 */ /* 0x000fe8000fffe03f */
[----:B------:R-:W-:Y:S01]  /*49e90*/  STL [R1+0x1544], R84 ;  /* 0x0015445401007387 */ /* 0x000fe20000100800 */
[C---:B-----5:R-:W-:Y:S08]  /*49ea0*/  HMMA.1688.F32.TF32 R104, R124.reuse, R44, R188 ;  /* 0x0000002c7c68723c */ /* 0x060ff000000810bc */
[C---:B--2---:R-:W-:Y:S01]  /*49eb0*/  HMMA.1688.F32.TF32 R92, R124.reuse, R32, R200 ;  /* 0x000000207c5c723c */ /* 0x044fe200000810c8 */
[----:B------:R-:W-:Y:S07]  /*49ec0*/  STL [R1+0x1540], R85 ;  /* 0x0015405501007387 */ /* 0x000fee0000100800 */
[C---:B------:R-:W-:Y:S01]  /*49ed0*/  HMMA.1688.F32.TF32 R96, R124.reuse, R36, R196 ;  /* 0x000000247c60723c */ /* 0x040fe200000810c4 */
[----:B------:R-:W-:Y:S07]  /*49ee0*/  STL [R1+0x153c], R86 ;  /* 0x00153c5601007387 */ /* 0x000fee0000100800 */
[C---:B------:R-:W-:Y:S01]  /*49ef0*/  HMMA.1688.F32.TF32 R100, R124.reuse, R40, R192 ;  /* 0x000000287c64723c */ /* 0x040fe200000810c0 */
[----:B------:R-:W-:Y:S04]  /*49f00*/  STL [R1+0x1538], R87 ;  /* 0x0015385701007387 */ /* 0x000fe80000100800 */
[----:B------:R-:W-:Y:S03]  /*49f10*/  STL [R1+0x1534], R88 ;  /* 0x0015345801007387 */ /* 0x000fe60000100800 */
[C---:B------:R-:W-:Y:S01]  /*49f20*/  HMMA.1688.F32.TF32 R108, R124.reuse, R48, R228 ;  /* 0x000000307c6c723c */ /* 0x040fe200000810e4 */
[----:B------:R-:W-:Y:S04]  /*49f30*/  STL [R1+0x1530], R89 ;  /* 0x0015305901007387 */ /* 0x000fe80000100800 */
[----:B------:R-:W-:Y:S04]  /*49f40*/  STL [R1+0x152c], R90 ;  /* 0x00152c5a01007387 */ /* 0x000fe80000100800 */
[----:B------:R-:W-:Y:S04]  /*49f50*/  STL [R1+0x1528], R91 ;  /* 0x0015285b01007387 */ /* 0x000fe80000100800 */
[----:B------:R-:W-:Y:S04]  /*49f60*/  STL [R1+0x1524], R92 ;  /* 0x0015245c01007387 */ /* 0x000fe80000100800 */
[----:B------:R-:W-:Y:S04]  /*49f70*/  STL [R1+0x1520], R93 ;  /* 0x0015205d01007387 */ /* 0x000fe80000100800 */
[----:B------:R2:W-:Y:S04]  /*49f80*/  STL [R1+0x151c], R94 ;  /* 0x00151c5e01007387 */ /* 0x0005e80000100800 */
[----:B------:R3:W-:Y:S04]  /*49f90*/  STL [R1+0x1518], R95 ;  /* 0x0015185f01007387 */ /* 0x0007e80000100800 */
        /* <DEDUP_REMOVED lines=8> */
[C---:B------:R-:W-:Y:S03]  /*4a020*/  HMMA.1688.F32.TF32 R112, R124.reuse, R52, R232 ;  /* 0x000000347c70723c */ /* 0x040fe600000810e8 */
        /* <DEDUP_REMOVED lines=36> */
[----:B------:R-:W-:Y:S04]  /*4a270*/  STL.64 [R1+0x15d0], R114 ;  /* 0x0015d07201007387 */ /* 0x000fe80000100a00 */
[----:B------:R-:W-:Y:S01]  /*4a280*/  STL.64 [R1+0x15c8], R112 ;  /* 0x0015c87001007387 */ /* 0x000fe20000100a00 */
[C---:B----4-:R-:W-:Y:S03]  /*4a290*/  HMMA.1688.F32.TF32 R116, R124.reuse, R56, R232 ;  /* 0x000000387c74723c */ /* 0x050fe600000810e8 */
[----:B------:R-:W4:Y:S04]  /*4a2a0*/  LDL.LU R232, [R1+0x2f0] ;  /* 0x0002f00001e87983 */ /* 0x000f280000300800 */
[----:B------:R-:W4:Y:S04]  /*4a2b0*/  LDL.LU R233, [R1+0x2f4] ;  /* 0x0002f40001e97983 */ /* 0x000f280000300800 */
[----:B------:R-:W4:Y:S04]  /*4a2c0*/  LDL.LU R234, [R1+0x2f8] ;  /* 0x0002f80001ea7983 */ /* 0x000f280000300800 */
[----:B------:R-:W4:Y:S01]  /*4a2d0*/  LDL.LU R235, [R1+0x2fc] ;  /* 0x0002fc0001eb7983 */ /* 0x000f220000300800 */
[----:B-----5:R-:W-:Y:S08]  /*4a2e0*/  HMMA.1688.F32.TF32 R120, R124, R60, R212 ;  /* 0x0000003c7c78723c */ /* 0x020ff000000810d4 */
[----:B-1----:R-:W-:Y:S08]  /*4a2f0*/  HMMA.1688.F32.TF32 R68, R160, R24, R228 ;  /* 0x00000018a044723c */ /* 0x002ff000000810e4 */
[----:B--2---:R-:W-:Y:S01]  /*4a300*/  HMMA.1688.F32.TF32 R124, R124, R64, R196 ;  /* 0x000000407c7c723c */ /* 0x004fe200000810c4 */
[----:B------:R-:W-:Y:S07]  /*4a310*/  STL.64 [R1+0x15e0], R118 ;  /* 0x0015e07601007387 */ /* 0x000fee0000100a00 */
[C---:B---3--:R-:W-:Y:S08]  /*4a320*/  HMMA.1688.F32.TF32 R136, R160.reuse, R12, R200 ;  /* 0x0000000ca088723c */ /* 0x048ff000000810c8 */
[C---:B------:R-:W-:Y:S08]  /*4a330*/  HMMA.1688.F32.TF32 R128, R160.reuse, R4, R208 ;  /* 0x00000004a080723c */ /* 0x040ff000000810d0 */
        /* <DEDUP_REMOVED lines=17> */
[----:B------:R-:W-:Y:S04]  /*4a450*/  STL.64 [R1+0x1628], R136 ;  /* 0x0016288801007387 */ /* 0x000fe80000100a00 */
[----:B------:R-:W-:Y:S04]  /*4a460*/  STL.64 [R1+0x1640], R142 ;  /* 0x0016408e01007387 */ /* 0x000fe80000100a00 */
[----:B------:R-:W-:Y:S04]  /*4a470*/  STL.64 [R1+0x1638], R140 ;  /* 0x0016388c01007387 */ /* 0x000fe80000100a00 */
[----:B------:R1:W-:Y:S04]  /*4a480*/  STL.64 [R1+0xe0], R72 ;  /* 0x0000e04801007387 */ /* 0x0003e80000100a00 */
[----:B------:R2:W-:Y:S04]  /*4a490*/  STL.64 [R1+0xe8], R74 ;  /* 0x0000e84a01007387 */ /* 0x0005e80000100a00 */
[----:B------:R-:W-:Y:S04]  /*4a4a0*/  STL.64 [R1+0x1650], R94 ;  /* 0x0016505e01007387 */ /* 0x000fe80000100a00 */
[----:B------:R-:W-:Y:S04]  /*4a4b0*/  STL.64 [R1+0x1648], R92 ;  /* 0x0016485c01007387 */ /* 0x000fe80000100a00 */
[----:B------:R-:W-:Y:S04]  /*4a4c0*/  LDS R196, [R241+0xa6100] ;  /* 0x0a610000f1c47984 */ /* 0x000fe80000000800 */
[----:B------:R-:W-:Y:S04]  /*4a4d0*/  LDS R198, [R241+0xa6900] ;  /* 0x0a690000f1c67984 */ /* 0x000fe80000000800 */
[----:B------:R-:W-:Y:S04]  /*4a4e0*/  LDS R197, [R3+0xa6100] ;  /* 0x0a61000003c57984 */ /* 0x000fe80000000800 */
[----:B------:R-:W3:Y:S04]  /*4a4f0*/  LDS R199, [R3+0xa6900] ;  /* 0x0a69000003c77984 */ /* 0x000ee80000000800 */
[----:B------:R-:W-:Y:S01]  /*4a500*/  LDS R241, [R243+0xa6180] ;  /* 0x0a618000f3f17984 */ /* 0x000fe20000000800 */
[----:B----4-:R-:W-:Y:S03]  /*4a510*/  HMMA.1688.F32.TF32 R68, R160, R28, R232 ;  /* 0x0000001ca044723c */ /* 0x010fe600000810e8 */
        /* <DEDUP_REMOVED lines=39> */
[----:B------:R-:W-:-:S05]  /*4a790*/  IMAD.MOV.U32 R91, RZ, RZ, R71 ;  /* 0x000000ffff5b7224 */ /* 0x000fca00078e0047 */
[----:B------:R-:W-:Y:S04]  /*4a7a0*/  STL.64 [R1+0x1660], R90 ;  /* 0x0016605a01007387 */ /* 0x000fe80000100a00 */
[----:B------:R-:W-:Y:S01]  /*4a7b0*/  STL.64 [R1+0x1658], R88 ;  /* 0x0016585801007387 */ /* 0x000fe20000100a00 */
[C---:B-----5:R-:W-:Y:S11]  /*4a7c0*/  HMMA.1688.F32.TF32 R68, R160.reuse, R32, R216 ;  /* 0x00000020a044723c */ /* 0x060ff600000810d8 */
[----:B------:R-:W-:Y:S11]  /*4a7d0*/  @!UPT UIADD3 URZ, URZ, URZ, URZ ;  /* 0x0000003f3f3ff290 */ /* 0x000ff6000fffe03f */
[----:B------:R-:W-:Y:S02]  /*4a7e0*/  @!UPT UIADD3 URZ, URZ, URZ, URZ ;  /* 0x0000003f3f3ff290 */ /* 0x000fe4000fffe03f */
[----:B------:R-:W-:Y:S02]  /*4a7f0*/  IMAD.MOV.U32 R80, RZ, RZ, R68 ;  /* 0x000000ffff507224 */ /* 0x000fe400078e0044 */
[----:B------:R-:W-:Y:S02]  /*4a800*/  IMAD.MOV.U32 R81, RZ, RZ, R69 ;  /* 0x000000ffff517224 */ /* 0x000fe400078e0045 */
[----:B------:R-:W-:Y:S02]  /*4a810*/  IMAD.MOV.U32 R82, RZ, RZ, R70 ;  /* 0x000000ffff527224 */ /* 0x000fe400078e0046 */
[----:B------:R-:W-:Y:S02]  /*4a820*/  IMAD.MOV.U32 R83, RZ, RZ, R71 ;  /* 0x000000ffff537224 */ /* 0x000fe400078e0047 */
[C---:B--2---:R-:W-:Y:S11]  /*4a830*/  HMMA.1688.F32.TF32 R68, R160.reuse, R36, R212 ;  /* 0x00000024a044723c */ /* 0x044ff600000810d4 */
[----:B------:R-:W-:Y:S11]  /*4a840*/  @!UPT UIADD3 URZ, URZ, URZ, URZ ;  /* 0x0000003f3f3ff290 */ /* 0x000ff6000fffe03f */
[----:B------:R-:W-:Y:S02]  /*4a850*/  @!UPT UIADD3 URZ, URZ, URZ, URZ ;  /* 0x0000003f3f3ff290 */ /* 0x000fe4000fffe03f */
[----:B------:R-:W-:Y:S02]  /*4a860*/  IMAD.MOV.U32 R84, RZ, RZ, R68 ;  /* 0x000000ffff547224 */ /* 0x000fe400078e0044 */
[----:B------:R-:W-:Y:S02]  /*4a870*/  IMAD.MOV.U32 R85, RZ, RZ, R69 ;  /* 0x000000ffff557224 */ /* 0x000fe400078e0045 */
[----:B------:R-:W-:Y:S02]  /*4a880*/  IMAD.MOV.U32 R86, RZ, RZ, R70 ;  /* 0x000000ffff567224 */ /* 0x000fe400078e0046 */
[----:B------:R-:W-:Y:S02]  /*4a890*/  IMAD.MOV.U32 R87, RZ, RZ, R71 ;  /* 0x000000ffff577224 */ /* 0x000fe400078e0047 */
[C---:B---3--:R-:W-:Y:S01]  /*4a8a0*/  HMMA.1688.F32.TF32 R68, R160.reuse, R40, R208 ;  /* 0x00000028a044723c */ /* 0x048fe200000810d0 */
[----:B------:R-:W-:Y:S04]  /*4a8b0*/  STL.64 [R1+0x1670], R82 ;  /* 0x0016705201007387 */ /* 0x000fe80000100a00 */
[----:B------:R-:W-:Y:S04]  /*4a8c0*/  STL.64 [R1+0x1668], R80 ;  /* 0x0016685001007387 */ /* 0x000fe80000100a00 */
[----:B------:R-:W-:Y:S01]  /*4a8d0*/  STL.64 [R1+0x1680], R86 ;  /* 0x0016805601007387 */ /* 0x000fe20000100a00 */
[C---:B------:R-:W-:Y:S03]  /*4a8e0*/  HMMA.1688.F32.TF32 R148, R160.reuse, R52, R192 ;  /* 0x00000034a094723c */ /* 0x040fe600000810c0 */
[----:B------:R-:W-:Y:S05]  /*4a8f0*/  STL.64 [R1+0x1678], R84 ;  /* 0x0016785401007387 */ /* 0x000fea0000100a00 */
[----:B------:R-:W-:Y:S01]  /*4a900*/  HMMA.1688.F32.TF32 R156, R160, R60, R228 ;  /* 0x0000003ca09c723c */ /* 0x000fe200000810e4 */
[----:B------:R-:W-:Y:S04]  /*4a910*/  LDS R228, [R242+0xa6100] ;  /* 0x0a610000f2e47984 */ /* 0x000fe80000000800 */
[----:B------:R-:W-:Y:S01]  /*4a920*/  LDS R230, [R242+0xa6900] ;  /* 0x0a690000f2e67984 */ /* 0x000fe20000000800 */
[----:B------:R-:W-:-:S02]  /*4a930*/  IMAD.MOV.U32 R78, RZ, RZ, R70 ;  /* 0x000000ffff4e7224 */ /* 0x000fc400078e0046 */
[----:B------:R-:W-:Y:S01]  /*4a940*/  IMAD.MOV.U32 R79, RZ, RZ, R71 ;  /* 0x000000ffff4f7224 */ /* 0x000fe200078e0047 */
[----:B------:R-:W-:Y:S01]  /*4a950*/  LDS R229, [R243+0xa6100] ;  /* 0x0a610000f3e57984 */ /* 0x000fe20000000800 */
[----:B------:R-:W-:Y:S02]  /*4a960*/  IMAD.MOV.U32 R76, RZ, RZ, R68 ;  /* 0x000000ffff4c7224 */ /* 0x000fe400078e0044 */
[----:B------:R-:W-:Y:S01]  /*4a970*/  IMAD.MOV.U32 R77, RZ, RZ, R69 ;  /* 0x000000ffff4d7224 */ /* 0x000fe200078e0045 */
[----:B------:R-:W-:Y:S01]  /*4a980*/  STL.64 [R1+0x1690], R78 ;  /* 0x0016904e01007387 */ /* 0x000fe20000100a00 */
[C---:B----4-:R-:W-:Y:S03]  /*4a990*/  HMMA.1688.F32.TF32 R68, R160.reuse, R44, R204 ;  /* 0x0000002ca044723c */ /* 0x050fe600000810cc */
[----:B------:R2:W-:Y:S04]  /*4a9a0*/  STL.64 [R1+0x1688], R76 ;  /* 0x0016884c01007387 */ /* 0x0005e80000100a00 */
[----:B------:R-:W3:Y:S01]  /*4a9b0*/  LDS R231, [R243+0xa6900] ;  /* 0x0a690000f3e77984 */ /* 0x000ee20000000800 */
[C---:B------:R-:W-:Y:S03]  /*4a9c0*/  HMMA.1688.F32.TF32 R144, R160.reuse, R48, R200 ;  /* 0x00000030a090723c */ /* 0x040fe600000810c8 */
[----:B------:R-:W-:Y:S04]  /*4a9d0*/  LDS R242, [R242+0xa6980] ;  /* 0x0a698000f2f27984 */ /* 0x000fe80000000800 */
[----:B------:R-:W4:Y:S01]  /*4a9e0*/  LDS R243, [R243+0xa6980] ;  /* 0x0a698000f3f37984 */ /* 0x000f220000000800 */
[C---:B------:R-:W-:Y:S08]  /*4a9f0*/  HMMA.1688.F32.TF32 R152, R160.reuse, R56, R188 ;  /* 0x00000038a098723c */ /* 0x040ff000000810bc */
[----:B------:R-:W-:Y:S01]  /*4aa00*/  HMMA.1688.F32.TF32 R160, R160, R64, R232 ;  /* 0x00000040a0a0723c */ /* 0x000fe200000810e8 */
        /* <DEDUP_REMOVED lines=40> */
[----:B------:R-:W-:Y:S04]  /*4ac90*/  STL [R1+0x14c8], R160 ;  /* 0x0014c8a001007387 */ /* 0x000fe80000100800 */
[----:B------:R-:W-:Y:S04]  /*4aca0*/  STL [R1+0x14c4], R161 ;  /* 0x0014c4a101007387 */ /* 0x000fe80000100800 */
[----:B------:R-:W-:Y:S04]  /*4acb0*/  STL [R1+0x14c0], R162 ;  /* 0x0014c0a201007387 */ /* 0x000fe80000100800 */
[----:B------:R-:W-:Y:S01]  /*4acc0*/  STL [R1+0x14bc], R163 ;  /* 0x0014bca301007387 */ /* 0x000fe20000100800 */
[----:B-1----:R-:W-:-:S02]  /*4acd0*/  IMAD.MOV.U32 R72, RZ, RZ, R68 ;  /* 0x000000ffff487224 */ /* 0x002fc400078e0044 */
[----:B------:R-:W-:Y:S02]  /*4ace0*/  IMAD.MOV.U32 R73, RZ, RZ, R69 ;  /* 0x000000ffff497224 */ /* 0x000fe400078e0045 */
[----:B------:R-:W-:Y:S02]  /*4acf0*/  IMAD.MOV.U32 R74, RZ, RZ, R70 ;  /* 0x000000ffff4a7224 */ /* 0x000fe400078e0046 */
[----:B------:R-:W-:Y:S01]  /*4ad00*/  IMAD.MOV.U32 R75, RZ, RZ, R71 ;  /* 0x000000ffff4b7224 */ /* 0x000fe200078e0047 */
[C---:B--2---:R-:W-:Y:S08]  /*4ad10*/  HMMA.1688.F32.TF32 R164, R196.reuse, R4, R224 ;  /* 0x00000004c4a4723c */ /* 0x044ff000000810e0 */
[C---:B---3--:R-:W-:Y:S11]  /*4ad20*/  HMMA.1688.F32.TF32 R168, R196.reuse, R8, R220 ;  /* 0x00000008c4a8723c */ /* 0x048ff600000810dc */
[----:B------:R-:W-:Y:S04]  /*4ad30*/  @!UPT UIADD3 URZ, URZ, URZ, URZ ;  /* 0x0000003f3f3ff290 */ /* 0x000fe8000fffe03f */
[----:B------:R-:W-:Y:S01]  /*4ad40*/  STL [R1+0x14cc], R164 ;  /* 0x0014cca401007387 */ /* 0x000fe20000100800 */
[C---:B----4-:R-:W-:Y:S08]  /*4ad50*/  HMMA.1688.F32.TF32 R76, R196.reuse, R24, R204 ;  /* 0x00000018c44c723c */ /* 0x050ff000000810cc */
[C---:B-----5:R-:W-:Y:S01]  /*4ad60*/  HMMA.1688.F32.TF32 R172, R196.reuse, R12, R216 ;  /* 0x0000000cc4ac723c */ /* 0x060fe200000810d8 */
        /* <DEDUP_REMOVED lines=17> */
[----:B------:R-:W-:Y:S04]  /*4ae80*/  STL [R1+0x14a8], R179 ;  /* 0x0014a8b301007387 */ /* 0x000fe80000100800 */
[----:B------:R-:W-:Y:S04]  /*4ae90*/  STL.64 [R1+0x150], R80 ;  /* 0x0001505001007387 */ /* 0x000fe80000100a00 */
[----:B------:R1:W-:Y:S04]  /*4aea0*/  STL.64 [R1+0x158], R82 ;  /* 0x0001585201007387 */ /* 0x0003e80000100a00 */
[----:B------:R-:W-:Y:S04]  /*4aeb0*/  STL.64 [R1+0x140], R76 ;  /* 0x0001404c01007387 */ /* 0x000fe80000100a00 */
[----:B------:R2:W-:Y:S01]  /*4aec0*/  STL.64 [R1+0x148], R78 ;  /* 0x0001484e01007387 */ /* 0x0005e20000100a00 */
[C---:B-1----:R-:W-:Y:S08]  /*4aed0*/  HMMA.1688.F32.TF32 R80, R196.reuse, R32, R192 ;  /* 0x00000020c450723c */ /* 0x042ff000000810c0 */
[C---:B--2---:R-:W-:Y:S01]  /*4aee0*/  HMMA.1688.F32.TF32 R76, R196.reuse, R36, R188 ;  /* 0x00000024c44c723c */ /* 0x044fe200000810bc */
[----:B------:R-:W-:Y:S04]  /*4aef0*/  STL.64 [R1+0x130], R68 ;  /* 0x0001304401007387 */ /* 0x000fe80000100a00 */
[----:B------:R1:W-:Y:S10]  /*4af00*/  STL.64 [R1+0x138], R70 ;  /* 0x0001384601007387 */ /* 0x0003f40000100a00 */
[----:B------:R-:W-:Y:S04]  /*4af10*/  STL.64 [R1+0x120], R80 ;  /* 0x0001205001007387 */ /* 0x000fe80000100a00 */
[----:B------:R-:W-:Y:S04]  /*4af20*/  STL.64 [R1+0x128], R82 ;  /* 0x0001285201007387 */ /* 0x000fe80000100a00 */
[----:B------:R-:W-:Y:S04]  /*4af30*/  STL.64 [R1+0x110], R76 ;  /* 0x0001104c01007387 */ /* 0x000fe80000100a00 */
[----:B------:R-:W-:Y:S04]  /*4af40*/  STL.64 [R1+0x118], R78 ;  /* 0x0001184e01007387 */ /* 0x000fe80000100a00 */
[----:B------:R-:W2:Y:S04]  /*4af50*/  LDL.LU R212, [R1+0x660] ;  /* 0x0006600001d47983 */ /* 0x000ea80000300800 */
[----:B------:R-:W2:Y:S04]  /*4af60*/  LDL.LU R213, [R1+0x664] ;  /* 0x0006640001d57983 */ /* 0x000ea80000300800 */
[----:B------:R-:W2:Y:S04]  /*4af70*/  LDL.LU R214, [R1+0x668] ;  /* 0x0006680001d67983 */ /* 0x000ea80000300800 */
[----:B------:R-:W2:Y:S01]  /*4af80*/  LDL.LU R215, [R1+0x66c] ;  /* 0x00066c0001d77983 */ /* 0x000ea20000300800 */
[----:B-1----:R-:W-:Y:S03]  /*4af90*/  HMMA.1688.F32.TF32 R68, R196, R40, R232 ;  /* 0x00000028c444723c */ /* 0x002fe600000810e8 */
        /* <DEDUP_REMOVED lines=33> */
[----:B------:R-:W-:-:S03]  /*4b1b0*/  IMAD.MOV.U32 R176, RZ, RZ, R68 ;  /* 0x000000ffffb07224 */ /* 0x000fc600078e0044 */
[----:B------:R-:W3:Y:S01]  /*4b1c0*/  LDL.LU R205, [R1+0x684] ;  /* 0x0006840001cd7983 */ /* 0x000ee20000300800 */
[----:B------:R-:W-:-:S03]  /*4b1d0*/  IMAD.MOV.U32 R177, RZ, RZ, R69 ;  /* 0x000000ffffb17224 */ /* 0x000fc600078e0045 */
[----:B------:R-:W3:Y:S01]  /*4b1e0*/  LDL.LU R206, [R1+0x688] ;  /* 0x0006880001ce7983 */ /* 0x000ee20000300800 */
[----:B------:R-:W-:Y:S02]  /*4b1f0*/  IMAD.MOV.U32 R178, RZ, RZ, R70 ;  /* 0x000000ffffb27224 */ /* 0x000fe400078e0046 */
[----:B------:R-:W-:Y:S01]  /*4b200*/  IMAD.MOV.U32 R172, RZ, RZ, R71 ;  /* 0x000000ffffac7224 */ /* 0x000fe200078e0047 */
[----:B------:R-:W3:Y:S04]  /*4b210*/  LDL.LU R207, [R1+0x68c] ;  /* 0x00068c0001cf7983 */ /* 0x000ee80000300800 */
[----:B------:R-:W3:Y:S04]  /*4b220*/  LDL.LU R216, [R1+0x650] ;  /* 0x0006500001d87983 */ /* 0x000ee80000300800 */
[----:B------:R-:W3:Y:S04]  /*4b230*/  LDL.LU R217, [R1+0x654] ;  /* 0x0006540001d97983 */ /* 0x000ee80000300800 */
[----:B------:R-:W3:Y:S04]  /*4b240*/  LDL.LU R218, [R1+0x658] ;  /* 0x0006580001da7983 */ /* 0x000ee80000300800 */
[----:B------:R-:W3:Y:S04]  /*4b250*/  LDL.LU R219, [R1+0x65c] ;  /* 0x00065c0001db7983 */ /* 0x000ee80000300800 */
[----:B------:R-:W-:Y:S04]  /*4b260*/  STL [R1+0x1504], R172 ;  /* 0x001504ac01007387 */ /* 0x000fe80000100800 */
[----:B------:R-:W-:Y:S04]  /*4b270*/  STL [R1+0x1500], R178 ;  /* 0x001500b201007387 */ /* 0x000fe80000100800 */
[----:B------:R-:W-:Y:S04]  /*4b280*/  STL [R1+0x14fc], R177 ;  /* 0x0014fcb101007387 */ /* 0x000fe80000100800 */
[----:B------:R-:W-:Y:S01]  /*4b290*/  STL [R1+0x14f8], R176 ;  /* 0x0014f8b001007387 */ /* 0x000fe20000100800 */
[C---:B-----5:R-:W-:Y:S08]  /*4b2a0*/  HMMA.1688.F32.TF32 R68, R196.reuse, R44, R236 ;  /* 0x0000002cc444723c */ /* 0x060ff000000810ec */
[C---:B----4-:R-:W-:Y:S01]  /*4b2b0*/  HMMA.1688.F32.TF32 R180, R196.reuse, R48, R232 ;  /* 0x00000030c4b4723c */ /* 0x050fe200000810e8 */
[----:B------:R-:W4:Y:S11]  /*4b2c0*/  LDL.LU R232, [R1+0x640] ;  /* 0x0006400001e87983 */ /* 0x000f360000300800 */
[----:B------:R-:W-:Y:S03]  /*4b2d0*/  @!UPT UIADD3 URZ, URZ, URZ, URZ ;  /* 0x0000003f3f3ff290 */ /* 0x000fe6000fffe03f */
[----:B------:R-:W-:Y:S04]  /*4b2e0*/  STL.64 [R1+0xf0], R68 ;  /* 0x0000f04401007387 */ /* 0x000fe80000100a00 */
[----:B------:R1:W-:Y:S04]  /*4b2f0*/  STL.64 [R1+0xf8], R70 ;  /* 0x0000f84601007387 */ /* 0x0003e80000100a00 */
[----:B------:R-:W4:Y:S04]  /*4b300*/  LDL.LU R233, [R1+0x644] ;  /* 0x0006440001e97983 */ /* 0x000f280000300800 */
[----:B------:R-:W4:Y:S04]  /*4b310*/  LDL.LU R234, [R1+0x648] ;  /* 0x0006480001ea7983 */ /* 0x000f280000300800 */
[----:B------:R-:W4:Y:S01]  /*4b320*/  LDL.LU R235, [R1+0x64c] ;  /* 0x00064c0001eb7983 */ /* 0x000f220000300800 */
[C---:B--2---:R-:W-:Y:S03]  /*4b330*/  HMMA.1688.F32.TF32 R188, R196.reuse, R56, R188 ;  /* 0x00000038c4bc723c */ /* 0x044fe600000810bc */
[----:B------:R2:W-:Y:S04]  /*4b340*/  STL [R1+0x1514], R180 ;  /* 0x001514b401007387 */ /* 0x0005e80000100800 */
[----:B------:R5:W-:Y:S01]  /*4b350*/  STL [R1+0x1510], R181 ;  /* 0x001510b501007387 */ /* 0x000be20000100800 */
[C---:B---3--:R-:W-:Y:S03]  /*4b360*/  HMMA.1688.F32.TF32 R184, R196.reuse, R52, R224 ;  /* 0x00000034c4b8723c */ /* 0x048fe600000810e0 */
[----:B------:R3:W-:Y:S04]  /*4b370*/  STL [R1+0x150c], R182 ;  /* 0x00150cb601007387 */ /* 0x0007e80000100800 */
[----:B------:R1:W-:Y:S01]  /*4b380*/  STL [R1+0x1508], R183 ;  /* 0x001508b701007387 */ /* 0x0003e20000100800 */
[C---:B------:R-:W-:Y:S08]  /*4b390*/  HMMA.1688.F32.TF32 R192, R196.reuse, R60, R192 ;  /* 0x0000003cc4c0723c */ /* 0x040ff000000810c0 */
[----:B------:R-:W-:Y:S01]  /*4b3a0*/  HMMA.1688.F32.TF32 R196, R196, R64, R220 ;  /* 0x00000040c4c4723c */ /* 0x000fe200000810dc */
        /* <DEDUP_REMOVED lines=17> */
[----:B------:R-:W-:Y:S02]  /*4b4c0*/  IMAD.MOV.U32 R170, RZ, RZ, R69 ;  /* 0x000000ffffaa7224 */ /* 0x000fe400078e0045 */
[----:B------:R-:W-:Y:S01]  /*4b4d0*/  IMAD.MOV.U32 R164, RZ, RZ, R70 ;  /* 0x000000ffffa47224 */ /* 0x000fe200078e0046 */
[----:B------:R-:W3:Y:S01]  /*4b4e0*/  LDL.LU R99, [R1+0x61c] ;  /* 0x00061c0001637983 */ /* 0x000ee20000300800 */
[----:B------:R-:W-:Y:S02]  /*4b4f0*/  IMAD.MOV.U32 R160, RZ, RZ, R71 ;  /* 0x000000ffffa07224 */ /* 0x000fe400078e0047 */
[C---:B----4-:R-:W-:Y:S11]  /*4b500*/  HMMA.1688.F32.TF32 R68, R228.reuse, R24, R232 ;  /* 0x00000018e444723c */ /* 0x050ff600000810e8 */
[----:B------:R-:W-:Y:S11]  /*4b510*/  @!UPT UIADD3 URZ, URZ, URZ, URZ ;  /* 0x0000003f3f3ff290 */ /* 0x000ff6000fffe03f */
[----:B------:R-:W-:Y:S02]  /*4b520*/  @!UPT UIADD3 URZ, URZ, URZ, URZ ;  /* 0x0000003f3f3ff290 */ /* 0x000fe4000fffe03f */
[----:B------:R-:W-:Y:S02]  /*4b530*/  IMAD.MOV.U32 R161, RZ, RZ, R68 ;  /* 0x000000ffffa17224 */ /* 0x000fe400078e0044 */
[----:B------:R-:W-:Y:S01]  /*4b540*/  IMAD.MOV.U32 R162, RZ, RZ, R69 ;  /* 0x000000ffffa27224 */ /* 0x000fe200078e0045 */
[----:B------:R-:W4:Y:S01]  /*4b550*/  LDL.LU R68, [R1+0x600] ;  /* 0x0006000001447983 */ /* 0x000f220000300800 */
[----:B------:R-:W-:Y:S02]  /*4b560*/  IMAD.MOV.U32 R163, RZ, RZ, R70 ;  /* 0x000000ffffa37224 */ /* 0x000fe400078e0046 */
[----:B------:R-:W-:Y:S01]  /*4b570*/  IMAD.MOV.U32 R165, RZ, RZ, R71 ;  /* 0x000000ffffa57224 */ /* 0x000fe200078e0047 */
        /* <DEDUP_REMOVED lines=11> */
[----:B--2---:R-:W-:Y:S03]  /*4b630*/  HMMA.1688.F32.TF32 R76, R228, R28, R220 ;  /* 0x0000001ce44c723c */ /* 0x004fe600000810dc */
[----:B------:R-:W2:Y:S04]  /*4b640*/  LDL.LU R220, [R1+0x5c0] ;  /* 0x0005c00001dc7983 */ /* 0x000ea80000300800 */
[----:B------:R-:W2:Y:S04]  /*4b650*/  LDL.LU R221, [R1+0x5c4] ;  /* 0x0005c40001dd7983 */ /* 0x000ea80000300800 */
[----:B------:R-:W2:Y:S04]  /*4b660*/  LDL.LU R222, [R1+0x5c8] ;  /* 0x0005c80001de7983 */ /* 0x000ea80000300800 */
[----:B------:R-:W2:Y:S09]  /*4b670*/  LDL.LU R223, [R1+0x5cc] ;  /* 0x0005cc0001df7983 */ /* 0x000eb20000300800 */
[----:B------:R-:W-:-:S02]  /*4b680*/  IMAD.MOV.U32 R173, RZ, RZ, R76 ;  /* 0x000000ffffad7224 */ /* 0x000fc400078e004c */
[----:B------:R-:W-:Y:S02]  /*4b690*/  IMAD.MOV.U32 R174, RZ, RZ, R77 ;  /* 0x000000ffffae7224 */ /* 0x000fe400078e004d */
[----:B------:R-:W-:Y:S02]  /*4b6a0*/  IMAD.MOV.U32 R175, RZ, RZ, R78 ;  /* 0x000000ffffaf7224 */ /* 0x000fe400078e004e */
[----:B------:R-:W-:Y:S02]  /*4b6b0*/  IMAD.MOV.U32 R168, RZ, RZ, R79 ;  /* 0x000000ffffa87224 */ /* 0x000fe400078e004f */
[----:B------:R-:W-:Y:S01]  /*4b6c0*/  HMMA.1688.F32.TF32 R76, R228, R32, R224 ;  /* 0x00000020e44c723c */ /* 0x000fe200000810e0 */
[----:B------:R-:W2:Y:S04]  /*4b6d0*/  LDL.LU R224, [R1+0x250] ;  /* 0x0002500001e07983 */ /* 0x000ea80000300800 */
[----:B------:R-:W2:Y:S04]  /*4b6e0*/  LDL.LU R225, [R1+0x254] ;  /* 0x0002540001e17983 */ /* 0x000ea80000300800 */
[----:B------:R-:W2:Y:S04]  /*4b6f0*/  LDL.LU R226, [R1+0x258] ;  /* 0x0002580001e27983 */ /* 0x000ea80000300800 */
[----:B------:R-:W2:Y:S11]  /*4b700*/  LDL.LU R227, [R1+0x25c] ;  /* 0x00025c0001e37983 */ /* 0x000eb60000300800 */
[----:B------:R-:W-:-:S02]  /*4b710*/  IMAD.MOV.U32 R172, RZ, RZ, R76 ;  /* 0x000000ffffac7224 */ /* 0x000fc400078e004c */
[----:B------:R-:W-:Y:S02]  /*4b720*/  IMAD.MOV.U32 R178, RZ, RZ, R77 ;  /* 0x000000ffffb27224 */ /* 0x000fe400078e004d */
[----:B------:R-:W-:Y:S02]  /*4b730*/  IMAD.MOV.U32 R177, RZ, RZ, R78 ;  /* 0x000000ffffb17224 */ /* 0x000fe400078e004e */
[----:B------:R-:W-:Y:S02]  /*4b740*/  IMAD.MOV.U32 R176, RZ, RZ, R79 ;  /* 0x000000ffffb07224 */ /* 0x000fe400078e004f */
[C---:B---3--:R-:W-:Y:S11]  /*4b750*/  HMMA.1688.F32.TF32 R76, R228.reuse, R36, R96 ;  /* 0x00000024e44c723c */ /* 0x048ff60000081060 */
[----:B------:R-:W-:Y:S11]  /*4b760*/  @!UPT UIADD3 URZ, URZ, URZ, URZ ;  /* 0x0000003f3f3ff290 */ /* 0x000ff6000fffe03f */
[----:B------:R-:W-:Y:S02]  /*4b770*/  @!UPT UIADD3 URZ, URZ, URZ, URZ ;  /* 0x0000003f3f3ff290 */ /* 0x000fe4000fffe03f */
[----:B------:R-:W-:Y:S02]  /*4b780*/  IMAD.MOV.U32 R180, RZ, RZ, R76 ;  /* 0x000000ffffb47224 */ /* 0x000fe400078e004c */
[----:B-----5:R-:W-:Y:S02]  /*4b790*/  IMAD.MOV.U32 R181, RZ, RZ, R77 ;  /* 0x000000ffffb57224 */ /* 0x020fe400078e004d */
[----:B------:R-:W-:Y:S02]  /*4b7a0*/  IMAD.MOV.U32 R182, RZ, RZ, R78 ;  /* 0x000000ffffb67224 */ /* 0x000fe400078e004e */
[----:B------:R-:W-:Y:S01]  /*4b7b0*/  IMAD.MOV.U32 R183, RZ, RZ, R79 ;  /* 0x000000ffffb77224 */ /* 0x000fe200078e004f */
[C---:B----4-:R-:W-:Y:S08]  /*4b7c0*/  HMMA.1688.F32.TF32 R68, R228.reuse, R40, R68 ;  /* 0x00000028e444723c */ /* 0x050ff00000081044 */
[C---:B------:R-:W-:Y:S11]  /*4b7d0*/  HMMA.1688.F32.TF32 R76, R228.reuse, R44, R236 ;  /* 0x0000002ce44c723c */ /* 0x040ff600000810ec */
[----:B------:R-:W-:Y:S05]  /*4b7e0*/  @!UPT UIADD3 URZ, URZ, URZ, URZ ;  /* 0x0000003f3f3ff290 */ /* 0x000fea000fffe03f */
[----:B------:R-:W-:Y:S02]  /*4b7f0*/  IMAD.MOV.U32 R166, RZ, RZ, R68 ;  /* 0x000000ffffa67224 */ /* 0x000fe400078e0044 */
[----:B------:R-:W-:Y:S02]  /*4b800*/  IMAD.MOV.U32 R167, RZ, RZ, R69 ;  /* 0x000000ffffa77224 */ /* 0x000fe400078e0045 */
[----:B------:R-:W-:Y:S02]  /*4b810*/  IMAD.MOV.U32 R171, RZ, RZ, R70 ;  /* 0x000000ffffab7224 */ /* 0x000fe400078e0046 */
[----:B------:R-:W-:Y:S02]  /*4b820*/  IMAD.MOV.U32 R179, RZ, RZ, R71 ;  /* 0x000000ffffb37224 */ /* 0x000fe400078e0047 */
[C---:B------:R-:W-:Y:S01]  /*4b830*/  HMMA.1688.F32.TF32 R68, R228.reuse, R48, R216 ;  /* 0x00000030e444723c */ /* 0x040fe200000810d8 */
[----:B------:R-:W-:Y:S04]  /*4b840*/  STL.64 [R1+0x170], R76 ;  /* 0x0001704c01007387 */ /* 0x000fe80000100a00 */
[----:B------:R-:W-:Y:S04]  /*4b850*/  STL.64 [R1+0x178], R78 ;  /* 0x0001784e01007387 */ /* 0x000fe80000100a00 */
[----:B------:R-:W3:Y:S11]  /*4b860*/  LDL.LU R96, [R1+0x230] ;  /* 0x0002300001607983 */ /* 0x000ef60000300800 */
[----:B------:R-:W-:Y:S03]  /*4b870*/  @!UPT UIADD3 URZ, URZ, URZ, URZ ;  /* 0x0000003f3f3ff290 */ /* 0x000fe6000fffe03f */
[----:B------:R1:W-:Y:S04]  /*4b880*/  STL.64 [R1+0x160], R68 ;  /* 0x0001604401007387 */ /* 0x0003e80000100a00 */
[----:B------:R4:W-:Y:S04]  /*4b890*/  STL.64 [R1+0x168], R70 ;  /* 0x0001684601007387 */ /* 0x0009e80000100a00 */
[----:B------:R-:W3:Y:S04]  /*4b8a0*/  LDL.LU R97, [R1+0x234] ;  /* 0x0002340001617983 */ /* 0x000ee80000300800 */
[----:B------:R-:W3:Y:S04]  /*4b8b0*/  LDL.LU R98, [R1+0x238] ;  /* 0x0002380001627983 */ /* 0x000ee80000300800 */
[----:B------:R-:W3:Y:S01]  /*4b8c0*/  LDL.LU R99, [R1+0x23c] ;  /* 0x00023c0001637983 */ /* 0x000ee20000300800 */
[C---:B------:R-:W-:Y:S03]  /*4b8d0*/  HMMA.1688.F32.TF32 R216, R228.reuse, R52, R232 ;  /* 0x00000034e4d8723c */ /* 0x040fe600000810e8 */
[----:B------:R-:W5:Y:S04]  /*4b8e0*/  LDL.LU R232, [R1+0x240] ;  /* 0x0002400001e87983 */ /* 0x000f680000300800 */
[----:B------:R-:W5:Y:S04]  /*4b8f0*/  LDL.LU R233, [R1+0x244] ;  /* 0x0002440001e97983 */ /* 0x000f680000300800 */
[----:B------:R-:W5:Y:S04]  /*4b900*/  LDL.LU R234, [R1+0x248] ;  /* 0x0002480001ea7983 */ /* 0x000f680000300800 */
[----:B------:R-:W5:Y:S01]  /*4b910*/  LDL.LU R235, [R1+0x24c] ;  /* 0x00024c0001eb7983 */ /* 0x000f620000300800 */
[C---:B--2---:R-:W-:Y:S07]  /*4b920*/  HMMA.1688.F32.TF32 R220, R228.reuse, R56, R220 ;  /* 0x00000038e4dc723c */ /* 0x044fee00000810dc */
        /* <DEDUP_REMOVED lines=8> */
[----:B------:R-:W2:Y:S04]  /*4b9b0*/  LDL.LU R236, [R1+0x6a0] ;  /* 0x0006a00001ec7983 */ /* 0x000ea80000300800 */
[----:B------:R-:W2:Y:S04]  /*4b9c0*/  LDL.LU R237, [R1+0x6a4] ;  /* 0x0006a40001ed7983 */ /* 0x000ea80000300800 */
[----:B------:R-:W2:Y:S04]  /*4b9d0*/  LDL.LU R238, [R1+0x6a8] ;  /* 0x0006a80001ee7983 */ /* 0x000ea80000300800 */
[----:B------:R-:W2:Y:S04]  /*4b9e0*/  LDL.LU R239, [R1+0x6ac] ;  /* 0x0006ac0001ef7983 */ /* 0x000ea80000300800 */
[----:B-1----:R-:W2:Y:S04]  /*4b9f0*/  LDL.LU R68, [R1+0x6e0] ;  /* 0x0006e00001447983 */ /* 0x002ea80000300800 */
[----:B------:R-:W2:Y:S04]  /*4ba00*/  LDL.LU R69, [R1+0x6e4] ;  /* 0x0006e40001457983 */ /* 0x000ea80000300800 */
[----:B----4-:R-:W4:Y:S04]  /*4ba10*/  LDL.LU R70, [R1+0x6e8] ;  /* 0x0006e80001467983 */ /* 0x010f280000300800 */
[----:B------:R-:W4:Y:S04]  /*4ba20*/  LDL.LU R71, [R1+0x6ec] ;  /* 0x0006ec0001477983 */ /* 0x000f280000300800 */
[----:B------:R-:W2:Y:S04]  /*4ba30*/  LDL.LU R108, [R1+0x6c0] ;  /* 0x0006c000016c7983 */ /* 0x000ea80000300800 */
[----:B------:R-:W2:Y:S04]  /*4ba40*/  LDL.LU R109, [R1+0x6c4] ;  /* 0x0006c400016d7983 */ /* 0x000ea80000300800 */
[----:B------:R-:W2:Y:S04]  /*4ba50*/  LDL.LU R110, [R1+0x6c8] ;  /* 0x0006c800016e7983 */ /* 0x000ea80000300800 */
[----:B------:R-:W2:Y:S01]  /*4ba60*/  LDL.LU R111, [R1+0x6cc] ;  /* 0x0006cc00016f7983 */ /* 0x000ea20000300800 */
[C---:B------:R-:W-:Y:S08]  /*4ba70*/  HMMA.1688.F32.TF32 R224, R228.reuse, R60, R224 ;  /* 0x0000003ce4e0723c */ /* 0x040ff000000810e0 */
[C---:B------:R-:W-:Y:S08]  /*4ba80*/  HMMA.1688.F32.TF32 R200, R228.reuse, R4, R200 ;  /* 0x00000004e4c8723c */ /* 0x040ff000000810c8 */
[C---:B------:R-:W-:Y:S08]  /*4ba90*/  HMMA.1688.F32.TF32 R204, R228.reuse, R8, R204 ;  /* 0x00000008e4cc723c */ /* 0x040ff000000810cc */
[C---:B------:R-:W-:Y:S08]  /*4baa0*/  HMMA.1688.F32.TF32 R208, R228.reuse, R12, R208 ;  /* 0x0000000ce4d0723c */ /* 0x040ff000000810d0 */
[C---:B------:R-:W-:Y:S01]  /*4bab0*/  HMMA.1688.F32.TF32 R212, R228.reuse, R16, R212 ;  /* 0x00000010e4d4723c */ /* 0x040fe200000810d4 */
[----:B------:R-:W-:Y:S04]  /*4bac0*/  STL [R1+0x1414], R224 ;  /* 0x001414e001007387 */ /* 0x000fe80000100800 */
[----:B------:R-:W-:Y:S04]  /*4bad0*/  STL [R1+0x1410], R225 ;  /* 0x001410e101007387 */ /* 0x000fe80000100800 */
[----:B------:R-:W-:Y:S04]  /*4bae0*/  STL [R1+0x140c], R226 ;  /* 0x00140ce201007387 */ /* 0x000fe80000100800 */
[----:B------:R-:W-:Y:S01]  /*4baf0*/  STL [R1+0x13e8], R227 ;  /* 0x0013e8e301007387 */ /* 0x000fe20000100800 */
[----:B---3--:R-:W-:Y:S11]  /*4bb00*/  HMMA.1688.F32.TF32 R228, R228, R64, R96 ;  /* 0x00000040e4e4723c */ /* 0x008ff60000081060 */
[----:B------:R-:W-:Y:S11]  /*4bb10*/  @!UPT UIADD3 URZ, URZ, URZ, URZ ;  /* 0x0000003f3f3ff290 */ /* 0x000ff6000fffe03f */
[----:B------:R-:W-:Y:S01]  /*4bb20*/  @!UPT UIADD3 URZ, URZ, URZ, URZ ;  /* 0x0000003f3f3ff290 */ /* 0x000fe2000fffe03f */
        /* <DEDUP_REMOVED lines=12> */
[C---:B-----5:R-:W-:Y:S11]  /*4bbf0*/  HMMA.1688.F32.TF32 R232, R244.reuse, R4, R232 ;  /* 0x00000004f4e8723c */ /* 0x060ff600000810e8 */
[----:B------:R-:W-:Y:S11]  /*4bc00*/  @!UPT UIADD3 URZ, URZ, URZ, URZ ;  /* 0x0000003f3f3ff290 */ /* 0x000ff6000fffe03f */
[----:B------:R-:W-:Y:S01]  /*4bc10*/  @!UPT UIADD3 URZ, URZ, URZ, URZ ;  /* 0x0000003f3f3ff290 */ /* 0x000fe2000fffe03f */
        /* <DEDUP_REMOVED lines=10> */
[----:B----4-:R-:W-:Y:S07]  /*4bcc0*/  HMMA.1688.F32.TF32 R68, R244, R16, R68 ;  /* 0x00000010f444723c */ /* 0x010fee0000081044 */
[----:B------:R-:W-:Y:S04]  /*4bcd0*/  STL [R1+0x1444], R236 ;  /* 0x001444ec01007387 */ /* 0x000fe80000100800 */
[----:B------:R-:W-:Y:S04]  /*4bce0*/  STL [R1+0x1440], R237 ;  /* 0x001440ed01007387 */ /* 0x000fe80000100800 */
[----:B------:R1:W-:Y:S04]  /*4bcf0*/  STL [R1+0x143c], R238 ;  /* 0x00143cee01007387 */ /* 0x0003e80000100800 */
[----:B------:R2:W-:Y:S04]  /*4bd00*/  STL [R1+0x1438], R239 ;  /* 0x001438ef01007387 */ /* 0x0005e80000100800 */
[----:B------:R-:W-:Y:S01]  /*4bd10*/  STL.64 [R1+0x1e0], R76 ;  /* 0x0001e04c01007387 */ /* 0x000fe20000100a00 */
[----:B-1----:R-:W-:-:S03]  /*4bd20*/  IMAD.MOV.U32 R238, RZ, RZ, R68 ;  /* 0x000000ffffee7224 */ /* 0x002fc600078e0044 */
[----:B------:R3:W-:Y:S01]  /*4bd30*/  STL.64 [R1+0x1e8], R78 ;  /* 0x0001e84e01007387 */ /* 0x0007e20000100a00 */
[----:B------:R-:W-:Y:S02]  /*4bd40*/  IMAD.MOV.U32 R232, RZ, RZ, R70 ;  /* 0x000000ffffe87224 */ /* 0x000fe400078e0046 */
[----:B--2---:R-:W-:Y:S01]  /*4bd50*/  IMAD.MOV.U32 R239, RZ, RZ, R69 ;  /* 0x000000ffffef7224 */ /* 0x004fe200078e0045 */
[----:B------:R-:W2:Y:S01]  /*4bd60*/  LDL.LU R68, [R1+0x760] ;  /* 0x0007600001447983 */ /* 0x000ea20000300800 */
[----:B------:R-:W-:-:S03]  /*4bd70*/  IMAD.MOV.U32 R233, RZ, RZ, R71 ;  /* 0x000000ffffe97224 */ /* 0x000fc600078e0047 */
[----:B------:R-:W2:Y:S04]  /*4bd80*/  LDL.LU R69, [R1+0x764] ;  /* 0x0007640001457983 */ /* 0x000ea80000300800 */
[----:B------:R-:W2:Y:S04]  /*4bd90*/  LDL.LU R70, [R1+0x768] ;  /* 0x0007680001467983 */ /* 0x000ea80000300800 */
[----:B------:R-:W2:Y:S04]  /*4bda0*/  LDL.LU R71, [R1+0x76c] ;  /* 0x00076c0001477983 */ /* 0x000ea80000300800 */
        /* <DEDUP_REMOVED lines=9> */
[----:B------:R-:W-:Y:S02]  /*4be40*/  IMAD.MOV.U32 R237, RZ, RZ, R79 ;  /* 0x000000ffffed7224 */ /* 0x000fe400078e004f */
[C---:B-1----:R-:W-:Y:S03]  /*4be50*/  HMMA.1688.F32.TF32 R76, R244.reuse, R24, R100 ;  /* 0x00000018f44c723c */ /* 0x042fe60000081064 */
[----:B------:R-:W-:Y:S04]  /*4be60*/  STL [R1+0x145c], R237 ;  /* 0x00145ced01007387 */ /* 0x000fe80000100800 */
[----:B------:R-:W-:Y:S11]  /*4be70*/  STL [R1+0x1458], R236 ;  /* 0x001458ec01007387 */ /* 0x000ff60000100800 */
[----:B------:R-:W-:Y:S06]  /*4be80*/  @!UPT UIADD3 URZ, URZ, URZ, URZ ;  /* 0x0000003f3f3ff290 */ /* 0x000fec000fffe03f */
[----:B------:R-:W-:Y:S02]  /*4be90*/  IMAD.MOV.U32 R233, RZ, RZ, R76 ;  /* 0x000000ffffe97224 */ /* 0x000fe400078e004c */
[----:B------:R-:W-:Y:S02]  /*4bea0*/  IMAD.MOV.U32 R232, RZ, RZ, R77 ;  /* 0x000000ffffe87224 */ /* 0x000fe400078e004d */
[----:B------:R-:W-:Y:S02]  /*4beb0*/  IMAD.MOV.U32 R239, RZ, RZ, R78 ;  /* 0x000000ffffef7224 */ /* 0x000fe400078e004e */
[----:B------:R-:W-:Y:S01]  /*4bec0*/  IMAD.MOV.U32 R238, RZ, RZ, R79 ;  /* 0x000000ffffee7224 */ /* 0x000fe200078e004f */
[----:B------:R-:W-:Y:S04]  /*4bed0*/  STL [R1+0x146c], R233 ;  /* 0x00146ce901007387 */ /* 0x000fe80000100800 */
[----:B------:R-:W-:Y:S04]  /*4bee0*/  STL [R1+0x1468], R232 ;  /* 0x001468e801007387 */ /* 0x000fe80000100800 */
[----:B------:R1:W-:Y:S04]  /*4bef0*/  STL [R1+0x1464], R239 ;  /* 0x001464ef01007387 */ /* 0x0003e80000100800 */
[----:B------:R3:W-:Y:S04]  /*4bf00*/  STL [R1+0x1460], R238 ;  /* 0x001460ee01007387 */ /* 0x0007e80000100800 */
        /* <DEDUP_REMOVED lines=8> */
[----:B------:R-:W5:Y:S09]  /*4bf90*/  LDL.LU R111, [R1+0x7ac] ;  /* 0x0007ac00016f7983 */ /* 0x000f720000300800 */
[----:B------:R-:W-:-:S02]  /*4bfa0*/  IMAD.MOV.U32 R229, RZ, RZ, R79 ;  /* 0x000000ffffe57224 */ /* 0x000fc400078e004f */
[----:B------:R-:W-:Y:S02]  /*4bfb0*/  IMAD.MOV.U32 R228, RZ, RZ, R78 ;  /* 0x000000ffffe47224 */ /* 0x000fe400078e004e */
[----:B------:R-:W-:Y:S02]  /*4bfc0*/  IMAD.MOV.U32 R235, RZ, RZ, R77 ;  /* 0x000000ffffeb7224 */ /* 0x000fe400078e004d */
[----:B------:R-:W-:Y:S01]  /*4bfd0*/  IMAD.MOV.U32 R234, RZ, RZ, R76 ;  /* 0x000000ffffea7224 */ /* 0x000fe200078e004c */
[----:B------:R-:W-:Y:S04]  /*4bfe0*/  STL [R1+0x147c], R229 ;  /* 0x00147ce501007387 */ /* 0x000fe80000100800 */
[----:B------:R-:W-:Y:S04]  /*4bff0*/  STL [R1+0x1478], R228 ;  /* 0x001478e401007387 */ /* 0x000fe80000100800 */
[----:B------:R1:W-:Y:S04]  /*4c000*/  STL [R1+0x1474], R235 ;  /* 0x001474eb01007387 */ /* 0x0003e80000100800 */
[----:B------:R1:W-:Y:S04]  /*4c010*/  STL [R1+0x1470], R234 ;  /* 0x001470ea01007387 */ /* 0x0003e80000100800 */
[----:B------:R-:W5:Y:S04]  /*4c020*/  LDL.LU R104, [R1+0x7c0] ;  /* 0x0007c00001687983 */ /* 0x000f680000300800 */
[----:B------:R-:W5:Y:S04]  /*4c030*/  LDL.LU R105, [R1+0x7c4] ;  /* 0x0007c40001697983 */ /* 0x000f680000300800 */
[----:B------:R-:W5:Y:S04]  /*4c040*/  LDL.LU R106, [R1+0x7c8] ;  /* 0x0007c800016a7983 */ /* 0x000f680000300800 */
[----:B------:R-:W5:Y:S01]  /*4c050*/  LDL.LU R107, [R1+0x7cc] ;  /* 0x0007cc00016b7983 */ /* 0x000f620000300800 */
[----:B--2---:R-:W-:Y:S03]  /*4c060*/  HMMA.1688.F32.TF32 R68, R244, R32, R68 ;  /* 0x00000020f444723c */ /* 0x004fe60000081044 */
[----:B------:R-:W2:Y:S04]  /*4c070*/  LDL.LU R100, [R1+0x7e0] ;  /* 0x0007e00001647983 */ /* 0x000ea80000300800 */
[----:B------:R-:W2:Y:S04]  /*4c080*/  LDL.LU R101, [R1+0x7e4] ;  /* 0x0007e40001657983 */ /* 0x000ea80000300800 */
[----:B------:R-:W2:Y:S04]  /*4c090*/  LDL.LU R102, [R1+0x7e8] ;  /* 0x0007e80001667983 */ /* 0x000ea80000300800 */
[----:B------:R-:W2:Y:S09]  /*4c0a0*/  LDL.LU R103, [R1+0x7ec] ;  /* 0x0007ec0001677983 */ /* 0x000eb20000300800 */
[----:B-1----:R-:W-:-:S02]  /*4c0b0*/  IMAD.MOV.U32 R239, RZ, RZ, R68 ;  /* 0x000000ffffef7224 */ /* 0x002fc400078e0044 */
[----:B---3--:R-:W-:Y:S01]  /*4c0c0*/  IMAD.MOV.U32 R238, RZ, RZ, R69 ;  /* 0x000000ffffee7224 */ /* 0x008fe200078e0045 */
        /* <DEDUP_REMOVED lines=8> */
[----:B------:R-:W3:Y:S04]  /*4c150*/  LDL.LU R98, [R1+0x818] ;  /* 0x0008180001627983 */ /* 0x000ee80000300800 */
[----:B------:R-:W3:Y:S04]  /*4c160*/  LDL.LU R99, [R1+0x81c] ;  /* 0x00081c0001637983 */ /* 0x000ee80000300800 */
[----:B------:R-:W-:Y:S04]  /*4c170*/  STL [R1+0x148c], R236 ;  /* 0x00148cec01007387 */ /* 0x000fe80000100800 */
[----:B------:R-:W-:Y:S04]  /*4c180*/  STL [R1+0x1488], R237 ;  /* 0x001488ed01007387 */ /* 0x000fe80000100800 */
[----:B------:R1:W-:Y:S04]  /*4c190*/  STL [R1+0x1484], R238 ;  /* 0x001484ee01007387 */ /* 0x0003e80000100800 */
[----:B------:R1:W-:Y:S01]  /*4c1a0*/  STL [R1+0x1480], R239 ;  /* 0x001480ef01007387 */ /* 0x0003e20000100800 */
[C---:B----4-:R-:W-:Y:S11]  /*4c1b0*/  HMMA.1688.F32.TF32 R76, R244.reuse, R36, R112 ;  /* 0x00000024f44c723c */ /* 0x050ff60000081070 */
[----:B------:R-:W-:Y:S11]  /*4c1c0*/  @!UPT UIADD3 URZ, URZ, URZ, URZ ;  /* 0x0000003f3f3ff290 */ /* 0x000ff6000fffe03f */
[----:B------:R-:W-:Y:S02]  /*4c1d0*/  @!UPT UIADD3 URZ, URZ, URZ, URZ ;  /* 0x0000003f3f3ff290 */ /* 0x000fe4000fffe03f */
[----:B------:R-:W-:Y:S02]  /*4c1e0*/  IMAD.MOV.U32 R235, RZ, RZ, R76 ;  /* 0x000000ffffeb7224 */ /* 0x000fe400078e004c */
[----:B------:R-:W-:Y:S02]  /*4c1f0*/  IMAD.MOV.U32 R234, RZ, RZ, R77 ;  /* 0x000000ffffea7224 */ /* 0x000fe400078e004d */
[----:B------:R-:W-:Y:S02]  /*4c200*/  IMAD.MOV.U32 R233, RZ, RZ, R78 ;  /* 0x000000ffffe97224 */ /* 0x000fe400078e004e */
[----:B------:R-:W-:Y:S02]  /*4c210*/  IMAD.MOV.U32 R232, RZ, RZ, R79 ;  /* 0x000000ffffe87224 */ /* 0x000fe400078e004f */
[C---:B-----5:R-:W-:Y:S11]  /*4c220*/  HMMA.1688.F32.TF32 R76, R244.reuse, R40, R108 ;  /* 0x00000028f44c723c */ /* 0x060ff6000008106c */
[----:B------:R-:W-:Y:S11]  /*4c230*/  @!UPT UIADD3 URZ, URZ, URZ, URZ ;  /* 0x0000003f3f3ff290 */ /* 0x000ff6000fffe03f */
[----:B------:R-:W-:Y:S02]  /*4c240*/  @!UPT UIADD3 URZ, URZ, URZ, URZ ;  /* 0x0000003f3f3ff290 */ /* 0x000fe4000fffe03f */
[----:B------:R-:W-:Y:S02]  /*4c250*/  IMAD.MOV.U32 R230, RZ, RZ, R76 ;  /* 0x000000ffffe67224 */ /* 0x000fe400078e004c */
[----:B------:R-:W-:Y:S02]  /*4c260*/  IMAD.MOV.U32 R231, RZ, RZ, R77 ;  /* 0x000000ffffe77224 */ /* 0x000fe400078e004d */
[----:B------:R-:W-:Y:S02]  /*4c270*/  IMAD.MOV.U32 R224, RZ, RZ, R78 ;  /* 0x000000ffffe07224 */ /* 0x000fe400078e004e */
[----:B------:R-:W-:Y:S02]  /*4c280*/  IMAD.MOV.U32 R225, RZ, RZ, R79 ;  /* 0x000000ffffe17224 */ /* 0x000fe400078e004f */
[C---:B------:R-:W-:Y:S01]  /*4c290*/  HMMA.1688.F32.TF32 R76, R244.reuse, R44, R104 ;  /* 0x0000002cf44c723c */ /* 0x040fe20000081068 */
[----:B------:R-:W-:Y:S11]  /*4c2a0*/  STL [R1+0x149c], R232 ;  /* 0x00149ce801007387 */ /* 0x000ff60000100800 */
[----:B------:R-:W-:Y:S11]  /*4c2b0*/  @!UPT UIADD3 URZ, URZ, URZ, URZ ;  /* 0x0000003f3f3ff290 */ /* 0x000ff6000fffe03f */
[----:B------:R-:W-:Y:S01]  /*4c2c0*/  @!UPT UIADD3 URZ, URZ, URZ, URZ ;  /* 0x0000003f3f3ff290 */ /* 0x000fe2000fffe03f */
[----:B-1----:R-:W-:Y:S02]  /*4c2d0*/  IMAD.MOV.U32 R238, RZ, RZ, R76 ;  /* 0x000000ffffee7224 */ /* 0x002fe400078e004c */
[----:B------:R-:W-:Y:S02]  /*4c2e0*/  IMAD.MOV.U32 R239, RZ, RZ, R77 ;  /* 0x000000ffffef7224 */ /* 0x000fe400078e004d */
[----:B------:R-:W-:Y:S02]  /*4c2f0*/  IMAD.MOV.U32 R229, RZ, RZ, R78 ;  /* 0x000000ffffe57224 */ /* 0x000fe400078e004e */
[----:B------:R-:W-:Y:S02]  /*4c300*/  IMAD.MOV.U32 R228, RZ, RZ, R79 ;  /* 0x000000ffffe47224 */ /* 0x000fe400078e004f */
[----:B--2---:R-:W-:Y:S01]  /*4c310*/  HMMA.1688.F32.TF32 R76, R244, R48, R100 ;  /* 0x00000030f44c723c */ /* 0x004fe20000081064 */
[----:B------:R-:W-:Y:S04]  /*4c320*/  STL [R1+0x1498], R233 ;  /* 0x001498e901007387 */ /* 0x000fe80000100800 */
[----:B------:R1:W-:Y:S04]  /*4c330*/  STL [R1+0x1494], R234 ;  /* 0x001494ea01007387 */ /* 0x0003e80000100800 */
[----:B------:R2:W-:Y:S04]  /*4c340*/  STL [R1+0x1490], R235 ;  /* 0x001490eb01007387 */ /* 0x0005e80000100800 */
[----:B------:R4:W-:Y:S04]  /*4c350*/  STL [R1+0x14a4], R231 ;  /* 0x0014a4e701007387 */ /* 0x0009e80000100800 */
[----:B------:R5:W-:Y:S07]  /*4c360*/  STL [R1+0x14a0], R230 ;  /* 0x0014a0e601007387 */ /* 0x000bee0000100800 */
[----:B-1----:R-:W-:-:S02]  /*4c370*/  IMAD.MOV.U32 R234, RZ, RZ, R76 ;  /* 0x000000ffffea7224 */ /* 0x002fc400078e004c */
[----:B--2---:R-:W-:Y:S02]  /*4c380*/  IMAD.MOV.U32 R235, RZ, RZ, R77 ;  /* 0x000000ffffeb7224 */ /* 0x004fe400078e004d */
[----:B------:R-:W-:Y:S02]  /*4c390*/  IMAD.MOV.U32 R236, RZ, RZ, R78 ;  /* 0x000000ffffec7224 */ /* 0x000fe400078e004e */
[----:B------:R-:W-:Y:S02]  /*4c3a0*/  IMAD.MOV.U32 R237, RZ, RZ, R79 ;  /* 0x000000ffffed7224 */ /* 0x000fe400078e004f */
[C---:B---3--:R-:W-:Y:S01]  /*4c3b0*/  HMMA.1688.F32.TF32 R76, R244.reuse, R52, R96 ;  /* 0x00000034f44c723c */ /* 0x048fe20000081060 */
        /* <DEDUP_REMOVED lines=49> */
[----:B------:R-:W-:Y:S03]  /*4c6d0*/  HMMA.1688.F32.TF32 R68, R244, R56, R68 ;  /* 0x00000038f444723c */ /* 0x000fe60000081044 */
[----:B------:R-:W3:Y:S04]  /*4c6e0*/  LDL.LU R117, [R1+0x774] ;  /* 0x0007740001757983 */ /* 0x000ee80000300800 */
[----:B------:R-:W3:Y:S04]  /*4c6f0*/  LDL.LU R118, [R1+0x778] ;  /* 0x0007780001767983 */ /* 0x000ee80000300800 */
[----:B------:R-:W3:Y:S04]  /*4c700*/  LDL.LU R119, [R1+0x77c] ;  /* 0x00077c0001777983 */ /* 0x000ee80000300800 */
[----:B------:R-:W3:Y:S04]  /*4c710*/  LDL.LU R100, [R1+0x6f0] ;  /* 0x0006f00001647983 */ /* 0x000ee80000300800 */
[----:B------:R-:W3:Y:S04]  /*4c720*/  LDL.LU R101, [R1+0x6f4] ;  /* 0x0006f40001657983 */ /* 0x000ee80000300800 */
[----:B------:R-:W3:Y:S01]  /*4c730*/  LDL.LU R102, [R1+0x6f8] ;  /* 0x0006f80001667983 */ /* 0x000ee20000300800 */
[----:B------:R-:W-:-:S02]  /*4c740*/  IMAD.MOV.U32 R226, RZ, RZ, R68 ;  /* 0x000000ffffe27224 */ /* 0x000fc400078e0044 */
[----:B------:R-:W-:Y:S01]  /*4c750*/  IMAD.MOV.U32 R220, RZ, RZ, R69 ;  /* 0x000000ffffdc7224 */ /* 0x000fe200078e0045 */
[----:B------:R-:W3:Y:S04]  /*4c760*/  LDL.LU R103, [R1+0x6fc] ;  /* 0x0006fc0001677983 */ /* 0x000ee80000300800 */
[----:B------:R-:W3:Y:S04]  /*4c770*/  LDL.LU R68, [R1+0x6b0] ;  /* 0x0006b00001447983 */ /* 0x000ee80000300800 */
[----:B------:R-:W3:Y:S01]  /*4c780*/  LDL.LU R69, [R1+0x6b4] ;  /* 0x0006b40001457983 */ /* 0x000ee20000300800 */
[----:B----4-:R-:W-:-:S02]  /*4c790*/  IMAD.MOV.U32 R231, RZ, RZ, R76 ;  /* 0x000000ffffe77224 */ /* 0x010fc400078e004c */
[----:B-----5:R-:W-:Y:S02]  /*4c7a0*/  IMAD.MOV.U32 R230, RZ, RZ, R77 ;  /* 0x000000ffffe67224 */ /* 0x020fe400078e004d */
[----:B------:R-:W-:Y:S02]  /*4c7b0*/  IMAD.MOV.U32 R232, RZ, RZ, R78 ;  /* 0x000000ffffe87224 */ /* 0x000fe400078e004e */
[----:B------:R-:W-:Y:S02]  /*4c7c0*/  IMAD.MOV.U32 R233, RZ, RZ, R79 ;  /* 0x000000ffffe97224 */ /* 0x000fe400078e004f */
[----:B------:R-:W-:Y:S02]  /*4c7d0*/  IMAD.MOV.U32 R221, RZ, RZ, R70 ;  /* 0x000000ffffdd7224 */ /* 0x000fe400078e0046 */
[----:B------:R-:W-:Y:S02]  /*4c7e0*/  IMAD.MOV.U32 R70, RZ, RZ, R252 ;  /* 0x000000ffff467224 */ /* 0x000fe400078e00fc */
[----:B------:R-:W-:-:S02]  /*4c7f0*/  IMAD.MOV.U32 R216, RZ, RZ, R71 ;  /* 0x000000ffffd87224 */ /* 0x000fc400078e0047 */
        /* <DEDUP_REMOVED lines=8> */
[----:B---3--:R-:W-:Y:S01]  /*4c880*/  HMMA.1688.F32.TF32 R76, R244, R64, R92 ;  /* 0x00000040f44c723c */ /* 0x008fe2000008105c */
[----:B------:R-:W-:Y:S04]  /*4c890*/  LDS R245, [R3+0xa7000] ;  /* 0x0a70000003f57984 */ /* 0x000fe80000000800 */
[----:B------:R-:W-:Y:S03]  /*4c8a0*/  LDS R247, [R3+0xa7800] ;  /* 0x0a78000003f77984 */ /* 0x000fe60000000800 */
[C---:B------:R-:W-:Y:S01]  /*4c8b0*/  HMMA.1688.F32.TF32 R80, R240.reuse, R4, R140 ;  /* 0x00000004f050723c */ /* 0x040fe2000008108c */
[----:B------:R-:W2:Y:S11]  /*4c8c0*/  LDL.LU R5, [R1+0x94c] ;  /* 0x00094c0001057983 */ /* 0x000eb60000300800 */
[----:B------:R-:W-:Y:S04]  /*4c8d0*/  @!UPT UIADD3 URZ, URZ, URZ, URZ ;  /* 0x0000003f3f3ff290 */ /* 0x000fe8000fffe03f */
[----:B------:R-:W-:Y:S02]  /*4c8e0*/  IMAD.MOV.U32 R223, RZ, RZ, R76 ;  /* 0x000000ffffdf7224 */ /* 0x000fe400078e004c */
[----:B------:R-:W-:Y:S02]  /*4c8f0*/  IMAD.MOV.U32 R227, RZ, RZ, R77 ;  /* 0x000000ffffe37224 */ /* 0x000fe400078e004d */
[----:B------:R-:W-:Y:S02]  /*4c900*/  IMAD.MOV.U32 R252, RZ, RZ, R78 ;  /* 0x000000fffffc7224 */ /* 0x000fe400078e004e */
[----:B------:R-:W-:Y:S02]  /*4c910*/  IMAD.MOV.U32 R2, RZ, RZ, R79 ;  /* 0x000000ffff027224 */ /* 0x000fe400078e004f */
[C---:B------:R-:W-:Y:S01]  /*4c920*/  HMMA.1688.F32.TF32 R76, R240.reuse, R8, R136 ;  /* 0x00000008f04c723c */ /* 0x040fe20000081088 */
[----:B------:R-:W-:Y:S04]  /*4c930*/  STL.64 [R1+0x2d0], R80 ;  /* 0x0002d05001007387 */ /* 0x000fe80000100a00 */
[----:B------:R-:W-:Y:S11]  /*4c940*/  STL.64 [R1+0x2d8], R82 ;  /* 0x0002d85201007387 */ /* 0x000ff60000100a00 */
[----:B------:R-:W-:Y:S07]  /*4c950*/  @!UPT UIADD3 URZ, URZ, URZ, URZ ;  /* 0x0000003f3f3ff290 */ /* 0x000fee000fffe03f */
        /* <DEDUP_REMOVED lines=10> */
[----:B------:R-:W3:Y:S04]  /*4ca00*/  LDL.LU R8, [R1+0x944] ;  /* 0x0009440001087983 */ /* 0x000ee80000300800 */
[----:B------:R-:W-:Y:S01]  /*4ca10*/  STL.64 [R1+0x350], R80 ;  /* 0x0003505001007387 */ /* 0x000fe20000100a00 */
[C---:B-1----:R-:W-:Y:S03]  /*4ca20*/  HMMA.1688.F32.TF32 R84, R240.reuse, R28, R116 ;  /* 0x0000001cf054723c */ /* 0x042fe60000081074 */
[----:B------:R1:W-:Y:S05]  /*4ca30*/  STL.64 [R1+0x358], R82 ;  /* 0x0003585201007387 */ /* 0x0003ea0000100a00 */
[----:B------:R-:W-:Y:S04]  /*4ca40*/  STL.64 [R1+0x3a0], R76 ;  /* 0x0003a04c01007387 */ /* 0x000fe80000100a00 */
[----:B------:R4:W-:Y:S01]  /*4ca50*/  STL.64 [R1+0x3a8], R78 ;  /* 0x0003a84e01007387 */ /* 0x0009e20000100a00 */
[C---:B-1----:R-:W-:Y:S08]  /*4ca60*/  HMMA.1688.F32.TF32 R80, R240.reuse, R32, R112 ;  /* 0x00000020f050723c */ /* 0x042ff00000081070 */
[C---:B----4-:R-:W-:Y:S02]  /*4ca70*/  HMMA.1688.F32.TF32 R76, R240.reuse, R36, R108 ;  /* 0x00000024f04c723c */ /* 0x050fe4000008106c */
[----:B------:R-:W-:Y:S04]  /*4ca80*/  STL.64 [R1+0x3b0], R84 ;  /* 0x0003b05401007387 */ /* 0x000fe80000100a00 */
[----:B------:R1:W-:Y:S02]  /*4ca90*/  STL.64 [R1+0x3b8], R86 ;  /* 0x0003b85601007387 */ /* 0x0003e40000100a00 */
[C---:B------:R-:W-:Y:S07]  /*4caa0*/  HMMA.1688.F32.TF32 R68, R240.reuse, R52, R68 ;  /* 0x00000034f044723c */ /* 0x040fee0000081044 */
[----:B------:R-:W-:Y:S01]  /*4cab0*/  STL.64 [R1+0x3c0], R80 ;  /* 0x0003c05001007387 */ /* 0x000fe20000100a00 */
[C---:B-1----:R-:W-:Y:S03]  /*4cac0*/  HMMA.1688.F32.TF32 R84, R240.reuse, R40, R104 ;  /* 0x00000028f054723c */ /* 0x042fe60000081068 */
[----:B------:R1:W-:Y:S04]  /*4cad0*/  STL.64 [R1+0x3c8], R82 ;  /* 0x0003c85201007387 */ /* 0x0003e80000100a00 */
[----:B------:R-:W-:Y:S04]  /*4cae0*/  STL.64 [R1+0x3d0], R76 ;  /* 0x0003d04c01007387 */ /* 0x000fe80000100a00 */
[----:B------:R4:W-:Y:S01]  /*4caf0*/  STL.64 [R1+0x3d8], R78 ;  /* 0x0003d84e01007387 */ /* 0x0009e20000100a00 */
[C---:B-1----:R-:W-:Y:S08]  /*4cb00*/  HMMA.1688.F32.TF32 R80, R240.reuse, R44, R100 ;  /* 0x0000002cf050723c */ /* 0x042ff00000081064 */
[----:B----4-:R-:W-:Y:S03]  /*4cb10*/  HMMA.1688.F32.TF32 R76, R240, R48, R96 ;  /* 0x00000030f04c723c */ /* 0x010fe60000081060 */
[----:B------:R-:W-:Y:S01]  /*4cb20*/  STL.64 [R1+0x3e0], R84 ;  /* 0x0003e05401007387 */ /* 0x000fe20000100a00 */
[----:B------:R-:W-:-:S03]  /*4cb30*/  IMAD.MOV.U32 R45, RZ, RZ, R68 ;  /* 0x000000ffff2d7224 */ /* 0x000fc600078e0044 */
[----:B------:R-:W-:Y:S01]  /*4cb40*/  STL.64 [R1+0x3e8], R86 ;  /* 0x0003e85601007387 */ /* 0x000fe20000100a00 */
[----:B------:R-:W-:Y:S02]  /*4cb50*/  IMAD.MOV.U32 R44, RZ, RZ, R69 ;  /* 0x000000ffff2c7224 */ /* 0x000fe400078e0045 */
[----:B------:R-:W-:Y:S02]  /*4cb60*/  IMAD.MOV.U32 R68, RZ, RZ, R19 ;  /* 0x000000ffff447224 */ /* 0x000fe400078e0013 */
[----:B------:R-:W-:-:S03]  /*4cb70*/  IMAD.MOV.U32 R41, RZ, RZ, R70 ;  /* 0x000000ffff297224 */ /* 0x000fc600078e0046 */
[----:B------:R1:W-:Y:S01]  /*4cb80*/  STL.64 [R1+0x400], R80 ;  /* 0x0004005001007387 */ /* 0x0003e20000100a00 */
[----:B------:R-:W-:-:S03]  /*4cb90*/  IMAD.MOV.U32 R69, RZ, RZ, R18 ;  /* 0x000000ffff457224 */ /* 0x000fc600078e0012 */
[----:B------:R4:W-:Y:S01]  /*4cba0*/  STL.64 [R1+0x408], R82 ;  /* 0x0004085201007387 */ /* 0x0009e20000100a00 */
[----:B------:R-:W-:Y:S02]  /*4cbb0*/  IMAD.MOV.U32 R20, RZ, RZ, R71 ;  /* 0x000000ffff147224 */ /* 0x000fe400078e0047 */
[----:B------:R-:W-:Y:S01]  /*4cbc0*/  IMAD.MOV.U32 R70, RZ, RZ, R55 ;  /* 0x000000ffff467224 */ /* 0x000fe200078e0037 */
[----:B------:R5:W-:Y:S01]  /*4cbd0*/  STL [R1+0x410], R76 ;  /* 0x0004104c01007387 */ /* 0x000be20000100800 */
[----:B------:R-:W-:-:S03]  /*4cbe0*/  IMAD.MOV.U32 R71, RZ, RZ, R54 ;  /* 0x000000ffff477224 */ /* 0x000fc600078e0036 */
[----:B------:R-:W3:Y:S01]  /*4cbf0*/  LDL.LU R19, [R1+0x1784] ;  /* 0x0017840001137983 */ /* 0x000ee20000300800 */
[----:B------:R-:W-:-:S03]  /*4cc00*/  IMAD.MOV.U32 R96, RZ, RZ, R34 ;  /* 0x000000ffff607224 */ /* 0x000fc600078e0022 */
[----:B------:R-:W3:Y:S01]  /*4cc10*/  LDL.LU R18, [R1+0x1780] ;  /* 0x0017800001127983 */ /* 0x000ee20000300800 */
[----:B------:R-:W-:-:S03]  /*4cc20*/  IMAD.MOV.U32 R97, RZ, RZ, R35 ;  /* 0x000000ffff617224 */ /* 0x000fc600078e0023 */
[----:B------:R-:W3:Y:S04]  /*4cc30*/  LDL.LU R55, [R1+0x177c] ;  /* 0x00177c0001377983 */ /* 0x000ee80000300800 */
[----:B------:R-:W3:Y:S04]  /*4cc40*/  LDL.LU R54, [R1+0x1778] ;  /* 0x0017780001367983 */ /* 0x000ee80000300800 */
[----:B------:R-:W3:Y:S04]  /*4cc50*/  LDL.LU R34, [R1+0x1774] ;  /* 0x0017740001227983 */ /* 0x000ee80000300800 */
[----:B------:R-:W4:Y:S01]  /*4cc60*/  LDL.LU R35, [R1+0x1770] ;  /* 0x0017700001237983 */ /* 0x000f220000300800 */
        /* <DEDUP_REMOVED lines=28> */
[----:B--2---:R-:W-:Y:S04]  /*4ce30*/  LDS R244, [R5+0xa7000] ;  /* 0x0a70000005f47984 */ /* 0x004fe80000000800 */
[----:B------:R-:W2:Y:S01]  /*4ce40*/  LDS R246, [R5+0xa7800] ;  /* 0x0a78000005f67984 */ /* 0x000ea20000000800 */
[----:B---3--:R-:W-:-:S02]  /*4ce50*/  IMAD.MOV.U32 R121, RZ, RZ, R34 ;  /* 0x000000ffff797224 */ /* 0x008fc400078e0022 */
[----:B----4-:R-:W-:Y:S02]  /*4ce60*/  IMAD.MOV.U32 R120, RZ, RZ, R35 ;  /* 0x000000ffff787224 */ /* 0x010fe400078e0023 */
[----:B------:R-:W3:Y:S04]  /*4ce70*/  LDL.LU R35, [R1+0x1734] ;  /* 0x0017340001237983 */ /* 0x000ee80000300800 */
[----:B------:R-:W4:Y:S01]  /*4ce80*/  LDL.LU R34, [R1+0x1730] ;  /* 0x0017300001227983 */ /* 0x000f220000300800 */
[----:B------:R-:W-:Y:S02]  /*4ce90*/  IMAD.MOV.U32 R122, RZ, RZ, R54 ;  /* 0x000000ffff7a7224 */ /* 0x000fe400078e0036 */
[----:B------:R-:W-:Y:S01]  /*4cea0*/  IMAD.MOV.U32 R123, RZ, RZ, R55 ;  /* 0x000000ffff7b7224 */ /* 0x000fe200078e0037 */
[----:B------:R-:W2:Y:S01]  /*4ceb0*/  LDL.LU R54, [R1+0x172c] ;  /* 0x00172c0001367983 */ /* 0x000ea20000300800 */
[----:B-----5:R-:W-:-:S02]  /*4cec0*/  IMAD.MOV.U32 R126, RZ, RZ, R46 ;  /* 0x000000ffff7e7224 */ /* 0x020fc400078e002e */
[----:B------:R-:W-:Y:S01]  /*4ced0*/  IMAD.MOV.U32 R125, RZ, RZ, R51 ;  /* 0x000000ffff7d7224 */ /* 0x000fe200078e0033 */
[----:B------:R-:W2:Y:S01]  /*4cee0*/  LDL.LU R55, [R1+0x1728] ;  /* 0x0017280001377983 */ /* 0x000ea20000300800 */
[----:B------:R-:W-:-:S03]  /*4cef0*/  IMAD.MOV.U32 R124, RZ, RZ, R50 ;  /* 0x000000ffff7c7224 */ /* 0x000fc600078e0032 */
[----:B------:R-:W5:Y:S01]  /*4cf00*/  LDL.LU R50, [R1+0x1724] ;  /* 0x0017240001327983 */ /* 0x000f620000300800 */
[----:B------:R-:W-:-:S03]  /*4cf10*/  IMAD.MOV.U32 R127, RZ, RZ, R47 ;  /* 0x000000ffff7f7224 */ /* 0x000fc600078e002f */
[----:B------:R-:W5:Y:S04]  /*4cf20*/  LDL.LU R51, [R1+0x1720] ;  /* 0x0017200001337983 */ /* 0x000f680000300800 */
[----:B------:R-:W2:Y:S04]  /*4cf30*/  LDL.LU R46, [R1+0x171c] ;  /* 0x00171c00012e7983 */ /* 0x000ea80000300800 */
[----:B------:R-:W2:Y:S04]  /*4cf40*/  LDL.LU R47, [R1+0x1718] ;  /* 0x00171800012f7983 */ /* 0x000ea80000300800 */
[----:B-1----:R-:W2:Y:S04]  /*4cf50*/  LDL.LU R80, [R1+0x690] ;  /* 0x0006900001507983 */ /* 0x002ea80000300800 */
        /* <DEDUP_REMOVED lines=8> */
[----:B------:R-:W-:Y:S01]  /*4cfe0*/  IMAD.MOV.U32 R129, RZ, RZ, R43 ;  /* 0x000000ffff817224 */ /* 0x000fe200078e002b */
[----:B------:R-:W2:Y:S01]  /*4cff0*/  LDL.LU R42, [R1+0x1714] ;  /* 0x00171400012a7983 */ /* 0x000ea20000300800 */
[----:B------:R-:W-:Y:S02]  /*4d000*/  IMAD.MOV.U32 R130, RZ, RZ, R38 ;  /* 0x000000ffff827224 */ /* 0x000fe400078e0026 */
[----:B------:R-:W-:Y:S01]  /*4d010*/  IMAD.MOV.U32 R131, RZ, RZ, R39 ;  /* 0x000000ffff837224 */ /* 0x000fe200078e0027 */
[----:B------:R-:W2:Y:S04]  /*4d020*/  LDL.LU R43, [R1+0x1710] ;  /* 0x00171000012b7983 */ /* 0x000ea80000300800 */
[----:B------:R-:W2:Y:S04]  /*4d030*/  LDL.LU R38, [R1+0x170c] ;  /* 0x00170c0001267983 */ /* 0x000ea80000300800 */
[----:B------:R-:W2:Y:S04]  /*4d040*/  LDL.LU R39, [R1+0x1708] ;  /* 0x0017080001277983 */ /* 0x000ea80000300800 */
[----:B------:R-:W2:Y:S04]  /*4d050*/  LDL.LU R92, [R1+0x4d0] ;  /* 0x0004d000015c7983 */ /* 0x000ea80000300800 */
[----:B------:R-:W2:Y:S04]  /*4d060*/  LDL.LU R93, [R1+0x4d4] ;  /* 0x0004d400015d7983 */ /* 0x000ea80000300800 */
[----:B------:R-:W2:Y:S01]  /*4d070*/  LDL.LU R94, [R1+0x4d8] ;  /* 0x0004d800015e7983 */ /* 0x000ea20000300800 */
[----:B------:R-:W-:-:S03]  /*4d080*/  IMAD.MOV.U32 R138, RZ, RZ, R30 ;  /* 0x000000ffff8a7224 */ /* 0x000fc600078e001e */
[----:B------:R-:W5:Y:S01]  /*4d090*/  LDL.LU R95, [R1+0x4dc] ;  /* 0x0004dc00015f7983 */ /* 0x000f620000300800 */
        /* <DEDUP_REMOVED lines=14> */
[----:B----4-:R-:W-:Y:S02]  /*4d180*/  IMAD.MOV.U32 R136, RZ, RZ, R34 ;  /* 0x000000ffff887224 */ /* 0x010fe400078e0022 */
[----:B------:R-:W3:Y:S04]  /*4d190*/  LDL.LU R34, [R1+0x1704] ;  /* 0x0017040001227983 */ /* 0x000ee80000300800 */
[----:B------:R-:W3:Y:S04]  /*4d1a0*/  LDL.LU R35, [R1+0x1700] ;  /* 0x0017000001237983 */ /* 0x000ee80000300800 */
[----:B------:R-:W4:Y:S04]  /*4d1b0*/  LDL.LU R30, [R1+0x16fc] ;  /* 0x0016fc00011e7983 */ /* 0x000f280000300800 */
[----:B------:R-:W4:Y:S04]  /*4d1c0*/  LDL.LU R31, [R1+0x16f8] ;  /* 0x0016f800011f7983 */ /* 0x000f280000300800 */
        /* <DEDUP_REMOVED lines=16> */
[----:B------:R-:W-:-:S02]  /*4d2d0*/  IMAD.MOV.U32 R0, RZ, RZ, R77 ;  /* 0x000000ffff007224 */ /* 0x000fc400078e004d */
        /* <DEDUP_REMOVED lines=9> */
[C---:B------:R-:W-:Y:S01]  /*4d370*/  HMMA.1688.F32.TF32 R76, R240.reuse, R60, R88 ;  /* 0x0000003cf04c723c */ /* 0x040fe20000081058 */
[----:B------:R-:W2:Y:S11]  /*4d380*/  LDL.LU R60, [R1+0x948] ;  /* 0x00094800013c7983 */ /* 0x000eb60000300800 */
[----:B------:R-:W-:Y:S11]  /*4d390*/  @!UPT UIADD3 URZ, URZ, URZ, URZ ;  /* 0x0000003f3f3ff290 */ /* 0x000ff6000fffe03f */
[----:B------:R-:W-:Y:S01]  /*4d3a0*/  @!UPT UIADD3 URZ, URZ, URZ, URZ ;  /* 0x0000003f3f3ff290 */ /* 0x000fe2000fffe03f */
[----:B------:R-:W-:Y:S02]  /*4d3b0*/  IMAD.MOV.U32 R37, RZ, RZ, R76 ;  /* 0x000000ffff257224 */ /* 0x000fe400078e004c */
[----:B------:R-:W-:Y:S02]  /*4d3c0*/  IMAD.MOV.U32 R36, RZ, RZ, R77 ;  /* 0x000000ffff247224 */ /* 0x000fe400078e004d */
[----:B------:R-:W-:Y:S02]  /*4d3d0*/  IMAD.MOV.U32 R33, RZ, RZ, R78 ;  /* 0x000000ffff217224 */ /* 0x000fe400078e004e */
[----:B------:R-:W-:Y:S02]  /*4d3e0*/  IMAD.MOV.U32 R32, RZ, RZ, R79 ;  /* 0x000000ffff207224 */ /* 0x000fe400078e004f */
[----:B-----5:R-:W-:Y:S01]  /*4d3f0*/  HMMA.1688.F32.TF32 R76, R240, R64, R92 ;  /* 0x00000040f04c723c */ /* 0x020fe2000008105c */
[----:B------:R-:W-:Y:S04]  /*4d400*/  LDS R240, [R8+0xa7000] ;  /* 0x0a70000008f07984 */ /* 0x000fe80000000800 */
[----:B------:R-:W-:Y:S11]  /*4d410*/  LDS R242, [R8+0xa7800] ;  /* 0x0a78000008f27984 */ /* 0x000ff60000000800 */
[----:B------:R-:W-:Y:S08]  /*4d420*/  @!UPT UIADD3 URZ, URZ, URZ, URZ ;  /* 0x0000003f3f3ff290 */ /* 0x000ff0000fffe03f */
[----:B------:R-:W-:Y:S02]  /*4d430*/  IMAD.MOV.U32 R29, RZ, RZ, R76 ;  /* 0x000000ffff1d7224 */ /* 0x000fe400078e004c */
[----:B------:R-:W-:Y:S02]  /*4d440*/  IMAD.MOV.U32 R28, RZ, RZ, R77 ;  /* 0x000000ffff1c7224 */ /* 0x000fe400078e004d */
[----:B------:R-:W-:Y:S02]  /*4d450*/  IMAD.MOV.U32 R17, RZ, RZ, R78 ;  /* 0x000000ffff117224 */ /* 0x000fe400078e004e */
[----:B------:R-:W-:Y:S01]  /*4d460*/  IMAD.MOV.U32 R16, RZ, RZ, R79 ;  /* 0x000000ffff107224 */ /* 0x000fe200078e004f */
[C---:B------:R-:W-:Y:S08]  /*4d470*/  HMMA.1688.F32.TF32 R68, R244.reuse, R54, R68 ;  /* 0x00000036f444723c */ /* 0x040ff00000081044 */
[C---:B---3--:R-:W-:Y:S08]  /*4d480*/  HMMA.1688.F32.TF32 R76, R244.reuse, R14, R132 ;  /* 0x0000000ef44c723c */ /* 0x048ff00000081084 */
[C---:B----4-:R-:W-:Y:S08]  /*4d490*/  HMMA.1688.F32.TF32 R80, R244.reuse, R10, R136 ;  /* 0x0000000af450723c */ /* 0x050ff00000081088 */
[C---:B------:R-:W-:Y:S11]  /*4d4a0*/  HMMA.1688.F32.TF32 R84, R244.reuse, R6, R140 ;  /* 0x00000006f454723c */ /* 0x040ff6000008108c */
[----:B------:R-:W-:Y:S11]  /*4d4b0*/  @!UPT UIADD3 URZ, URZ, URZ, URZ ;  /* 0x0000003f3f3ff290 */ /* 0x000ff6000fffe03f */
[----:B------:R-:W-:Y:S01]  /*4d4c0*/  @!UPT UIADD3 URZ, URZ, URZ, URZ ;  /* 0x0000003f3f3ff290 */ /* 0x000fe2000fffe03f */
[----:B------:R-:W-:Y:S04]  /*4d4d0*/  STL.64 [R1+0x3f0], R84 ;  /* 0x0003f05401007387 */ /* 0x000fe80000100a00 */
[----:B------:R1:W-:Y:S04]  /*4d4e0*/  STL.64 [R1+0x3f8], R86 ;  /* 0x0003f85601007387 */ /* 0x0003e80000100a00 */
[----:B------:R-:W-:Y:S04]  /*4d4f0*/  STL.64 [R1+0x440], R80 ;  /* 0x0004405001007387 */ /* 0x000fe80000100a00 */
[----:B------:R3:W-:Y:S01]  /*4d500*/  STL.64 [R1+0x448], R82 ;  /* 0x0004485201007387 */ /* 0x0007e20000100a00 */
[C---:B-1----:R-:W-:Y:S03]  /*4d510*/  HMMA.1688.F32.TF32 R84, R244.reuse, R18, R128 ;  /* 0x00000012f454723c */ /* 0x042fe60000081080 */
[----:B------:R-:W-:Y:S04]  /*4d520*/  STL.64 [R1+0x4d0], R76 ;  /* 0x0004d04c01007387 */ /* 0x000fe80000100a00 */
[----:B------:R1:W-:Y:S01]  /*4d530*/  STL.64 [R1+0x4d8], R78 ;  /* 0x0004d84e01007387 */ /* 0x0003e20000100a00 */
[C---:B---3--:R-:W-:Y:S03]  /*4d540*/  HMMA.1688.F32.TF32 R80, R244.reuse, R22, R124 ;  /* 0x00000016f450723c */ /* 0x048fe6000008107c */
[----:B--2---:R-:W-:Y:S04]  /*4d550*/  LDS R241, [R60+0xa7000] ;  /* 0x0a7000003cf17984 */ /* 0x004fe80000000800 */
        /* <DEDUP_REMOVED lines=19> */
[----:B-1----:R-:W-:Y:S01]  /*4d690*/  HMMA.1688.F32.TF32 R76, R244, R50, R96 ;  /* 0x00000032f44c723c */ /* 0x002fe20000081060 */
[----:B------:R-:W-:-:S06]  /*4d6a0*/  IMAD.MOV.U32 R100, RZ, RZ, R248 ;  /* 0x000000ffff647224 */ /* 0x000fcc00078e00f8 */
[----:B------:R-:W-:Y:S04]  /*4d6b0*/  STL.64 [R1+0x910], R84 ;  /* 0x0009105401007387 */ /* 0x000fe80000100a00 */
[----:B------:R-:W-:Y:S04]  /*4d6c0*/  STL.64 [R1+0x918], R86 ;  /* 0x0009185601007387 */ /* 0x000fe80000100a00 */
[----:B------:R-:W-:Y:S04]  /*4d6d0*/  STL.64 [R1+0x900], R80 ;  /* 0x0009005001007387 */ /* 0x000fe80000100a00 */
[----:B------:R-:W-:Y:S01]  /*4d6e0*/  STL.64 [R1+0x908], R82 ;  /* 0x0009085201007387 */ /* 0x000fe20000100a00 */
[----:B------:R-:W-:-:S03]  /*4d6f0*/  IMAD.MOV.U32 R101, RZ, RZ, R250 ;  /* 0x000000ffff657224 */ /* 0x000fc600078e00fa */
[----:B------:R-:W-:Y:S04]  /*4d700*/  STL.64 [R1+0x8f0], R76 ;  /* 0x0008f04c01007387 */ /* 0x000fe80000100a00 */
[----:B------:R-:W-:Y:S01]  /*4d710*/  STL.64 [R1+0x8f8], R78 ;  /* 0x0008f84e01007387 */ /* 0x000fe20000100a00 */
[----:B------:R-:W-:-:S03]  /*4d720*/  IMAD.MOV.U32 R102, RZ, RZ, R251 ;  /* 0x000000ffff667224 */ /* 0x000fc600078e00fb */
[----:B------:R-:W3:Y:S01]  /*4d730*/  LDL.LU R248, [R1+0x16c4] ;  /* 0x0016c40001f87983 */ /* 0x000ee20000300800 */
[----:B------:R-:W-:-:S03]  /*4d740*/  IMAD.MOV.U32 R103, RZ, RZ, R249 ;  /* 0x000000ffff677224 */ /* 0x000fc600078e00f9 */
[----:B------:R1:W-:Y:S04]  /*4d750*/  STL.64 [R1+0x8e0], R68 ;  /* 0x0008e04401007387 */ /* 0x0003e80000100a00 */
[----:B------:R4:W-:Y:S04]  /*4d760*/  STL.64 [R1+0x8e8], R70 ;  /* 0x0008e84601007387 */ /* 0x0009e80000100a00 */
[----:B------:R-:W5:Y:S04]  /*4d770*/  LDL.LU R250, [R1+0x16c0] ;  /* 0x0016c00001fa7983 */ /* 0x000f680000300800 */
[----:B------:R-:W2:Y:S04]  /*4d780*/  LDL.LU R251, [R1+0x16bc] ;  /* 0x0016bc0001fb7983 */ /* 0x000ea80000300800 */
        /* <DEDUP_REMOVED lines=47> */
[----:B---3--:R-:W-:-:S03]  /*4da80*/  IMAD.MOV.U32 R111, RZ, RZ, R248 ;  /* 0x000000ffff6f7224 */ /* 0x008fc600078e00f8 */
[----:B------:R-:W3:Y:S01]  /*4da90*/  LDL.LU R248, [R1+0x380] ;  /* 0x0003800001f87983 */ /* 0x000ee20000300800 */
[----:B-----5:R-:W-:Y:S02]  /*4daa0*/  IMAD.MOV.U32 R109, RZ, RZ, R250 ;  /* 0x000000ffff6d7224 */ /* 0x020fe400078e00fa */
[----:B--2---:R-:W-:Y:S02]  /*4dab0*/  IMAD.MOV.U32 R108, RZ, RZ, R251 ;  /* 0x000000ffff6c7224 */ /* 0x004fe400078e00fb */
[----:B------:R-:W-:Y:S02]  /*4dac0*/  IMAD.MOV.U32 R110, RZ, RZ, R249 ;  /* 0x000000ffff6e7224 */ /* 0x000fe400078e00f9 */
        /* <DEDUP_REMOVED lines=18> */
[----:B------:R-:W4:Y:S04]  /*4dbf0*/  LDL.LU R58, [R1+0x16ac] ;  /* 0x0016ac00013a7983 */ /* 0x000f280000300800 */
[----:B------:R-:W4:Y:S01]  /*4dc00*/  LDL.LU R59, [R1+0x16a8] ;  /* 0x0016a800013b7983 */ /* 0x000f220000300800 */
[----:B------:R-:W-:-:S03]  /*4dc10*/  IMAD.MOV.U32 R97, RZ, RZ, R66 ;  /* 0x000000ffff617224 */ /* 0x000fc600078e0042 */
[----:B------:R-:W2:Y:S01]  /*4dc20*/  LDL.LU R115, [R1+0x5c] ;  /* 0x00005c0001737983 */ /* 0x000ea20000300800 */
[----:B------:R-:W-:-:S03]  /*4dc30*/  IMAD.MOV.U32 R98, RZ, RZ, R62 ;  /* 0x000000ffff627224 */ /* 0x000fc600078e003e */
[----:B------:R-:W2:Y:S01]  /*4dc40*/  LDL.LU R96, [R1+0x10] ;  /* 0x0000100001607983 */ /* 0x000ea20000300800 */
[----:B------:R-:W-:-:S03]  /*4dc50*/  IMAD.MOV.U32 R99, RZ, RZ, R63 ;  /* 0x000000ffff637224 */ /* 0x000fc600078e003f */
[----:B------:R-:W2:Y:S04]  /*4dc60*/  LDL.LU R66, [R1+0x16a4] ;  /* 0x0016a40001427983 */ /* 0x000ea80000300800 */
[----:B------:R-:W2:Y:S04]  /*4dc70*/  LDL.LU R62, [R1+0x16a0] ;  /* 0x0016a000013e7983 */ /* 0x000ea80000300800 */
[----:B------:R-:W2:Y:S01]  /*4dc80*/  LDL.LU R63, [R1+0x169c] ;  /* 0x00169c00013f7983 */ /* 0x000ea20000300800 */
[----:B----4-:R-:W-:Y:S11]  /*4dc90*/  HMMA.1688.F32.TF32 R68, R244, R58, R68 ;  /* 0x0000003af444723c */ /* 0x010ff60000081044 */
[----:B------:R-:W-:Y:S11]  /*4dca0*/  @!UPT UIADD3 URZ, URZ, URZ, URZ ;  /* 0x0000003f3f3ff290 */ /* 0x000ff6000fffe03f */
[----:B------:R-:W-:Y:S01]  /*4dcb0*/  @!UPT UIADD3 URZ, URZ, URZ, URZ ;  /* 0x0000003f3f3ff290 */ /* 0x000fe2000fffe03f */
[----:B------:R1:W-:Y:S04]  /*4dcc0*/  STL.64 [R1+0x8d0], R68 ;  /* 0x0008d04401007387 */ /* 0x0003e80000100a00 */
[----:B------:R4:W-:Y:S01]  /*4dcd0*/  STL.64 [R1+0x8d8], R70 ;  /* 0x0008d84601007387 */ /* 0x0009e20000100a00 */
[----:B-1----:R-:W-:-:S03]  /*4dce0*/  IMAD.MOV.U32 R68, RZ, RZ, R67 ;  /* 0x000000ffff447224 */ /* 0x002fc600078e0043 */
[----:B------:R-:W5:Y:S04]  /*4dcf0*/  LDL.LU R67, [R1+0x1698] ;  /* 0x0016980001437983 */ /* 0x000f680000300800 */
[----:B------:R-:W5:Y:S04]  /*4dd00*/  LDL.LU R69, [R1+0x4] ;  /* 0x0000040001457983 */ /* 0x000f680000300800 */
[----:B----4-:R-:W4:Y:S04]  /*4dd10*/  LDL.LU R70, [R1+0x8] ;  /* 0x0000080001467983 */ /* 0x010f280000300800 */
[----:B------:R-:W4:Y:S01]  /*4dd20*/  LDL.LU R71, [R1+0xc] ;  /* 0x00000c0001477983 */ /* 0x000f220000300800 */
[----:B--2---:R-:W-:Y:S08]  /*4dd30*/  HMMA.1688.F32.TF32 R76, R244, R62, R76 ;  /* 0x0000003ef44c723c */ /* 0x004ff0000008104c */
[C---:B---3--:R-:W-:Y:S08]  /*4dd40*/  HMMA.1688.F32.TF32 R248, R240.reuse, R6, R248 ;  /* 0x00000006f0f8723c */ /* 0x048ff000000810f8 */
[C---:B------:R-:W-:Y:S08]  /*4dd50*/  HMMA.1688.F32.TF32 R80, R240.reuse, R10, R80 ;  /* 0x0000000af050723c */ /* 0x040ff00000081050 */
[C---:B------:R-:W-:Y:S01]  /*4dd60*/  HMMA.1688.F32.TF32 R88, R240.reuse, R14, R88 ;  /* 0x0000000ef058723c */ /* 0x040fe20000081058 */
[----:B------:R-:W-:Y:S07]  /*4dd70*/  STL.64 [R1+0x8c0], R76 ;  /* 0x0008c04c01007387 */ /* 0x000fee0000100a00 */
[C---:B------:R-:W-:Y:S01]  /*4dd80*/  HMMA.1688.F32.TF32 R92, R240.reuse, R18, R92 ;  /* 0x00000012f05c723c */ /* 0x040fe2000008105c */
[----:B------:R1:W-:Y:S07]  /*4dd90*/  STL.64 [R1+0x8c8], R78 ;  /* 0x0008c84e01007387 */ /* 0x0003ee0000100a00 */
[C---:B------:R-:W-:Y:S01]  /*4dda0*/  HMMA.1688.F32.TF32 R140, R240.reuse, R22, R140 ;  /* 0x00000016f08c723c */ /* 0x040fe2000008108c */
[----:B-1----:R-:W2:Y:S07]  /*4ddb0*/  LDL.LU.64 R78, [R1+0x1690] ;  /* 0x00169000014e7983 */ /* 0x002eae0000300a00 */
[C---:B------:R-:W-:Y:S01]  /*4ddc0*/  HMMA.1688.F32.TF32 R136, R240.reuse, R26, R136 ;  /* 0x0000001af088723c */ /* 0x040fe20000081088 */
[----:B------:R-:W3:Y:S07]  /*4ddd0*/  LDL.LU.64 R76, [R1+0x1688] ;  /* 0x00168800014c7983 */ /* 0x000eee0000300a00 */
        /* <DEDUP_REMOVED lines=9> */
[-C--:B-----5:R-:W-:Y:S01]  /*4de70*/  HMMA.1688.F32.TF32 R244, R244, R66.reuse, R84 ;  /* 0x00000042f4f4723c */ /* 0x0a0fe20000081054 */
[----:B------:R-:W5:Y:S04]  /*4de80*/  LDL.LU.64 R86, [R1+0x1680] ;  /* 0x0016800001567983 */ /* 0x000f680000300a00 */
[----:B------:R-:W2:Y:S11]  /*4de90*/  LDL.LU.64 R84, [R1+0x1678] ;  /* 0x0016780001547983 */ /* 0x000eb60000300a00 */
[----:B------:R-:W-:Y:S07]  /*4dea0*/  @!UPT UIADD3 URZ, URZ, URZ, URZ ;  /* 0x0000003f3f3ff290 */ /* 0x000fee000fffe03f */
[----:B------:R-:W-:Y:S04]  /*4deb0*/  STL.64 [R1+0x8b0], R244 ;  /* 0x0008b0f401007387 */ /* 0x000fe80000100a00 */
[----:B------:R-:W-:Y:S04]  /*4dec0*/  STL.64 [R1+0x8b8], R246 ;  /* 0x0008b8f601007387 */ /* 0x000fe80000100a00 */
[----:B------:R-:W-:Y:S04]  /*4ded0*/  STL.64 [R1+0x380], R248 ;  /* 0x000380f801007387 */ /* 0x000fe80000100a00 */
[----:B------:R-:W-:Y:S04]  /*4dee0*/  STL.64 [R1+0x388], R250 ;  /* 0x000388fa01007387 */ /* 0x000fe80000100a00 */
[----:B------:R-:W-:Y:S04]  /*4def0*/  STL.64 [R1+0x390], R80 ;  /* 0x0003905001007387 */ /* 0x000fe80000100a00 */
[----:B------:R-:W-:Y:S04]  /*4df00*/  LDS R244, [R5+0xa7080] ;  /* 0x0a70800005f47984 */ /* 0x000fe80000000800 */
[----:B------:R-:W-:Y:S04]  /*4df10*/  LDS R246, [R5+0xa7880] ;  /* 0x0a78800005f67984 */ /* 0x000fe80000000800 */
[----:B------:R-:W-:Y:S04]  /*4df20*/  LDS R245, [R3+0xa7080] ;  /* 0x0a70800003f57984 */ /* 0x000fe80000000800 */
[----:B------:R-:W4:Y:S04]  /*4df30*/  LDS R247, [R3+0xa7880] ;  /* 0x0a78800003f77984 */ /* 0x000f280000000800 */
[----:B------:R1:W-:Y:S01]  /*4df40*/  STL.64 [R1+0x398], R82 ;  /* 0x0003985201007387 */ /* 0x0003e20000100a00 */
[----:B------:R-:W-:Y:S03]  /*4df50*/  HMMA.1688.F32.TF32 R240, R240, R66, R96 ;  /* 0x00000042f0f0723c */ /* 0x000fe60000081060 */
        /* <DEDUP_REMOVED lines=31> */
[----:B------:R1:W-:Y:S01]  /*4e150*/  STL.64 [R1+0x868], R126 ;  /* 0x0008687e01007387 */ /* 0x0003e20000100a00 */
[----:B----4-:R-:W-:Y:S03]  /*4e160*/  HMMA.1688.F32.TF32 R68, R244, R6, R68 ;  /* 0x00000006f444723c */ /* 0x010fe60000081044 */
[----:B-1----:R-:W4:Y:S04]  /*4e170*/  LDL.LU.64 R126, [R1+0x1600] ;  /* 0x00160000017e7983 */ /* 0x002f280000300a00 */
        /* <DEDUP_REMOVED lines=29> */
[----:B-1----:R-:W-:-:S03]  /*4e350*/  IMAD.MOV.U32 R240, RZ, RZ, R72 ;  /* 0x000000fffff07224 */ /* 0x002fc600078e0048 */
[----:B------:R-:W2:Y:S01]  /*4e360*/  LDL.LU R72, [R1+0x1584] ;  /* 0x0015840001487983 */ /* 0x000ea20000300800 */
[----:B------:R-:W-:Y:S02]  /*4e370*/  IMAD.MOV.U32 R241, RZ, RZ, R73 ;  /* 0x000000fffff17224 */ /* 0x000fe400078e0049 */
[----:B---3--:R-:W-:Y:S01]  /*4e380*/  IMAD.MOV.U32 R242, RZ, RZ, R74 ;  /* 0x000000fffff27224 */ /* 0x008fe200078e004a */
[----:B------:R-:W3:Y:S01]  /*4e390*/  LDL.LU R73, [R1+0x1580] ;  /* 0x0015800001497983 */ /* 0x000ee20000300800 */
[----:B------:R-:W-:-:S03]  /*4e3a0*/  IMAD.MOV.U32 R243, RZ, RZ, R75 ;  /* 0x000000fffff37224 */ /* 0x000fc600078e004b */
[----:B------:R-:W3:Y:S04]  /*4e3b0*/  LDL.LU R74, [R1+0x157c] ;  /* 0x00157c00014a7983 */ /* 0x000ee80000300800 */
[----:B------:R-:W3:Y:S04]  /*4e3c0*/  LDL.LU R75, [R1+0x1578] ;  /* 0x00157800014b7983 */ /* 0x000ee80000300800 */
[----:B------:R-:W-:Y:S04]  /*4e3d0*/  STL.64 [R1], R68 ;  /* 0x0000004401007387 */ /* 0x000fe80000100a00 */
[----:B------:R1:W-:Y:S04]  /*4e3e0*/  STL.64 [R1+0x8], R70 ;  /* 0x0000084601007387 */ /* 0x0003e80000100a00 */
[----:B-1----:R-:W2:Y:S04]  /*4e3f0*/  LDL.LU.64 R70, [R1+0x1570] ;  /* 0x0015700001467983 */ /* 0x002ea80000300a00 */
[----:B------:R-:W2:Y:S02]  /*4e400*/  LDL.LU.64 R68, [R1+0x1568] ;  /* 0x0015680001447983 */ /* 0x000ea40000300a00 */
[----:B--2---:R-:W-:Y:S11]  /*4e410*/  HMMA.1688.F32.TF32 R68, R244, R10, R68 ;  /* 0x0000000af444723c */ /* 0x004ff60000081044 */
[----:B------:R-:W-:Y:S11]  /*4e420*/  @!UPT UIADD3 URZ, URZ, URZ, URZ ;  /* 0x0000003f3f3ff290 */ /* 0x000ff6000fffe03f */
[----:B------:R-:W-:Y:S01]  /*4e430*/  @!UPT UIADD3 URZ, URZ, URZ, URZ ;  /* 0x0000003f3f3ff290 */ /* 0x000fe2000fffe03f */
[----:B------:R1:W-:Y:S04]  /*4e440*/  STL.64 [R1+0x10], R68 ;  /* 0x0000104401007387 */ /* 0x0003e80000100a00 */
[----:B------:R2:W-:Y:S01]  /*4e450*/  STL.64 [R1+0x18], R70 ;  /* 0x0000184601007387 */ /* 0x0005e20000100a00 */
[----:B-1----:R-:W-:-:S03]  /*4e460*/  IMAD.MOV.U32 R68, RZ, RZ, R76 ;  /* 0x000000ffff447224 */ /* 0x002fc600078e004c */
[----:B------:R-:W4:Y:S01]  /*4e470*/  LDL.LU R76, [R1+0x1564] ;  /* 0x00156400014c7983 */ /* 0x000f220000300800 */
[----:B------:R-:W-:Y:S02]  /*4e480*/  IMAD.MOV.U32 R69, RZ, RZ, R77 ;  /* 0x000000ffff457224 */ /* 0x000fe400078e004d */
[----:B--2---:R-:W-:Y:S01]  /*4e490*/  IMAD.MOV.U32 R70, RZ, RZ, R78 ;  /* 0x000000ffff467224 */ /* 0x004fe200078e004e */
[----:B------:R-:W4:Y:S01]  /*4e4a0*/  LDL.LU R77, [R1+0x1560] ;  /* 0x00156000014d7983 */ /* 0x000f220000300800 */
[----:B------:R-:W-:-:S03]  /*4e4b0*/  IMAD.MOV.U32 R71, RZ, RZ, R79 ;  /* 0x000000ffff477224 */ /* 0x000fc600078e004f */
[----:B------:R-:W4:Y:S04]  /*4e4c0*/  LDL.LU R78, [R1+0x155c] ;  /* 0x00155c00014e7983 */ /* 0x000f280000300800 */
[----:B------:R-:W4:Y:S01]  /*4e4d0*/  LDL.LU R79, [R1+0x1558] ;  /* 0x00155800014f7983 */ /* 0x000f220000300800 */
[----:B---3--:R-:W-:Y:S11]  /*4e4e0*/  HMMA.1688.F32.TF32 R72, R244, R14, R72 ;  /* 0x0000000ef448723c */ /* 0x008ff60000081048 */
[----:B------:R-:W-:Y:S11]  /*4e4f0*/  @!UPT UIADD3 URZ, URZ, URZ, URZ ;  /* 0x0000003f3f3ff290 */ /* 0x000ff6000fffe03f */
[----:B------:R-:W-:Y:S01]  /*4e500*/  @!UPT UIADD3 URZ, URZ, URZ, URZ ;  /* 0x0000003f3f3ff290 */ /* 0x000fe2000fffe03f */
[----:B------:R1:W-:Y:S04]  /*4e510*/  STL.64 [R1+0x20], R72 ;  /* 0x0000204801007387 */ /* 0x0003e80000100a00 */
[----:B------:R2:W-:Y:S01]  /*4e520*/  STL.64 [R1+0x28], R74 ;  /* 0x0000284a01007387 */ /* 0x0005e20000100a00 */
[----:B-1----:R-:W-:-:S03]  /*4e530*/  IMAD.MOV.U32 R72, RZ, RZ, R80 ;  /* 0x000000ffff487224 */ /* 0x002fc600078e0050 */
[----:B------:R-:W3:Y:S01]  /*4e540*/  LDL.LU R80, [R1+0x1554] ;  /* 0x0015540001507983 */ /* 0x000ee20000300800 */
[----:B------:R-:W-:Y:S02]  /*4e550*/  IMAD.MOV.U32 R73, RZ, RZ, R81 ;  /* 0x000000ffff497224 */ /* 0x000fe400078e0051 */
[----:B--2---:R-:W-:Y:S01]  /*4e560*/  IMAD.MOV.U32 R74, RZ, RZ, R82 ;  /* 0x000000ffff4a7224 */ /* 0x004fe200078e0052 */
[----:B------:R-:W3:Y:S01]  /*4e570*/  LDL.LU R81, [R1+0x1550] ;  /* 0x0015500001517983 */ /* 0x000ee20000300800 */
[----:B------:R-:W-:-:S03]  /*4e580*/  IMAD.MOV.U32 R75, RZ, RZ, R83 ;  /* 0x000000ffff4b7224 */ /* 0x000fc600078e0053 */
[----:B------:R-:W3:Y:S04]  /*4e590*/  LDL.LU R82, [R1+0x154c] ;  /* 0x00154c0001527983 */ /* 0x000ee80000300800 */
[----:B------:R-:W3:Y:S01]  /*4e5a0*/  LDL.LU R83, [R1+0x1548] ;  /* 0x0015480001537983 */ /* 0x000ee20000300800 */
[----:B----4-:R-:W-:Y:S11]  /*4e5b0*/  HMMA.1688.F32.TF32 R76, R244, R18, R76 ;  /* 0x00000012f44c723c */ /* 0x010ff6000008104c */
[----:B------:R-:W-:Y:S11]  /*4e5c0*/  @!UPT UIADD3 URZ, URZ, URZ, URZ ;  /* 0x0000003f3f3ff290 */ /* 0x000ff6000fffe03f */
[----:B------:R-:W-:Y:S01]  /*4e5d0*/  @!UPT UIADD3 URZ, URZ, URZ, URZ ;  /* 0x0000003f3f3ff290 */ /* 0x000fe2000fffe03f */
[----:B------:R1:W-:Y:S04]  /*4e5e0*/  STL.64 [R1+0x30], R76 ;  /* 0x0000304c01007387 */ /* 0x0003e80000100a00 */
[----:B------:R5:W-:Y:S01]  /*4e5f0*/  STL.64 [R1+0x38], R78 ;  /* 0x0000384e01007387 */ /* 0x000be20000100a00 */
[----:B-1----:R-:W-:-:S03]  /*4e600*/  IMAD.MOV.U32 R76, RZ, RZ, R84 ;  /* 0x000000ffff4c7224 */ /* 0x002fc600078e0054 */
[----:B------:R-:W2:Y:S01]  /*4e610*/  LDL.LU R84, [R1+0x1544] ;  /* 0x0015440001547983 */ /* 0x000ea20000300800 */
[----:B------:R-:W-:Y:S02]  /*4e620*/  IMAD.MOV.U32 R77, RZ, RZ, R85 ;  /* 0x000000ffff4d7224 */ /* 0x000fe400078e0055 */
[----:B-----5:R-:W-:Y:S01]  /*4e630*/  IMAD.MOV.U32 R78, RZ, RZ, R86 ;  /* 0x000000ffff4e7224 */ /* 0x020fe200078e0056 */
[----:B------:R-:W2:Y:S01]  /*4e640*/  LDL.LU R85, [R1+0x1540] ;  /* 0x0015400001557983 */ /* 0x000ea20000300800 */
[----:B------:R-:W-:-:S03]  /*4e650*/  IMAD.MOV.U32 R79, RZ, RZ, R87 ;  /* 0x000000ffff4f7224 */ /* 0x000fc600078e0057 */
[----:B------:R-:W2:Y:S04]  /*4e660*/  LDL.LU R86, [R1+0x153c] ;  /* 0x00153c0001567983 */ /* 0x000ea80000300800 */
[----:B------:R-:W2:Y:S01]  /*4e670*/  LDL.LU R87, [R1+0x1538] ;  /* 0x0015380001577983 */ /* 0x000ea20000300800 */
[----:B---3--:R-:W-:Y:S11]  /*4e680*/  HMMA.1688.F32.TF32 R80, R244, R22, R80 ;  /* 0x00000016f450723c */ /* 0x008ff60000081050 */
[----:B------:R-:W-:Y:S11]  /*4e690*/  @!UPT UIADD3 URZ, URZ, URZ, URZ ;  /* 0x0000003f3f3ff290 */ /* 0x000ff6000fffe03f */
[----:B------:R-:W-:Y:S01]  /*4e6a0*/  @!UPT UIADD3 URZ, URZ, URZ, URZ ;  /* 0x0000003f3f3ff290 */ /* 0x000fe2000fffe03f */
[----:B------:R1:W-:Y:S04]  /*4e6b0*/  STL.64 [R1+0x7e0], R80 ;  /* 0x0007e05001007387 */ /* 0x0003e80000100a00 */
[----:B------:R3:W-:Y:S01]  /*4e6c0*/  STL.64 [R1+0x7e8], R82 ;  /* 0x0007e85201007387 */ /* 0x0007e20000100a00 */
[----:B-1----:R-:W-:-:S03]  /*4e6d0*/  IMAD.MOV.U32 R80, RZ, RZ, R88 ;  /* 0x000000ffff507224 */ /* 0x002fc600078e0058 */
[----:B------:R-:W4:Y:S01]  /*4e6e0*/  LDL.LU R88, [R1+0x1534] ;  /* 0x0015340001587983 */ /* 0x000f220000300800 */
[----:B------:R-:W-:Y:S02]  /*4e6f0*/  IMAD.MOV.U32 R81, RZ, RZ, R89 ;  /* 0x000000ffff517224 */ /* 0x000fe400078e0059 */
[----:B---3--:R-:W-:Y:S01]  /*4e700*/  IMAD.MOV.U32 R82, RZ, RZ, R90 ;  /* 0x000000ffff527224 */ /* 0x008fe200078e005a */
[----:B------:R-:W4:Y:S01]  /*4e710*/  LDL.LU R89, [R1+0x1530] ;  /* 0x0015300001597983 */ /* 0x000f220000300800 */
[----:B------:R-:W-:-:S03]  /*4e720*/  IMAD.MOV.U32 R83, RZ, RZ, R91 ;  /* 0x000000ffff537224 */ /* 0x000fc600078e005b */
[----:B------:R-:W4:Y:S04]  /*4e730*/  LDL.LU R90, [R1+0x152c] ;  /* 0x00152c00015a7983 */ /* 0x000f280000300800 */
[----:B------:R-:W4:Y:S01]  /*4e740*/  LDL.LU R91, [R1+0x1528] ;  /* 0x00152800015b7983 */ /* 0x000f220000300800 */
[----:B--2---:R-:W-:Y:S11]  /*4e750*/  HMMA.1688.F32.TF32 R84, R244, R26, R84 ;  /* 0x0000001af454723c */ /* 0x004ff60000081054 */
        /* <DEDUP_REMOVED lines=12> */
[C---:B----4-:R-:W-:Y:S11]  /*4e820*/  HMMA.1688.F32.TF32 R88, R244.reuse, R30, R88 ;  /* 0x0000001ef458723c */ /* 0x050ff60000081058 */
[----:B------:R-:W-:Y:S11]  /*4e830*/  @!UPT UIADD3 URZ, URZ, URZ, URZ ;  /* 0x0000003f3f3ff290 */ /* 0x000ff6000fffe03f */
[----:B------:R-:W-:Y:S01]  /*4e840*/  @!UPT UIADD3 URZ, URZ, URZ, URZ ;  /* 0x0000003f3f3ff290 */ /* 0x000fe2000fffe03f */
[----:B------:R1:W-:Y:S04]  /*4e850*/  STL.64 [R1+0x7c0], R88 ;  /* 0x0007c05801007387 */ /* 0x0003e80000100a00 */
[----:B------:R2:W-:Y:S04]  /*4e860*/  STL.64 [R1+0x7c8], R90 ;  /* 0x0007c85a01007387 */ /* 0x0005e80000100a00 */
[----:B-1----:R-:W4:Y:S04]  /*4e870*/  LDL.LU R88, [R1+0xe0] ;  /* 0x0000e00001587983 */ /* 0x002f280000300800 */
[----:B------:R-:W4:Y:S04]  /*4e880*/  LDL.LU R89, [R1+0xe4] ;  /* 0x0000e40001597983 */ /* 0x000f280000300800 */
[----:B--2---:R-:W4:Y:S04]  /*4e890*/  LDL.LU R90, [R1+0xe8] ;  /* 0x0000e800015a7983 */ /* 0x004f280000300800 */
[----:B------:R-:W4:Y:S01]  /*4e8a0*/  LDL.LU R91, [R1+0xec] ;  /* 0x0000ec00015b7983 */ /* 0x000f220000300800 */
[-C--:B------:R-:W-:Y:S08]  /*4e8b0*/  HMMA.1688.F32.TF32 R96, R244, R38.reuse, R96 ;  /* 0x00000026f460723c */ /* 0x080ff00000081060 */
[C---:B------:R-:W-:Y:S08]  /*4e8c0*/  HMMA.1688.F32.TF32 R76, R248.reuse, R38, R76 ;  /* 0x00000026f84c723c */ /* 0x040ff0000008104c */
[----:B------:R-:W-:Y:S08]  /*4e8d0*/  HMMA.1688.F32.TF32 R68, R248, R42, R68 ;  /* 0x0000002af844723c */ /* 0x000ff00000081044 */
[C---:B---3--:R-:W-:Y:S11]  /*4e8e0*/  HMMA.1688.F32.TF32 R92, R244.reuse, R34, R92 ;  /* 0x00000022f45c723c */ /* 0x048ff6000008105c */
[----:B------:R-:W-:Y:S11]  /*4e8f0*/  @!UPT UIADD3 URZ, URZ, URZ, URZ ;  /* 0x0000003f3f3ff290 */ /* 0x000ff6000fffe03f */
[----:B------:R-:W-:Y:S01]  /*4e900*/  @!UPT UIADD3 URZ, URZ, URZ, URZ ;  /* 0x0000003f3f3ff290 */ /* 0x000fe2000fffe03f */
[----:B------:R-:W-:Y:S04]  /*4e910*/  STL.64 [R1+0x7b0], R92 ;  /* 0x0007b05c01007387 */ /* 0x000fe80000100a00 */
[----:B------:R1:W-:Y:S02]  /*4e920*/  STL.64 [R1+0x7b8], R94 ;  /* 0x0007b85e01007387 */ /* 0x0003e40000100a00 */
[C---:B-1----:R-:W-:Y:S02]  /*4e930*/  HMMA.1688.F32.TF32 R92, R244.reuse, R42, R100 ;  /* 0x0000002af45c723c */ /* 0x042fe40000081064 */
[----:B------:R-:W-:Y:S04]  /*4e940*/  STL.64 [R1+0x7a0], R96 ;  /* 0x0007a06001007387 */ /* 0x000fe80000100a00 */
[----:B------:R1:W-:Y:S02]  /*4e950*/  STL.64 [R1+0x7a8], R98 ;  /* 0x0007a86201007387 */ /* 0x0003e40000100a00 */
[C---:B------:R-:W-:Y:S08]  /*4e960*/  HMMA.1688.F32.TF32 R100, R244.reuse, R46, R104 ;  /* 0x0000002ef464723c */ /* 0x040ff00000081068 */
[C---:B-1----:R-:W-:Y:S07]  /*4e970*/  HMMA.1688.F32.TF32 R96, R244.reuse, R50, R108 ;  /* 0x00000032f460723c */ /* 0x042fee000008106c */
        /* <DEDUP_REMOVED lines=10> */
[----:B------:R1:W-:Y:S05]  /*4ea20*/  STL.64 [R1+0x768], R94 ;  /* 0x0007685e01007387 */ /* 0x0003ea0000100a00 */
[----:B-1----:R-:W-:Y:S06]  /*4ea30*/  HMMA.1688.F32.TF32 R92, R244, R66, R124 ;  /* 0x00000042f45c723c */ /* 0x002fec000008107c */
[----:B------:R-:W-:Y:S04]  /*4ea40*/  STL.64 [R1+0x750], R100 ;  /* 0x0007506401007387 */ /* 0x000fe80000100a00 */
[----:B------:R-:W-:Y:S05]  /*4ea50*/  STL.64 [R1+0x758], R102 ;  /* 0x0007586601007387 */ /* 0x000fea0000100a00 */
[----:B------:R-:W-:Y:S04]  /*4ea60*/  STL.64 [R1+0x740], R96 ;  /* 0x0007406001007387 */ /* 0x000fe80000100a00 */
[----:B------:R-:W-:Y:S04]  /*4ea70*/  STL.64 [R1+0x748], R98 ;  /* 0x0007486201007387 */ /* 0x000fe80000100a00 */
[----:B------:R-:W-:Y:S04]  /*4ea80*/  STL.64 [R1+0x730], R92 ;  /* 0x0007305c01007387 */ /* 0x000fe80000100a00 */
[----:B------:R4:W-:Y:S02]  /*4ea90*/  STL.64 [R1+0x738], R94 ;  /* 0x0007385e01007387 */ /* 0x0009e40000100a00 */
[C---:B----4-:R-:W-:Y:S08]  /*4eaa0*/  HMMA.1688.F32.TF32 R92, R248.reuse, R22, R88 ;  /* 0x00000016f85c723c */ /* 0x050ff00000081058 */
        /* <DEDUP_REMOVED lines=13> */
[----:B-1----:R-:W-:Y:S01]  /*4eb80*/  HMMA.1688.F32.TF32 R80, R248, R46, R240 ;  /* 0x0000002ef850723c */ /* 0x002fe200000810f0 */
[----:B------:R-:W-:-:S02]  /*4eb90*/  IMAD.MOV.U32 R92, RZ, RZ, R180 ;  /* 0x000000ffff5c7224 */ /* 0x000fc400078e00b4 */
[----:B------:R-:W-:Y:S01]  /*4eba0*/  LDS R72, [R5+0xa7100] ;  /* 0x0a71000005487984 */ /* 0x000fe20000000800 */
[----:B------:R-:W-:Y:S02]  /*4ebb0*/  IMAD.MOV.U32 R93, RZ, RZ, R181 ;  /* 0x000000ffff5d7224 */ /* 0x000fe400078e00b5 */
[----:B------:R-:W-:Y:S01]  /*4ebc0*/  IMAD.MOV.U32 R94, RZ, RZ, R182 ;  /* 0x000000ffff5e7224 */ /* 0x000fe200078e00b6 */
[----:B------:R-:W-:Y:S01]  /*4ebd0*/  LDS R74, [R5+0xa7900] ;  /* 0x0a790000054a7984 */ /* 0x000fe20000000800 */
[C---:B--2---:R-:W-:Y:S03]  /*4ebe0*/  HMMA.1688.F32.TF32 R76, R248.reuse, R50, R144 ;  /* 0x00000032f84c723c */ /* 0x044fe60000081090 */
[----:B------:R-:W-:Y:S04]  /*4ebf0*/  STL.64 [R1+0x6d0], R68 ;  /* 0x0006d04401007387 */ /* 0x000fe80000100a00 */
[----:B------:R-:W-:Y:S01]  /*4ec00*/  STL.64 [R1+0x6d8], R70 ;  /* 0x0006d84601007387 */ /* 0x000fe20000100a00 */
[----:B------:R-:W-:Y:S01]  /*4ec10*/  HMMA.1688.F32.TF32 R84, R248, R54, R148 ;  /* 0x00000036f854723c */ /* 0x000fe20000081094 */
[----:B------:R-:W-:-:S02]  /*4ec20*/  IMAD.MOV.U32 R95, RZ, RZ, R183 ;  /* 0x000000ffff5f7224 */ /* 0x000fc400078e00b7 */
[----:B------:R-:W-:Y:S01]  /*4ec30*/  LDS R73, [R3+0xa7100] ;  /* 0x0a71000003497984 */ /* 0x000fe20000000800 */
[----:B------:R-:W-:Y:S02]  /*4ec40*/  IMAD.MOV.U32 R100, RZ, RZ, R172 ;  /* 0x000000ffff647224 */ /* 0x000fe400078e00ac */
[----:B------:R-:W-:Y:S01]  /*4ec50*/  IMAD.MOV.U32 R101, RZ, RZ, R178 ;  /* 0x000000ffff657224 */ /* 0x000fe200078e00b2 */
[----:B------:R-:W1:Y:S04]  /*4ec60*/  LDS R75, [R3+0xa7900] ;  /* 0x0a790000034b7984 */ /* 0x000e680000000800 */
[----:B------:R-:W-:Y:S04]  /*4ec70*/  STL.64 [R1+0x6c0], R80 ;  /* 0x0006c05001007387 */ /* 0x000fe80000100a00 */
[----:B------:R2:W-:Y:S04]  /*4ec80*/  STL.64 [R1+0x6c8], R82 ;  /* 0x0006c85201007387 */ /* 0x0005e80000100a00 */
[----:B------:R-:W-:Y:S04]  /*4ec90*/  STL.64 [R1+0x6b0], R76 ;  /* 0x0006b04c01007387 */ /* 0x000fe80000100a00 */
[----:B------:R3:W-:Y:S01]  /*4eca0*/  STL.64 [R1+0x6b8], R78 ;  /* 0x0006b84e01007387 */ /* 0x0007e20000100a00 */
[----:B--2---:R-:W-:Y:S01]  /*4ecb0*/  HMMA.1688.F32.TF32 R80, R248, R58, R152 ;  /* 0x0000003af850723c */ /* 0x004fe20000081098 */
[----:B------:R-:W-:-:S02]  /*4ecc0*/  IMAD.MOV.U32 R102, RZ, RZ, R177 ;  /* 0x000000ffff667224 */ /* 0x000fc400078e00b1 */
[----:B------:R-:W-:Y:S01]  /*4ecd0*/  LDS R68, [R8+0xa7100] ;  /* 0x0a71000008447984 */ /* 0x000fe20000000800 */
[----:B------:R-:W-:Y:S02]  /*4ece0*/  IMAD.MOV.U32 R103, RZ, RZ, R176 ;  /* 0x000000ffff677224 */ /* 0x000fe400078e00b0 */
[----:B------:R-:W-:Y:S01]  /*4ecf0*/  IMAD.MOV.U32 R104, RZ, RZ, R173 ;  /* 0x000000ffff687224 */ /* 0x000fe200078e00ad */
[----:B------:R-:W-:Y:S01]  /*4ed00*/  LDS R70, [R8+0xa7900] ;  /* 0x0a79000008467984 */ /* 0x000fe20000000800 */
[----:B---3--:R-:W-:Y:S03]  /*4ed10*/  HMMA.1688.F32.TF32 R76, R248, R62, R156 ;  /* 0x0000003ef84c723c */ /* 0x008fe6000008109c */
[----:B------:R-:W-:Y:S04]  /*4ed20*/  STL.64 [R1+0x6a0], R84 ;  /* 0x0006a05401007387 */ /* 0x000fe80000100a00 */
[----:B------:R-:W-:Y:S01]  /*4ed30*/  STL.64 [R1+0x6a8], R86 ;  /* 0x0006a85601007387 */ /* 0x000fe20000100a00 */
[----:B------:R-:W-:-:S02]  /*4ed40*/  IMAD.MOV.U32 R105, RZ, RZ, R174 ;  /* 0x000000ffff697224 */ /* 0x000fc400078e00ae */
[----:B------:R-:W-:Y:S01]  /*4ed50*/  IMAD.MOV.U32 R106, RZ, RZ, R175 ;  /* 0x000000ffff6a7224 */ /* 0x000fe200078e00af */
[----:B------:R-:W-:Y:S01]  /*4ed60*/  LDS R69, [R60+0xa7100] ;  /* 0x0a7100003c457984 */ /* 0x000fe20000000800 */
[----:B------:R-:W-:Y:S02]  /*4ed70*/  IMAD.MOV.U32 R107, RZ, RZ, R168 ;  /* 0x000000ffff6b7224 */ /* 0x000fe400078e00a8 */
[----:B------:R-:W-:Y:S01]  /*4ed80*/  IMAD.MOV.U32 R112, RZ, RZ, R169 ;  /* 0x000000ffff707224 */ /* 0x000fe200078e00a9 */
[----:B------:R-:W2:Y:S04]  /*4ed90*/  LDS R71, [R60+0xa7900] ;  /* 0x0a7900003c477984 */ /* 0x000ea80000000800 */
[----:B------:R-:W-:Y:S04]  /*4eda0*/  STL.64 [R1+0x690], R80 ;  /* 0x0006905001007387 */ /* 0x000fe80000100a00 */
[----:B------:R-:W-:Y:S04]  /*4edb0*/  STL.64 [R1+0x698], R82 ;  /* 0x0006985201007387 */ /* 0x000fe80000100a00 */
[----:B------:R-:W3:Y:S04]  /*4edc0*/  LDL.LU R180, [R1+0x1514] ;  /* 0x0015140001b47983 */ /* 0x000ee80000300800 */
[----:B------:R4:W-:Y:S04]  /*4edd0*/  STL.64 [R1+0x680], R76 ;  /* 0x0006804c01007387 */ /* 0x0009e80000100a00 */
[----:B------:R5:W-:Y:S04]  /*4ede0*/  STL.64 [R1+0x688], R78 ;  /* 0x0006884e01007387 */ /* 0x000be80000100a00 */
[----:B------:R-:W3:Y:S04]  /*4edf0*/  LDL.LU R181, [R1+0x1510] ;  /* 0x0015100001b57983 */ /* 0x000ee80000300800 */
[----:B------:R-:W3:Y:S04]  /*4ee00*/  LDL.LU R182, [R1+0x150c] ;  /* 0x00150c0001b67983 */ /* 0x000ee80000300800 */
[----:B------:R-:W3:Y:S04]  /*4ee10*/  LDL.LU R183, [R1+0x1508] ;  /* 0x0015080001b77983 */ /* 0x000ee80000300800 */
[----:B------:R-:W2:Y:S04]  /*4ee20*/  LDL.LU R172, [R1+0x1504] ;  /* 0x0015040001ac7983 */ /* 0x000ea80000300800 */
[----:B------:R-:W3:Y:S04]  /*4ee30*/  LDL.LU R178, [R1+0x1500] ;  /* 0x0015000001b27983 */ /* 0x000ee80000300800 */
[----:B------:R-:W3:Y:S04]  /*4ee40*/  LDL.LU R177, [R1+0x14fc] ;  /* 0x0014fc0001b17983 */ /* 0x000ee80000300800 */
[----:B------:R-:W3:Y:S04]  /*4ee50*/  LDL.LU R176, [R1+0x14f8] ;  /* 0x0014f80001b07983 */ /* 0x000ee80000300800 */
[----:B----4-:R-:W4:Y:S04]  /*4ee60*/  LDL.LU R76, [R1+0xf0] ;  /* 0x0000f000014c7983 */ /* 0x010f280000300800 */
[----:B------:R-:W4:Y:S04]  /*4ee70*/  LDL.LU R77, [R1+0xf4] ;  /* 0x0000f400014d7983 */ /* 0x000f280000300800 */
[----:B-----5:R-:W4:Y:S04]  /*4ee80*/  LDL.LU R78, [R1+0xf8] ;  /* 0x0000f800014e7983 */ /* 0x020f280000300800 */
[----:B------:R-:W4:Y:S04]  /*4ee90*/  LDL.LU R79, [R1+0xfc] ;  /* 0x0000fc00014f7983 */ /* 0x000f280000300800 */
[----:B------:R-:W5:Y:S04]  /*4eea0*/  LDL.LU R84, [R1+0x110] ;  /* 0x0001100001547983 */ /* 0x000f680000300800 */
[----:B------:R-:W5:Y:S04]  /*4eeb0*/  LDL.LU R85, [R1+0x114] ;  /* 0x0001140001557983 */ /* 0x000f680000300800 */
[----:B------:R-:W5:Y:S04]  /*4eec0*/  LDL.LU R86, [R1+0x118] ;  /* 0x0001180001567983 */ /* 0x000f680000300800 */
        /* <DEDUP_REMOVED lines=16> */
[----:B------:R-:W4:Y:S01]  /*4efd0*/  LDL.LU R127, [R1+0x14c] ;  /* 0x00014c00017f7983 */ /* 0x000f220000300800 */
[----:B------:R-:W-:-:S02]  /*4efe0*/  IMAD.MOV.U32 R113, RZ, RZ, R170 ;  /* 0x000000ffff717224 */ /* 0x000fc400078e00aa */
[----:B------:R-:W-:Y:S01]  /*4eff0*/  IMAD.MOV.U32 R114, RZ, RZ, R164 ;  /* 0x000000ffff727224 */ /* 0x000fe200078e00a4 */
[C---:B------:R-:W-:Y:S01]  /*4f000*/  HMMA.1688.F32.TF32 R128, R248.reuse, R6, R128 ;  /* 0x00000006f880723c */ /* 0x040fe20000081080 */
[----:B------:R-:W-:Y:S01]  /*4f010*/  IMAD.MOV.U32 R115, RZ, RZ, R160 ;  /* 0x000000ffff737224 */ /* 0x000fe200078e00a0 */
[----:B------:R-:W-:Y:S01]  /*4f020*/  LDS R88, [R5+0xa7180] ;  /* 0x0a71800005587984 */ /* 0x000fe20000000800 */
[----:B------:R-:W-:Y:S02]  /*4f030*/  IMAD.MOV.U32 R108, RZ, RZ, R161 ;  /* 0x000000ffff6c7224 */ /* 0x000fe400078e00a1 */
[----:B------:R-:W-:Y:S01]  /*4f040*/  IMAD.MOV.U32 R109, RZ, RZ, R162 ;  /* 0x000000ffff6d7224 */ /* 0x000fe200078e00a2 */
[----:B------:R-:W-:Y:S01]  /*4f050*/  LDS R90, [R5+0xa7980] ;  /* 0x0a798000055a7984 */ /* 0x000fe20000000800 */
[----:B------:R-:W-:Y:S02]  /*4f060*/  IMAD.MOV.U32 R110, RZ, RZ, R163 ;  /* 0x000000ffff6e7224 */ /* 0x000fe400078e00a3 */
[----:B------:R-:W-:Y:S01]  /*4f070*/  IMAD.MOV.U32 R111, RZ, RZ, R165 ;  /* 0x000000ffff6f7224 */ /* 0x000fe200078e00a5 */
[----:B------:R-:W-:Y:S01]  /*4f080*/  HMMA.1688.F32.TF32 R132, R248, R10, R132 ;  /* 0x0000000af884723c */ /* 0x000fe20000081084 */
[----:B------:R-:W-:Y:S01]  /*4f090*/  IMAD.MOV.U32 R240, RZ, RZ, R166 ;  /* 0x000000fffff07224 */ /* 0x000fe200078e00a6 */
[----:B------:R-:W-:Y:S01]  /*4f0a0*/  LDS R89, [R3+0xa7180] ;  /* 0x0a71800003597984 */ /* 0x000fe20000000800 */
[----:B------:R-:W-:-:S02]  /*4f0b0*/  IMAD.MOV.U32 R241, RZ, RZ, R167 ;  /* 0x000000fffff17224 */ /* 0x000fc400078e00a7 */
[----:B------:R-:W-:Y:S01]  /*4f0c0*/  IMAD.MOV.U32 R242, RZ, RZ, R171 ;  /* 0x000000fffff27224 */ /* 0x000fe200078e00ab */
[----:B------:R-:W1:Y:S01]  /*4f0d0*/  LDS R91, [R3+0xa7980] ;  /* 0x0a798000035b7984 */ /* 0x000e620000000800 */
[----:B------:R-:W-:Y:S02]  /*4f0e0*/  IMAD.MOV.U32 R243, RZ, RZ, R179 ;  /* 0x000000fffff37224 */ /* 0x000fe400078e00b3 */
[----:B--2---:R-:W-:Y:S02]  /*4f0f0*/  IMAD.MOV.U32 R83, RZ, RZ, R172 ;  /* 0x000000ffff537224 */ /* 0x004fe400078e00ac */
[----:B---3--:R-:W-:Y:S02]  /*4f100*/  IMAD.MOV.U32 R82, RZ, RZ, R178 ;  /* 0x000000ffff527224 */ /* 0x008fe400078e00b2 */
[----:B------:R-:W-:Y:S02]  /*4f110*/  IMAD.MOV.U32 R81, RZ, RZ, R177 ;  /* 0x000000ffff517224 */ /* 0x000fe400078e00b1 */
[----:B------:R-:W-:-:S02]  /*4f120*/  IMAD.MOV.U32 R80, RZ, RZ, R176 ;  /* 0x000000ffff507224 */ /* 0x000fc400078e00b0 */
        /* <DEDUP_REMOVED lines=19> */
[----:B------:R-:W3:Y:S01]  /*4f260*/  LDL.LU R179, [R1+0x14a8] ;  /* 0x0014a80001b37983 */ /* 0x000ee20000300800 */
[C---:B-1----:R-:W-:Y:S08]  /*4f270*/  HMMA.1688.F32.TF32 R144, R72.reuse, R22, R244 ;  /* 0x000000164890723c */ /* 0x042ff000000810f4 */
[C---:B----4-:R-:W-:Y:S08]  /*4f280*/  HMMA.1688.F32.TF32 R124, R72.reuse, R26, R124 ;  /* 0x0000001a487c723c */ /* 0x050ff0000008107c */
[C---:B------:R-:W-:Y:S08]  /*4f290*/  HMMA.1688.F32.TF32 R120, R72.reuse, R30, R120 ;  /* 0x0000001e4878723c */ /* 0x040ff00000081078 */
[C---:B------:R-:W-:Y:S08]  /*4f2a0*/  HMMA.1688.F32.TF32 R116, R72.reuse, R34, R116 ;  /* 0x000000224874723c */ /* 0x040ff00000081074 */
[C---:B-----5:R-:W-:Y:S08]  /*4f2b0*/  HMMA.1688.F32.TF32 R84, R72.reuse, R38, R84 ;  /* 0x000000264854723c */ /* 0x060ff00000081054 */
[----:B------:R-:W-:Y:S08]  /*4f2c0*/  HMMA.1688.F32.TF32 R80, R72, R42, R80 ;  /* 0x0000002a4850723c */ /* 0x000ff00000081050 */
[C---:B------:R-:W-:Y:S08]  /*4f2d0*/  HMMA.1688.F32.TF32 R112, R68.reuse, R22, R112 ;  /* 0x000000164470723c */ /* 0x040ff00000081070 */
[C---:B------:R-:W-:Y:S08]  /*4f2e0*/  HMMA.1688.F32.TF32 R108, R68.reuse, R26, R108 ;  /* 0x0000001a446c723c */ /* 0x040ff0000008106c */
[C---:B------:R-:W-:Y:S08]  /*4f2f0*/  HMMA.1688.F32.TF32 R100, R68.reuse, R34, R100 ;  /* 0x000000224464723c */ /* 0x040ff00000081064 */
[----:B------:R-:W-:Y:S08]  /*4f300*/  HMMA.1688.F32.TF32 R92, R68, R38, R92 ;  /* 0x00000026445c723c */ /* 0x000ff0000008105c */
[----:B--2---:R-:W-:Y:S11]  /*4f310*/  HMMA.1688.F32.TF32 R96, R248, R66, R160 ;  /* 0x00000042f860723c */ /* 0x004ff600000810a0 */
[----:B------:R-:W-:Y:S11]  /*4f320*/  @!UPT UIADD3 URZ, URZ, URZ, URZ ;  /* 0x0000003f3f3ff290 */ /* 0x000ff6000fffe03f */
[----:B------:R-:W-:Y:S01]  /*4f330*/  @!UPT UIADD3 URZ, URZ, URZ, URZ ;  /* 0x0000003f3f3ff290 */ /* 0x000fe2000fffe03f */
[----:B------:R-:W-:Y:S04]  /*4f340*/  STL.64 [R1+0x670], R96 ;  /* 0x0006706001007387 */ /* 0x000fe80000100a00 */
[----:B------:R-:W-:Y:S04]  /*4f350*/  STL.64 [R1+0x678], R98 ;  /* 0x0006786201007387 */ /* 0x000fe80000100a00 */
[----:B------:R-:W-:Y:S04]  /*4f360*/  STL.64 [R1+0x660], R144 ;  /* 0x0006609001007387 */ /* 0x000fe80000100a00 */
[----:B------:R-:W-:Y:S04]  /*4f370*/  STL.64 [R1+0x668], R146 ;  /* 0x0006689201007387 */ /* 0x000fe80000100a00 */
[----:B------:R-:W-:Y:S04]  /*4f380*/  STL.64 [R1+0x650], R124 ;  /* 0x0006507c01007387 */ /* 0x000fe80000100a00 */
[----:B------:R1:W-:Y:S02]  /*4f390*/  STL.64 [R1+0x658], R126 ;  /* 0x0006587e01007387 */ /* 0x0003e40000100a00 */
[C---:B-1----:R-:W-:Y:S08]  /*4f3a0*/  HMMA.1688.F32.TF32 R124, R72.reuse, R46, R76 ;  /* 0x0000002e487c723c */ /* 0x042ff0000008104c */
        /* <DEDUP_REMOVED lines=13> */
[C---:B---3--:R-:W-:Y:S08]  /*4f480*/  HMMA.1688.F32.TF32 R164, R72.reuse, R6, R164 ;  /* 0x0000000648a4723c */ /* 0x048ff000000810a4 */
[C---:B-1----:R-:W-:Y:S08]  /*4f490*/  HMMA.1688.F32.TF32 R76, R72.reuse, R62, R192 ;  /* 0x0000003e484c723c */ /* 0x042ff000000810c0 */
        /* <DEDUP_REMOVED lines=12> */
[C---:B-1----:R-:W-:Y:S02]  /*4f560*/  HMMA.1688.F32.TF32 R72, R68.reuse, R30, R104 ;  /* 0x0000001e4448723c */ /* 0x042fe40000081068 */
[----:B------:R-:W-:Y:S04]  /*4f570*/  STL.64 [R1+0x530], R112 ;  /* 0x0005307001007387 */ /* 0x000fe80000100a00 */
[----:B------:R-:W-:Y:S04]  /*4f580*/  STL.64 [R1+0x538], R114 ;  /* 0x0005387201007387 */ /* 0x000fe80000100a00 */
[----:B------:R-:W-:Y:S04]  /*4f590*/  STL.64 [R1+0x510], R108 ;  /* 0x0005106c01007387 */ /* 0x000fe80000100a00 */
[----:B------:R-:W-:Y:S09]  /*4f5a0*/  STL.64 [R1+0x518], R110 ;  /* 0x0005186e01007387 */ /* 0x000ff20000100a00 */
[----:B------:R-:W-:Y:S04]  /*4f5b0*/  STL.64 [R1+0x500], R72 ;  /* 0x0005004801007387 */ /* 0x000fe80000100a00 */
[----:B------:R1:W-:Y:S02]  /*4f5c0*/  STL.64 [R1+0x508], R74 ;  /* 0x0005084a01007387 */ /* 0x0003e40000100a00 */
[----:B-1----:R-:W-:Y:S02]  /*4f5d0*/  HMMA.1688.F32.TF32 R72, R68, R42, R240 ;  /* 0x0000002a4448723c */ /* 0x002fe400000810f0 */
[----:B------:R1:W-:Y:S01]  /*4f5e0*/  STL.64 [R1+0x4a0], R100 ;  /* 0x0004a06401007387 */ /* 0x0003e20000100a00 */
[----:B------:R-:W-:-:S03]  /*4f5f0*/  IMAD.MOV.U32 R116, RZ, RZ, R231 ;  /* 0x000000ffff747224 */ /* 0x000fc600078e00e7 */
[----:B------:R2:W-:Y:S04]  /*4f600*/  STL.64 [R1+0x4a8], R102 ;  /* 0x0004a86601007387 */ /* 0x0005e80000100a00 */
[----:B------:R3:W-:Y:S01]  /*4f610*/  STL.64 [R1+0x4b0], R92 ;  /* 0x0004b05c01007387 */ /* 0x0007e20000100a00 */
[----:B------:R-:W-:-:S03]  /*4f620*/  IMAD.MOV.U32 R117, RZ, RZ, R230 ;  /* 0x000000ffff757224 */ /* 0x000fc600078e00e6 */
[----:B------:R-:W-:Y:S01]  /*4f630*/  STL.64 [R1+0x4b8], R94 ;  /* 0x0004b85e01007387 */ /* 0x000fe20000100a00 */
[----:B------:R-:W-:-:S03]  /*4f640*/  IMAD.MOV.U32 R118, RZ, RZ, R232 ;  /* 0x000000ffff767224 */ /* 0x000fc600078e00e8 */
[----:B------:R-:W4:Y:S01]  /*4f650*/  LDL.LU R231, [R1+0x14a4] ;  /* 0x0014a40001e77983 */ /* 0x000f220000300800 */
[----:B------:R-:W-:-:S04]  /*4f660*/  IMAD.MOV.U32 R119, RZ, RZ, R233 ;  /* 0x000000ffff777224 */ /* 0x000fc800078e00e9 */
[----:B------:R-:W-:Y:S01]  /*4f670*/  STL.64 [R1+0x4c0], R72 ;  /* 0x0004c04801007387 */ /* 0x000fe20000100a00 */
[----:B------:R-:W-:-:S03]  /*4f680*/  IMAD.MOV.U32 R240, RZ, RZ, R234 ;  /* 0x000000fffff07224 */ /* 0x000fc600078e00ea */
[----:B------:R5:W-:Y:S01]  /*4f690*/  STL.64 [R1+0x4c8], R74 ;  /* 0x0004c84a01007387 */ /* 0x000be20000100a00 */
[----:B------:R-:W-:-:S03]  /*4f6a0*/  IMAD.MOV.U32 R241, RZ, RZ, R235 ;  /* 0x000000fffff17224 */ /* 0x000fc600078e00eb */
[----:B------:R-:W2:Y:S01]  /*4f6b0*/  LDL.LU R230, [R1+0x14a0] ;  /* 0x0014a00001e67983 */ /* 0x000ea20000300800 */
[----:B------:R-:W-:-:S03]  /*4f6c0*/  IMAD.MOV.U32 R242, RZ, RZ, R236 ;  /* 0x000000fffff27224 */ /* 0x000fc600078e00ec */
[----:B------:R-:W2:Y:S01]  /*4f6d0*/  LDL.LU R232, [R1+0x149c] ;  /* 0x00149c0001e87983 */ /* 0x000ea20000300800 */
[----:B------:R-:W-:-:S03]  /*4f6e0*/  IMAD.MOV.U32 R243, RZ, RZ, R237 ;  /* 0x000000fffff37224 */ /* 0x000fc600078e00ed */
        /* <DEDUP_REMOVED lines=8> */
[----:B------:R-:W5:Y:S01]  /*4f770*/  LDL.LU R239, [R1+0x1480] ;  /* 0x0014800001ef7983 */ /* 0x000f620000300800 */
[----:B------:R-:W-:-:S02]  /*4f780*/  IMAD.MOV.U32 R122, RZ, RZ, R229 ;  /* 0x000000ffff7a7224 */ /* 0x000fc400078e00e5 */
[----:B------:R-:W-:Y:S01]  /*4f790*/  IMAD.MOV.U32 R123, RZ, RZ, R228 ;  /* 0x000000ffff7b7224 */ /* 0x000fe200078e00e4 */
[----:B------:R-:W5:Y:S04]  /*4f7a0*/  LDL.LU R229, [R1+0x147c] ;  /* 0x00147c0001e57983 */ /* 0x000f680000300800 */
[----:B------:R-:W5:Y:S01]  /*4f7b0*/  LDL.LU R228, [R1+0x1478] ;  /* 0x0014780001e47983 */ /* 0x000f620000300800 */
[----:B--2---:R-:W-:Y:S02]  /*4f7c0*/  IMAD.MOV.U32 R147, RZ, RZ, R232 ;  /* 0x000000ffff937224 */ /* 0x004fe400078e00e8 */
[----:B---3--:R-:W-:Y:S02]  /*4f7d0*/  IMAD.MOV.U32 R146, RZ, RZ, R233 ;  /* 0x000000ffff927224 */ /* 0x008fe400078e00e9 */
[----:B----4-:R-:W-:-:S02]  /*4f7e0*/  IMAD.MOV.U32 R145, RZ, RZ, R234 ;  /* 0x000000ffff917224 */ /* 0x010fc400078e00ea */
[----:B-----5:R-:W-:Y:S02]  /*4f7f0*/  IMAD.MOV.U32 R144, RZ, RZ, R235 ;  /* 0x000000ffff907224 */ /* 0x020fe400078e00eb */
[----:B------:R-:W2:Y:S04]  /*4f800*/  LDL.LU R235, [R1+0x1474] ;  /* 0x0014740001eb7983 */ /* 0x000ea80000300800 */
[----:B------:R-:W3:Y:S04]  /*4f810*/  LDL.LU R234, [R1+0x1470] ;  /* 0x0014700001ea7983 */ /* 0x000ee80000300800 */
[----:B------:R-:W4:Y:S01]  /*4f820*/  LDL.LU R233, [R1+0x146c] ;  /* 0x00146c0001e97983 */ /* 0x000f220000300800 */
[----:B------:R-:W-:-:S03]  /*4f830*/  IMAD.MOV.U32 R149, RZ, RZ, R238 ;  /* 0x000000ffff957224 */ /* 0x000fc600078e00ee */
[----:B------:R-:W5:Y:S01]  /*4f840*/  LDL.LU R232, [R1+0x1468] ;  /* 0x0014680001e87983 */ /* 0x000f620000300800 */
[----:B------:R-:W-:-:S03]  /*4f850*/  IMAD.MOV.U32 R148, RZ, RZ, R239 ;  /* 0x000000ffff947224 */ /* 0x000fc600078e00ef */
[----:B------:R-:W2:Y:S04]  /*4f860*/  LDL.LU R239, [R1+0x1464] ;  /* 0x0014640001ef7983 */ /* 0x000ea80000300800 */
[----:B------:R-:W3:Y:S01]  /*4f870*/  LDL.LU R238, [R1+0x1460] ;  /* 0x0014600001ee7983 */ /* 0x000ee20000300800 */
[----:B------:R-:W-:Y:S02]  /*4f880*/  IMAD.MOV.U32 R150, RZ, RZ, R237 ;  /* 0x000000ffff967224 */ /* 0x000fe400078e00ed */
[----:B------:R-:W-:Y:S01]  /*4f890*/  IMAD.MOV.U32 R151, RZ, RZ, R236 ;  /* 0x000000ffff977224 */ /* 0x000fe200078e00ec */
[----:B------:R-:W3:Y:S04]  /*4f8a0*/  LDL.LU R237, [R1+0x145c] ;  /* 0x00145c0001ed7983 */ /* 0x000ee80000300800 */
[----:B------:R-:W3:Y:S01]  /*4f8b0*/  LDL.LU R236, [R1+0x1458] ;  /* 0x0014580001ec7983 */ /* 0x000ee20000300800 */
[----:B----4-:R-:W-:-:S03]  /*4f8c0*/  IMAD.MOV.U32 R156, RZ, RZ, R233 ;  /* 0x000000ffff9c7224 */ /* 0x010fc600078e00e9 */
[----:B------:R-:W4:Y:S01]  /*4f8d0*/  LDL.LU R233, [R1+0x1454] ;  /* 0x0014540001e97983 */ /* 0x000f220000300800 */
[----:B-----5:R-:W-:-:S03]  /*4f8e0*/  IMAD.MOV.U32 R157, RZ, RZ, R232 ;  /* 0x000000ffff9d7224 */ /* 0x020fc600078e00e8 */
[----:B------:R-:W5:Y:S01]  /*4f8f0*/  LDL.LU R232, [R1+0x1450] ;  /* 0x0014500001e87983 */ /* 0x000f620000300800 */
[----:B--2---:R-:W-:-:S03]  /*4f900*/  IMAD.MOV.U32 R158, RZ, RZ, R239 ;  /* 0x000000ffff9e7224 */ /* 0x004fc600078e00ef */
[----:B------:R-:W2:Y:S01]  /*4f910*/  LDL.LU R239, [R1+0x144c] ;  /* 0x00144c0001ef7983 */ /* 0x000ea20000300800 */
[----:B---3--:R-:W-:-:S03]  /*4f920*/  IMAD.MOV.U32 R159, RZ, RZ, R238 ;  /* 0x000000ffff9f7224 */ /* 0x008fc600078e00ee */
[----:B------:R-:W3:Y:S01]  /*4f930*/  LDL.LU R238, [R1+0x1448] ;  /* 0x0014480001ee7983 */ /* 0x000ee20000300800 */
[C---:B------:R-:W-:Y:S08]  /*4f940*/  HMMA.1688.F32.TF32 R136, R248.reuse, R14, R136 ;  /* 0x0000000ef888723c */ /* 0x040ff00000081088 */
[----:B------:R-:W-:Y:S01]  /*4f950*/  HMMA.1688.F32.TF32 R140, R248, R18, R140 ;  /* 0x00000012f88c723c */ /* 0x000fe2000008108c */
        /* <DEDUP_REMOVED lines=9> */
[----:B------:R-:W3:Y:S04]  /*4f9f0*/  LDL.LU R179, [R1+0x17c] ;  /* 0x00017c0001b37983 */ /* 0x000ee80000300800 */
[----:B------:R-:W3:Y:S04]  /*4fa00*/  LDL.LU R160, [R1+0x200] ;  /* 0x0002000001a07983 */ /* 0x000ee80000300800 */
[----:B------:R-:W3:Y:S04]  /*4fa10*/  LDL.LU R161, [R1+0x204] ;  /* 0x0002040001a17983 */ /* 0x000ee80000300800 */
[----:B------:R-:W3:Y:S04]  /*4fa20*/  LDL.LU R236, [R1+0x1444] ;  /* 0x0014440001ec7983 */ /* 0x000ee80000300800 */
[----:B------:R-:W3:Y:S01]  /*4fa30*/  LDL.LU R237, [R1+0x1440] ;  /* 0x0014400001ed7983 */ /* 0x000ee20000300800 */
        /* <DEDUP_REMOVED lines=12> */
[----:B-1----:R-:W-:-:S02]  /*4fb00*/  IMAD.MOV.U32 R100, RZ, RZ, R217 ;  /* 0x000000ffff647224 */ /* 0x002fc400078e00d9 */
[----:B------:R-:W-:Y:S02]  /*4fb10*/  IMAD.MOV.U32 R101, RZ, RZ, R218 ;  /* 0x000000ffff657224 */ /* 0x000fe400078e00da */
[----:B------:R-:W-:Y:S02]  /*4fb20*/  IMAD.MOV.U32 R102, RZ, RZ, R219 ;  /* 0x000000ffff667224 */ /* 0x000fe400078e00db */
[----:B------:R-:W-:Y:S02]  /*4fb30*/  IMAD.MOV.U32 R103, RZ, RZ, R222 ;  /* 0x000000ffff677224 */ /* 0x000fe400078e00de */
[----:B------:R-:W-:Y:S02]  /*4fb40*/  IMAD.MOV.U32 R92, RZ, RZ, R223 ;  /* 0x000000ffff5c7224 */ /* 0x000fe400078e00df */
[----:B------:R-:W-:Y:S02]  /*4fb50*/  IMAD.MOV.U32 R93, RZ, RZ, R227 ;  /* 0x000000ffff5d7224 */ /* 0x000fe400078e00e3 */
[----:B----4-:R-:W-:-:S02]  /*4fb60*/  IMAD.MOV.U32 R107, RZ, RZ, R233 ;  /* 0x000000ffff6b7224 */ /* 0x010fc400078e00e9 */
[----:B-----5:R-:W-:Y:S02]  /*4fb70*/  IMAD.MOV.U32 R106, RZ, RZ, R232 ;  /* 0x000000ffff6a7224 */ /* 0x020fe400078e00e8 */
[----:B--2---:R-:W-:Y:S02]  /*4fb80*/  IMAD.MOV.U32 R105, RZ, RZ, R239 ;  /* 0x000000ffff697224 */ /* 0x004fe400078e00ef */
[----:B---3--:R-:W-:Y:S02]  /*4fb90*/  IMAD.MOV.U32 R104, RZ, RZ, R238 ;  /* 0x000000ffff687224 */ /* 0x008fe400078e00ee */
        /* <DEDUP_REMOVED lines=28> */
[----:B------:R-:W-:-:S02]  /*4fd60*/  IMAD.MOV.U32 R94, RZ, RZ, R252 ;  /* 0x000000ffff5e7224 */ /* 0x000fc400078e00fc */
[----:B------:R-:W5:Y:S11]  /*4fd70*/  LDL.LU R252, [R1+0x13e4] ;  /* 0x0013e40001fc7983 */ /* 0x000f760000300800 */
[----:B------:R-:W-:Y:S01]  /*4fd80*/  @!UPT UIADD3 URZ, URZ, URZ, URZ ;  /* 0x0000003f3f3ff290 */ /* 0x000fe2000fffe03f */
[----:B------:R-:W-:Y:S04]  /*4fd90*/  STL.64 [R1+0x4f0], R176 ;  /* 0x0004f0b001007387 */ /* 0x000fe80000100a00 */
[----:B------:R1:W-:Y:S04]  /*4fda0*/  STL.64 [R1+0x4f8], R178 ;  /* 0x0004f8b201007387 */ /* 0x0003e80000100a00 */
[----:B------:R-:W-:Y:S04]  /*4fdb0*/  STL.64 [R1+0x490], R72 ;  /* 0x0004904801007387 */ /* 0x000fe80000100a00 */
[----:B------:R1:W-:Y:S01]  /*4fdc0*/  STL.64 [R1+0x498], R74 ;  /* 0x0004984a01007387 */ /* 0x0003e20000100a00 */
[C---:B------:R-:W-:Y:S08]  /*4fdd0*/  HMMA.1688.F32.TF32 R200, R68.reuse, R6, R200 ;  /* 0x0000000644c8723c */ /* 0x040ff000000810c8 */
[C---:B------:R-:W-:Y:S08]  /*4fde0*/  HMMA.1688.F32.TF32 R84, R68.reuse, R10, R204 ;  /* 0x0000000a4454723c */ /* 0x040ff000000810cc */
[C---:B------:R-:W-:Y:S08]  /*4fdf0*/  HMMA.1688.F32.TF32 R80, R68.reuse, R14, R208 ;  /* 0x0000000e4450723c */ /* 0x040ff000000810d0 */
        /* <DEDUP_REMOVED lines=8> */
[C---:B--2---:R-:W-:Y:S08]  /*4fe80*/  HMMA.1688.F32.TF32 R236, R88.reuse, R10, R236 ;  /* 0x0000000a58ec723c */ /* 0x044ff000000810ec */
[C---:B----4-:R-:W-:Y:S08]  /*4fe90*/  HMMA.1688.F32.TF32 R108, R88.reuse, R14, R108 ;  /* 0x0000000e586c723c */ /* 0x050ff0000008106c */
[----:B---3--:R-:W-:Y:S08]  /*4fea0*/  HMMA.1688.F32.TF32 R232, R88, R6, R232 ;  /* 0x0000000658e8723c */ /* 0x008ff000000810e8 */
[C---:B-----5:R-:W-:Y:S08]  /*4feb0*/  HMMA.1688.F32.TF32 R180, R68.reuse, R54, R216 ;  /* 0x0000003644b4723c */ /* 0x060ff000000810d8 */
[C---:B-1----:R-:W-:Y:S08]  /*4fec0*/  HMMA.1688.F32.TF32 R176, R68.reuse, R58, R220 ;  /* 0x0000003a44b0723c */ /* 0x042ff000000810dc */
[C---:B------:R-:W-:Y:S08]  /*4fed0*/  HMMA.1688.F32.TF32 R72, R68.reuse, R62, R224 ;  /* 0x0000003e4448723c */ /* 0x040ff000000810e0 */
[----:B------:R-:W-:Y:S01]  /*4fee0*/  HMMA.1688.F32.TF32 R68, R68, R66, R228 ;  /* 0x000000424444723c */ /* 0x000fe200000810e4 */
[----:B------:R-:W-:Y:S04]  /*4fef0*/  STL.64 [R1+0x430], R180 ;  /* 0x000430b401007387 */ /* 0x000fe80000100a00 */
[----:B------:R-:W-:Y:S04]  /*4ff00*/  STL.64 [R1+0x438], R182 ;  /* 0x000438b601007387 */ /* 0x000fe80000100a00 */
[----:B------:R-:W2:Y:S04]  /*4ff10*/  LDL.LU R2, [R1+0x988] ;  /* 0x0009880001027983 */ /* 0x000ea80000300800 */
[----:B------:R-:W-:Y:S04]  /*4ff20*/  STL.64 [R1+0x340], R176 ;  /* 0x000340b001007387 */ /* 0x000fe80000100a00 */
[----:B------:R-:W-:Y:S04]  /*4ff30*/  STL.64 [R1+0x348], R178 ;  /* 0x000348b201007387 */ /* 0x000fe80000100a00 */
[----:B------:R-:W-:Y:S04]  /*4ff40*/  STL.64 [R1+0x330], R72 ;  /* 0x0003304801007387 */ /* 0x000fe80000100a00 */
[----:B------:R1:W-:Y:S04]  /*4ff50*/  STL.64 [R1+0x338], R74 ;  /* 0x0003384a01007387 */ /* 0x0003e80000100a00 */
[----:B------:R-:W3:Y:S04]  /*4ff60*/  LDL.LU R9, [R1+0x998] ;  /* 0x0009980001097983 */ /* 0x000ee80000300800 */
[----:B------:R-:W-:Y:S04]  /*4ff70*/  STL.64 [R1+0x310], R68 ;  /* 0x0003104401007387 */ /* 0x000fe80000100a00 */
[----:B------:R4:W-:Y:S04]  /*4ff80*/  STL.64 [R1+0x318], R70 ;  /* 0x0003184601007387 */ /* 0x0009e80000100a00 */
[----:B------:R-:W5:Y:S04]  /*4ff90*/  LDL.LU R53, [R1+0x99c] ;  /* 0x00099c0001357983 */ /* 0x000f680000300800 */
[----:B------:R-:W5:Y:S01]  /*4ffa0*/  LDL.LU R5, [R1+0x9a0] ;  /* 0x0009a00001057983 */ /* 0x000f620000300800 */
[C---:B-1----:R-:W-:Y:S08]  /*4ffb0*/  HMMA.1688.F32.TF32 R72, R88.reuse, R22, R160 ;  /* 0x000000165848723c */ /* 0x042ff000000810a0 */
[C---:B----4-:R-:W-:Y:S08]  /*4ffc0*/  HMMA.1688.F32.TF32 R68, R88.reuse, R26, R156 ;  /* 0x0000001a5844723c */ /* 0x050ff0000008109c */
[C---:B------:R-:W-:Y:S08]  /*4ffd0*/  HMMA.1688.F32.TF32 R216, R88.reuse, R34, R148 ;  /* 0x0000002258d8723c */ /* 0x040ff00000081094 */
[C---:B------:R-:W-:Y:S08]  /*4ffe0*/  HMMA.1688.F32.TF32 R220, R88.reuse, R38, R144 ;  /* 0x0000002658dc723c */ /* 0x040ff00000081090 */
[C---:B------:R-:W-:Y:S08]  /*4fff0*/  HMMA.1688.F32.TF32 R224, R88.reuse, R42, R244 ;  /* 0x0000002a58e0723c */ /* 0x040ff000000810f4 */
[----:B------:R-:W-:Y:S01]  /*50000*/  HMMA.1688.F32.TF32 R228, R88, R46, R120 ;  /* 0x0000002e58e4723c */ /* 0x000fe20000081078 */
[----:B------:R-:W-:Y:S01]  /*50010*/  STL.64 [R1+0x1a0], R116 ;  /* 0x0001a07401007387 */ /* 0x000fe20000100a00 */
[----:B------:R-:W-:-:S02]  /*50020*/  IMAD.MOV.U32 R21, RZ, RZ, 0x3f ;  /* 0x0000003fff157424 */ /* 0x000fc400078e00ff */
[----:B------:R-:W-:Y:S01]  /*50030*/  IMAD.MOV.U32 R13, RZ, RZ, c[0x0][0x180] ;  /* 0x00006000ff0d7624 */ /* 0x000fe200078e00ff */
[----:B------:R-:W1:Y:S03]  /*50040*/  S2R R52, SR_TID.X ;  /* 0x0000000000347919 */ /* 0x000e660000002100 */
[----:B------:R-:W-:Y:S01]  /*50050*/  HMMA.1688.F32.TF32 R88, R88, R66, R92 ;  /* 0x000000425858723c */ /* 0x000fe2000008105c */
[----:B------:R-:W-:Y:S04]  /*50060*/  STL.64 [R1+0x1a8], R118 ;  /* 0x0001a87601007387 */ /* 0x000fe80000100a00 */
[----:B------:R-:W-:Y:S04]  /*50070*/  STL.64 [R1+0x1b0], R112 ;  /* 0x0001b07001007387 */ /* 0x000fe80000100a00 */
[----:B------:R-:W-:Y:S04]  /*50080*/  STL.64 [R1+0x1b8], R114 ;  /* 0x0001b87201007387 */ /* 0x000fe80000100a00 */
[----:B------:R-:W-:Y:S04]  /*50090*/  STL.64 [R1+0x1e0], R100 ;  /* 0x0001e06401007387 */ /* 0x000fe80000100a00 */
[----:B------:R-:W-:Y:S04]  /*500a0*/  STL.64 [R1+0x1e8], R102 ;  /* 0x0001e86601007387 */ /* 0x000fe80000100a00 */
[----:B------:R-:W-:Y:S04]  /*500b0*/  LDS R157, [R60+0xa7180] ;  /* 0x0a7180003c9d7984 */ /* 0x000fe80000000800 */
[----:B------:R4:W-:Y:S04]  /*500c0*/  STL.64 [R1+0x1d0], R88 ;  /* 0x0001d05801007387 */ /* 0x0009e80000100a00 */
[----:B------:R-:W-:Y:S04]  /*500d0*/  STL.64 [R1+0x1d8], R90 ;  /* 0x0001d85a01007387 */ /* 0x000fe80000100a00 */
[----:B------:R-:W5:Y:S04]  /*500e0*/  LDL.LU R61, [R1+0x9c0] ;  /* 0x0009c000013d7983 */ /* 0x000f680000300800 */
[----:B----4-:R-:W4:Y:S01]  /*500f0*/  LDL.LU R89, [R1+0x9bc] ;  /* 0x0009bc0001597983 */ /* 0x010f220000300800 */
[----:B------:R-:W-:-:S02]  /*50100*/  IADD3 R21, R21, c[0x0][0x180], RZ ;  /* 0x0000600015157a10 */ /* 0x000fc40007ffe0ff */
[----:B------:R-:W-:Y:S01]  /*50110*/  IADD3 R3, R13, -0x140, RZ ;  /* 0xfffffec00d037810 */ /* 0x000fe20007ffe0ff */
[----:B------:R-:W4:Y:S01]  /*50120*/  LDL.LU R65, [R1+0x9dc] ;  /* 0x0009dc0001417983 */ /* 0x000f220000300800 */
[----:B------:R-:W-:Y:S01]  /*50130*/  SHF.R.S32.HI R4, RZ, 0x1f, R21 ;  /* 0x0000001fff047819 */ /* 0x000fe20000011415 */
[----:B------:R-:W-:Y:S02]  /*50140*/  IMAD.MOV.U32 R13, RZ, RZ, c[0x0][0x188] ;  /* 0x00006200ff0d7624 */ /* 0x000fe400078e00ff */
[----:B------:R-:W4:Y:S01]  /*50150*/  LDL.LU R57, [R1+0x9e0] ;  /* 0x0009e00001397983 */ /* 0x000f220000300800 */
[----:B------:R-:W-:Y:S01]  /*50160*/  LEA.HI R4, R4, R21, RZ, 0x6 ;  /* 0x0000001504047211 */ /* 0x000fe200078f30ff */
[----:B------:R-:W-:Y:S02]  /*50170*/  IMAD.SHL.U32 R13, R13, 0x40, RZ ;  /* 0x000000400d0d7824 */ /* 0x000fe400078e00ff */
[----:B------:R1:W-:Y:S01]  /*50180*/  LDS R159, [R60+0xa7980] ;  /* 0x0a7980003c9f7984 */ /* 0x0003e20000000800 */
[----:B------:R-:W-:Y:S01]  /*50190*/  SHF.R.S32.HI R4, RZ, 0x6, R4 ;  /* 0x00000006ff047819 */ /* 0x000fe20000011404 */
[----:B------:R-:W-:-:S02]  /*501a0*/  IMAD.SHL.U32 R13, R13, 0x4, RZ ;  /* 0x000000040d0d7824 */ /* 0x000fc400078e00ff */
[----:B------:R-:W-:Y:S01]  /*501b0*/  LDS R156, [R8+0xa7180] ;  /* 0x0a718000089c7984 */ /* 0x000fe20000000800 */
[----:B------:R-:W-:-:S03]  /*501c0*/  IADD3 R4, R4, -0x5, RZ ;  /* 0xfffffffb04047810 */ /* 0x000fc60007ffe0ff */
[----:B------:R-:W2:Y:S01]  /*501d0*/  LDS R158, [R8+0xa7980] ;  /* 0x0a798000089e7984 */ /* 0x000ea20000000800 */
[----:B-1----:R-:W-:-:S05]  /*501e0*/  LOP3.LUT R56, R52, 0x7f, RZ, 0xc0, !PT ;  /* 0x0000007f34387812 */ /* 0x002fca00078ec0ff */
[----:B------:R-:W-:Y:S01]  /*501f0*/  IMAD.SHL.U32 R64, R56, 0x4, RZ ;  /* 0x0000000438407824 */ /* 0x000fe200078e00ff */
[----:B--2---:R-:W-:Y:S01]  /*50200*/  IADD3 R2, R2, 0x1, RZ ;  /* 0x0000000102027810 */ /* 0x004fe20007ffe0ff */
[C---:B---3--:R-:W-:Y:S01]  /*50210*/  IMAD R3, R9.reuse, -0x40, R3 ;  /* 0xffffffc009037824 */ /* 0x048fe200078e0203 */
[----:B------:R-:W-:-:S04]  /*50220*/  ISETP.GE.AND P5, PT, R9, R4, PT ;  /* 0x000000040900720c */ /* 0x000fc80003fa6270 */
[----:B------:R-:W-:-:S04]  /*50230*/  ISETP.GT.AND P0, PT, R3, RZ, PT ;  /* 0x000000ff0300720c */ /* 0x000fc80003f04270 */
[----:B------:R-:W-:Y:S02]  /*50240*/  SEL R4, RZ, 0x4, !P0 ;  /* 0x00000004ff047807 */ /* 0x000fe40004000000 */
[C---:B------:R-:W-:Y:S02]  /*50250*/  ISETP.GT.AND P0, PT, R2.reuse, 0x4, PT ;  /* 0x000000040200780c */ /* 0x040fe40003f04270 */
[----:B-----5:R-:W-:Y:S02]  /*50260*/  IADD3 R5, P2, R5, R13, RZ ;  /* 0x0000000d05057210 */ /* 0x020fe40007f5e0ff */
[----:B------:R-:W-:-:S03]  /*50270*/  SEL R21, R2, RZ, !P0 ;  /* 0x000000ff02157207 */ /* 0x000fc60004000000 */
[----:B------:R-:W-:Y:S01]  /*50280*/  IMAD.X R53, R53, 0x1, R252, P2 ;  /* 0x0000000135357824 */ /* 0x000fe200010e06fc */
[----:B------:R1:W-:Y:S04]  /*50290*/  STL [R1+0x9a0], R5 ;  /* 0x0009a00501007387 */ /* 0x0003e80000100800 */
[----:B------:R-:W-:Y:S04]  /*502a0*/  STL [R1+0x988], R21 ;  /* 0x0009881501007387 */ /* 0x000fe80000100800 */
[----:B------:R2:W-:Y:S04]  /*502b0*/  STL [R1+0x99c], R53 ;  /* 0x00099c3501007387 */ /* 0x0005e80000100800 */
[----:B------:R-:W3:Y:S01]  /*502c0*/  LDL.LU R60, [R1+0xa00] ;  /* 0x000a0000013c7983 */ /* 0x000ee20000300800 */
[----:B------:R-:W-:-:S03]  /*502d0*/  SEL R4, R4, RZ, !P5 ;  /* 0x000000ff04047207 */ /* 0x000fc60006800000 */
[----:B------:R-:W5:Y:S01]  /*502e0*/  LDL.LU R88, [R1+0x9fc] ;  /* 0x0009fc0001587983 */ /* 0x000f620000300800 */
[----:B------:R-:W-:Y:S01]  /*502f0*/  ISETP.NE.U32.AND P1, PT, R4, RZ, PT ;  /* 0x000000ff0400720c */ /* 0x000fe20003f25070 */
[----:B------:R-:W-:Y:S02]  /*50300*/  IMAD R2, R21, 0x8000, R64 ;  /* 0x0000800015027824 */ /* 0x000fe400078e0240 */
[----:B------:R-:W-:Y:S02]  /*50310*/  IMAD.MOV.U32 R4, RZ, RZ, R5 ;  /* 0x000000ffff047224 */ /* 0x000fe400078e0005 */
[----:B-1----:R-:W-:Y:S01]  /*50320*/  IMAD.MOV.U32 R5, RZ, RZ, R53 ;  /* 0x000000ffff057224 */ /* 0x002fe200078e0035 */
[----:B------:R-:W-:Y:S01]  /*50330*/  IADD3 R8, R2, 0x100000, RZ ;  /* 0x0010000002087810 */ /* 0x000fe20007ffe0ff */
[----:B------:R-:W-:Y:S01]  /*50340*/  BAR.SYNC.DEFER_BLOCKING 0x0 ;  /* 0x0000000000007b1d */ /* 0x000fe20000010000 */
[----:B------:R-:W-:-:S05]  /*50350*/  ISETP.GT.AND P0, PT, R3, 0x4, PT ;  /* 0x000000040300780c */ /* 0x000fca0003f04270 */
[----:B--2---:R-:W2:Y:S04]  /*50360*/  LDL.LU R53, [R1+0xa20] ;  /* 0x000a200001357983 */ /* 0x004ea80000300800 */
[----:B------:R-:W-:Y:S01]  /*50370*/  @!PT LDS RZ, [RZ] ;  /* 0x00000000fffff984 */ /* 0x000fe20000000800 */
[----:B------:R-:W-:Y:S01]  /*50380*/  @!PT LDS RZ, [RZ] ;  /* 0x00000000fffff984 */ /* 0x000fe20000000800 */
[----:B------:R-:W-:Y:S01]  /*50390*/  @!PT LDS RZ, [RZ] ;  /* 0x00000000fffff984 */ /* 0x000fe20000000800 */
[----:B------:R1:W-:Y:S02]  /*503a0*/  LDGSTS.E [R8+-0x60000], [R4.64], P1 ;  /* 0xa000000004087fae */ /* 0x0003e40008921844 */
[----:B-1----:R-:W-:-:S04]  /*503b0*/  SEL R4, RZ, 0x4, !P0 ;  /* 0x00000004ff047807 */ /* 0x002fc80004000000 */
[----:B------:R-:W-:Y:S02]  /*503c0*/  SEL R4, R4, RZ, !P5 ;  /* 0x000000ff04047207 */ /* 0x000fe40006800000 */
[----:B------:R-:W-:-:S05]  /*503d0*/  IADD3 R61, P1, R61, R13, RZ ;  /* 0x0000000d3d3d7210 */ /* 0x000fca0007f3e0ff */
[----:B----4-:R-:W-:Y:S01]  /*503e0*/  IMAD.X R89, R89, 0x1, R252, P1 ;  /* 0x0000000159597824 */ /* 0x010fe200008e06fc */
[----:B------:R-:W-:Y:S01]  /*503f0*/  ISETP.NE.U32.AND P0, PT, R4, RZ, PT ;  /* 0x000000ff0400720c */ /* 0x000fe20003f05070 */
[----:B------:R1:W-:Y:S01]  /*50400*/  STL [R1+0x9c0], R61 ;  /* 0x0009c03d01007387 */ /* 0x0003e20000100800 */
[----:B------:R-:W-:-:S03]  /*50410*/  IMAD.MOV.U32 R4, RZ, RZ, R61 ;  /* 0x000000ffff047224 */ /* 0x000fc600078e003d */
[----:B------:R-:W-:Y:S04]  /*50420*/  STL [R1+0x9bc], R89 ;  /* 0x0009bc5901007387 */ /* 0x000fe80000100800 */
[----:B-1----:R-:W4:Y:S01]  /*50430*/  LDL.LU R61, [R1+0xa1c] ;  /* 0x000a1c00013d7983 */ /* 0x002f220000300800 */
[----:B------:R-:W-:Y:S01]  /*50440*/  IMAD.MOV.U32 R5, RZ, RZ, R89 ;  /* 0x000000ffff057224 */ /* 0x000fe200078e0059 */
[----:B------:R-:W-:-:S04]  /*50450*/  IADD3 R57, P1, R57, R13, RZ ;  /* 0x0000000d39397210 */ /* 0x000fc80007f3e0ff */
[----:B------:R1:W-:Y:S01]  /*50460*/  LDGSTS.E [R8+-0x5f800], [R4.64], P0 ;  /* 0xa080000004087fae */ /* 0x0003e20008121844 */
[----:B------:R-:W-:Y:S01]  /*50470*/  ISETP.GT.AND P0, PT, R3, 0x8, PT ;  /* 0x000000080300780c */ /* 0x000fe20003f04270 */
[----:B------:R-:W-:Y:S02]  /*50480*/  IMAD.X R65, R65, 0x1, R252, P1 ;  /* 0x0000000141417824 */ /* 0x000fe400008e06fc */
[----:B------:R-:W-:Y:S04]  /*50490*/  STL [R1+0x9e0], R57 ;  /* 0x0009e03901007387 */ /* 0x000fe80000100800 */
[----:B------:R1:W-:Y:S02]  /*504a0*/  STL [R1+0x9dc], R65 ;  /* 0x0009dc4101007387 */ /* 0x0003e40000100800 */
[----:B-1----:R-:W-:Y:S01]  /*504b0*/  SEL R4, RZ, 0x4, !P0 ;  /* 0x00000004ff047807 */ /* 0x002fe20004000000 */
[----:B------:R-:W-:Y:S01]  /*504c0*/  IMAD.MOV.U32 R5, RZ, RZ, R65 ;  /* 0x000000ffff057224 */ /* 0x000fe200078e0041 */
[----:B------:R-:W4:Y:S02]  /*504d0*/  LDL.LU R90, [R1+0xa3c] ;  /* 0x000a3c00015a7983 */ /* 0x000f240000300800 */
[----:B------:R-:W-:-:S02]  /*504e0*/  SEL R4, R4, RZ, !P5 ;  /* 0x000000ff04047207 */ /* 0x000fc40006800000 */
[----:B------:R-:W4:Y:S02]  /*504f0*/  LDL.LU R65, [R1+0xa40] ;  /* 0x000a400001417983 */ /* 0x000f240000300800 */
[----:B------:R-:W-:Y:S01]  /*50500*/  ISETP.NE.U32.AND P0, PT, R4, RZ, PT ;  /* 0x000000ff0400720c */ /* 0x000fe20003f05070 */
[----:B------:R-:W-:Y:S02]  /*50510*/  IMAD.MOV.U32 R4, RZ, RZ, R57 ;  /* 0x000000ffff047224 */ /* 0x000fe400078e0039 */
[----:B------:R-:W4:Y:S10]  /*50520*/  LDL.LU R57, [R1+0xa60] ;  /* 0x000a600001397983 */ /* 0x000f340000300800 */
[----:B------:R1:W-:Y:S01]  /*50530*/  LDGSTS.E [R8+-0x5f000], [R4.64], P0 ;  /* 0xa100000004087fae */ /* 0x0003e20008121844 */
[----:B------:R-:W-:-:S04]  /*50540*/  ISETP.GT.AND P0, PT, R3, 0xc, PT ;  /* 0x0000000c0300780c */ /* 0x000fc80003f04270 */
[----:B-1----:R-:W-:-:S04]  /*50550*/  SEL R4, RZ, 0x4, !P0 ;  /* 0x00000004ff047807 */ /* 0x002fc80004000000 */
[----:B------:R-:W-:-:S04]  /*50560*/  SEL R4, R4, RZ, !P5 ;  /* 0x000000ff04047207 */ /* 0x000fc80006800000 */
[----:B------:R-:W-:Y:S02]  /*50570*/  ISETP.NE.U32.AND P0, PT, R4, RZ, PT ;  /* 0x000000ff0400720c */ /* 0x000fe40003f05070 */
[----:B---3--:R-:W-:-:S05]  /*50580*/  IADD3 R60, P1, R60, R13, RZ ;  /* 0x0000000d3c3c7210 */ /* 0x008fca0007f3e0ff */
[----:B-----5:R-:W-:Y:S01]  /*50590*/  IMAD.X R88, R88, 0x1, R252, P1 ;  /* 0x0000000158587824 */ /* 0x020fe200008e06fc */
[----:B------:R-:W-:Y:S03]  /*505a0*/  STL [R1+0xa00], R60 ;  /* 0x000a003c01007387 */ /* 0x000fe60000100800 */
[----:B------:R-:W-:Y:S01]  /*505b0*/  IMAD.MOV.U32 R5, RZ, RZ, R88 ;  /* 0x000000ffff057224 */ /* 0x000fe200078e0058 */
[----:B------:R1:W-:Y:S04]  /*505c0*/  STL [R1+0x9fc], R88 ;  /* 0x0009fc5801007387 */ /* 0x0003e80000100800 */
[----:B-1----:R-:W3:Y:S01]  /*505d0*/  LDL.LU R88, [R1+0xa5c] ;  /* 0x000a5c0001587983 */ /* 0x002ee20000300800 */
[----:B--2---:R-:W-:Y:S01]  /*505e0*/  IADD3 R53, P1, R53, R13, RZ ;  /* 0x0000000d35357210 */ /* 0x004fe20007f3e0ff */
[----:B------:R-:W-:-:S02]  /*505f0*/  IMAD.MOV.U32 R4, RZ, RZ, R60 ;  /* 0x000000ffff047224 */ /* 0x000fc400078e003c */
[----:B------:R-:W2:Y:S04]  /*50600*/  LDL.LU R60, [R1+0xa80] ;  /* 0x000a8000013c7983 */ /* 0x000ea80000300800 */
[----:B------:R-:W-:Y:S04]  /*50610*/  STL [R1+0xa20], R53 ;  /* 0x000a203501007387 */ /* 0x000fe80000100800 */
[----:B------:R1:W-:Y:S01]  /*50620*/  LDGSTS.E [R8+-0x5e800], [R4.64], P0 ;  /* 0xa180000004087fae */ /* 0x0003e20008121844 */
[----:B----4-:R-:W-:-:S05]  /*50630*/  IMAD.X R61, R61, 0x1, R252, P1 ;  /* 0x000000013d3d7824 */ /* 0x010fca00008e06fc */
[----:B------:R4:W-:Y:S04]  /*50640*/  STL [R1+0xa1c], R61 ;  /* 0x000a1c3d01007387 */ /* 0x0009e80000100800 */
[----:B------:R-:W5:Y:S01]  /*50650*/  LDL.LU R89, [R1+0xa7c] ;  /* 0x000a7c0001597983 */ /* 0x000f620000300800 */
[----:B------:R-:W-:-:S04]  /*50660*/  ISETP.GT.AND P0, PT, R3, 0x10, PT ;  /* 0x000000100300780c */ /* 0x000fc80003f04270 */
[----:B-1----:R-:W-:-:S04]  /*50670*/  SEL R4, RZ, 0x4, !P0 ;  /* 0x00000004ff047807 */ /* 0x002fc80004000000 */
[----:B------:R-:W-:-:S04]  /*50680*/  SEL R4, R4, RZ, !P5 ;  /* 0x000000ff04047207 */ /* 0x000fc80006800000 */
[----:B------:R-:W-:Y:S01]  /*50690*/  ISETP.NE.U32.AND P0, PT, R4, RZ, PT ;  /* 0x000000ff0400720c */ /* 0x000fe20003f05070 */
[----:B------:R-:W-:Y:S02]  /*506a0*/  IMAD.MOV.U32 R4, RZ, RZ, R53 ;  /* 0x000000ffff047224 */ /* 0x000fe400078e0035 */
[----:B------:R-:W-:Y:S01]  /*506b0*/  IMAD.MOV.U32 R5, RZ, RZ, R61 ;  /* 0x000000ffff057224 */ /* 0x000fe200078e003d */
[----:B------:R-:W-:Y:S01]  /*506c0*/  IADD3 R65, P1, R65, R13, RZ ;  /* 0x0000000d41417210 */ /* 0x000fe20007f3e0ff */
[----:B----4-:R-:W5:Y:S04]  /*506d0*/  LDL.LU R61, [R1+0xa9c] ;  /* 0x000a9c00013d7983 */ /* 0x010f680000300800 */
[----:B------:R-:W5:Y:S04]  /*506e0*/  LDL.LU R53, [R1+0xaa0] ;  /* 0x000aa00001357983 */ /* 0x000f680000300800 */
[----:B------:R1:W-:Y:S01]  /*506f0*/  LDGSTS.E [R8+-0x5e000], [R4.64], P0 ;  /* 0xa200000004087fae */ /* 0x0003e20008121844 */
[----:B------:R-:W-:-:S04]  /*50700*/  ISETP.GT.AND P0, PT, R3, 0x14, PT ;  /* 0x000000140300780c */ /* 0x000fc80003f04270 */
[----:B-1----:R-:W-:-:S04]  /*50710*/  SEL R4, RZ, 0x4, !P0 ;  /* 0x00000004ff047807 */ /* 0x002fc80004000000 */
[----:B------:R-:W-:-:S04]  /*50720*/  SEL R4, R4, RZ, !P5 ;  /* 0x000000ff04047207 */ /* 0x000fc80006800000 */
[----:B------:R-:W-:Y:S01]  /*50730*/  ISETP.NE.U32.AND P0, PT, R4, RZ, PT ;  /* 0x000000ff0400720c */ /* 0x000fe20003f05070 */
[----:B------:R-:W-:Y:S02]  /*50740*/  IMAD.X R90, R90, 0x1, R252, P1 ;  /* 0x000000015a5a7824 */ /* 0x000fe400008e06fc */
[----:B------:R-:W-:Y:S02]  /*50750*/  IMAD.MOV.U32 R4, RZ, RZ, R65 ;  /* 0x000000ffff047224 */ /* 0x000fe400078e0041 */
[----:B------:R-:W-:Y:S01]  /*50760*/  IMAD.MOV.U32 R5, RZ, RZ, R90 ;  /* 0x000000ffff057224 */ /* 0x000fe200078e005a */
[----:B------:R-:W-:Y:S01]  /*50770*/  IADD3 R57, P1, R57, R13, RZ ;  /* 0x0000000d39397210 */ /* 0x000fe20007f3e0ff */
[----:B------:R1:W-:Y:S06]  /*50780*/  STL [R1+0xa40], R65 ;  /* 0x000a404101007387 */ /* 0x0003ec0000100800 */
[----:B------:R1:W-:Y:S01]  /*50790*/  LDGSTS.E [R8+-0x5d800], [R4.64], P0 ;  /* 0xa280000004087fae */ /* 0x0003e20008121844 */
[----:B------:R-:W-:-:S03]  /*507a0*/  ISETP.GT.AND P0, PT, R3, 0x18, PT ;  /* 0x000000180300780c */ /* 0x000fc60003f04270 */
[----:B------:R-:W-:Y:S04]  /*507b0*/  STL [R1+0xa3c], R90 ;  /* 0x000a3c5a01007387 */ /* 0x000fe80000100800 */
[----:B-1----:R-:W5:Y:S01]  /*507c0*/  LDL.LU R65, [R1+0xac0] ;  /* 0x000ac00001417983 */ /* 0x002f620000300800 */
[----:B------:R-:W-:-:S03]  /*507d0*/  SEL R4, RZ, 0x4, !P0 ;  /* 0x00000004ff047807 */ /* 0x000fc60004000000 */
[----:B------:R-:W-:Y:S01]  /*507e0*/  STL [R1+0xa60], R57 ;  /* 0x000a603901007387 */ /* 0x000fe20000100800 */
[----:B------:R-:W-:-:S04]  /*507f0*/  SEL R4, R4, RZ, !P5 ;  /* 0x000000ff04047207 */ /* 0x000fc80006800000 */
[----:B------:R-:W-:Y:S01]  /*50800*/  ISETP.NE.U32.AND P0, PT, R4, RZ, PT ;  /* 0x000000ff0400720c */ /* 0x000fe20003f05070 */
[----:B------:R-:W-:Y:S02]  /*50810*/  IMAD.MOV.U32 R4, RZ, RZ, R57 ;  /* 0x000000ffff047224 */ /* 0x000fe400078e0039 */
[----:B---3--:R-:W-:-:S04]  /*50820*/  IMAD.X R88, R88, 0x1, R252, P1 ;  /* 0x0000000158587824 */ /* 0x008fc800008e06fc */
[----:B------:R-:W-:Y:S01]  /*50830*/  IMAD.MOV.U32 R5, RZ, RZ, R88 ;  /* 0x000000ffff057224 */ /* 0x000fe200078e0058 */
[----:B------:R1:W-:Y:S05]  /*50840*/  STL [R1+0xa5c], R88 ;  /* 0x000a5c5801007387 */ /* 0x0003ea0000100800 */
[----:B------:R3:W-:Y:S04]  /*50850*/  LDGSTS.E [R8+-0x5d000], [R4.64], P0 ;  /* 0xa300000004087fae */ /* 0x0007e80008121844 */
[----:B-1----:R-:W4:Y:S01]  /*50860*/  LDL.LU R88, [R1+0xabc] ;  /* 0x000abc0001587983 */ /* 0x002f220000300800 */
[----:B------:R-:W-:-:S02]  /*50870*/  ISETP.GT.AND P0, PT, R3, 0x1c, PT ;  /* 0x0000001c0300780c */ /* 0x000fc40003f04270 */
[----:B--2---:R-:W-:Y:S01]  /*50880*/  IADD3 R60, P1, R60, R13, RZ ;  /* 0x0000000d3c3c7210 */ /* 0x004fe20007f3e0ff */
[----:B------:R-:W2:Y:S01]  /*50890*/  LDL.LU R57, [R1+0xae0] ;  /* 0x000ae00001397983 */ /* 0x000ea20000300800 */
[----:B---3--:R-:W-:-:S04]  /*508a0*/  SEL R4, RZ, 0x4, !P0 ;  /* 0x00000004ff047807 */ /* 0x008fc80004000000 */
[----:B------:R-:W-:Y:S01]  /*508b0*/  SEL R4, R4, RZ, !P5 ;  /* 0x000000ff04047207 */ /* 0x000fe20006800000 */
[----:B------:R1:W-:Y:S03]  /*508c0*/  STL [R1+0xa80], R60 ;  /* 0x000a803c01007387 */ /* 0x0003e60000100800 */
[----:B------:R-:W-:Y:S01]  /*508d0*/  ISETP.NE.U32.AND P0, PT, R4, RZ, PT ;  /* 0x000000ff0400720c */ /* 0x000fe20003f05070 */
[----:B------:R-:W-:Y:S02]  /*508e0*/  IMAD.MOV.U32 R4, RZ, RZ, R60 ;  /* 0x000000ffff047224 */ /* 0x000fe400078e003c */
[----:B-----5:R-:W-:-:S05]  /*508f0*/  IMAD.X R89, R89, 0x1, R252, P1 ;  /* 0x0000000159597824 */ /* 0x020fca00008e06fc */
[----:B------:R-:W-:Y:S04]  /*50900*/  STL [R1+0xa7c], R89 ;  /* 0x000a7c5901007387 */ /* 0x000fe80000100800 */
[----:B-1----:R-:W3:Y:S01]  /*50910*/  LDL.LU R60, [R1+0xadc] ;  /* 0x000adc00013c7983 */ /* 0x002ee20000300800 */
[----:B------:R-:W-:-:S05]  /*50920*/  IMAD.MOV.U32 R5, RZ, RZ, R89 ;  /* 0x000000ffff057224 */ /* 0x000fca00078e0059 */
[----:B------:R1:W-:Y:S01]  /*50930*/  LDGSTS.E [R8+-0x5c800], [R4.64], P0 ;  /* 0xa380000004087fae */ /* 0x0003e20008121844 */
[----:B------:R-:W-:-:S04]  /*50940*/  ISETP.GT.AND P0, PT, R3, 0x20, PT ;  /* 0x000000200300780c */ /* 0x000fc80003f04270 */
[----:B-1----:R-:W-:-:S04]  /*50950*/  SEL R4, RZ, 0x4, !P0 ;  /* 0x00000004ff047807 */ /* 0x002fc80004000000 */
[----:B------:R-:W-:Y:S02]  /*50960*/  SEL R4, R4, RZ, !P5 ;  /* 0x000000ff04047207 */ /* 0x000fe40006800000 */
[----:B------:R-:W-:Y:S02]  /*50970*/  IADD3 R53, P1, R53, R13, RZ ;  /* 0x0000000d35357210 */ /* 0x000fe40007f3e0ff */
[----:B------:R-:W-:-:S03]  /*50980*/  ISETP.NE.U32.AND P0, PT, R4, RZ, PT ;  /* 0x000000ff0400720c */ /* 0x000fc60003f05070 */
[----:B------:R-:W-:Y:S01]  /*50990*/  IMAD.X R61, R61, 0x1, R252, P1 ;  /* 0x000000013d3d7824 */ /* 0x000fe200008e06fc */
[----:B------:R-:W-:Y:S01]  /*509a0*/  STL [R1+0xaa0], R53 ;  /* 0x000aa03501007387 */ /* 0x000fe20000100800 */
[----:B------:R-:W-:Y:S02]  /*509b0*/  IMAD.MOV.U32 R4, RZ, RZ, R53 ;  /* 0x000000ffff047224 */ /* 0x000fe400078e0035 */
[----:B------:R-:W-:Y:S01]  /*509c0*/  IMAD.MOV.U32 R5, RZ, RZ, R61 ;  /* 0x000000ffff057224 */ /* 0x000fe200078e003d */
[----:B------:R1:W-:Y:S04]  /*509d0*/  STL [R1+0xa9c], R61 ;  /* 0x000a9c3d01007387 */ /* 0x0003e80000100800 */
[----:B------:R-:W3:Y:S04]  /*509e0*/  LDL.LU R90, [R1+0xafc] ;  /* 0x000afc00015a7983 */ /* 0x000ee80000300800 */
[----:B------:R1:W-:Y:S01]  /*509f0*/  LDGSTS.E [R8+-0x5c000], [R4.64], P0 ;  /* 0xa400000004087fae */ /* 0x0003e20008121844 */
[----:B------:R-:W-:-:S03]  /*50a00*/  ISETP.GT.AND P0, PT, R3, 0x24, PT ;  /* 0x000000240300780c */ /* 0x000fc60003f04270 */
[----:B-1----:R-:W3:Y:S04]  /*50a10*/  LDL.LU R61, [R1+0xb00] ;  /* 0x000b0000013d7983 */ /* 0x002ee80000300800 */
[----:B------:R-:W3:Y:S01]  /*50a20*/  LDL.LU R53, [R1+0xb20] ;  /* 0x000b200001357983 */ /* 0x000ee20000300800 */
[----:B------:R-:W-:Y:S02]  /*50a30*/  SEL R4, RZ, 0x4, !P0 ;  /* 0x00000004ff047807 */ /* 0x000fe40004000000 */
[----:B------:R-:W-:Y:S02]  /*50a40*/  IADD3 R65, P1, R65, R13, RZ ;  /* 0x0000000d41417210 */ /* 0x000fe40007f3e0ff */
[----:B------:R-:W-:-:S03]  /*50a50*/  SEL R4, R4, RZ, !P5 ;  /* 0x000000ff04047207 */ /* 0x000fc60006800000 */
[----:B------:R1:W-:Y:S01]  /*50a60*/  STL [R1+0xac0], R65 ;  /* 0x000ac04101007387 */ /* 0x0003e20000100800 */
[----:B------:R-:W-:Y:S01]  /*50a70*/  ISETP.NE.U32.AND P0, PT, R4, RZ, PT ;  /* 0x000000ff0400720c */ /* 0x000fe20003f05070 */
[----:B------:R-:W-:Y:S02]  /*50a80*/  IMAD.MOV.U32 R4, RZ, RZ, R65 ;  /* 0x000000ffff047224 */ /* 0x000fe400078e0041 */
[----:B----4-:R-:W-:-:S05]  /*50a90*/  IMAD.X R88, R88, 0x1, R252, P1 ;  /* 0x0000000158587824 */ /* 0x010fca00008e06fc */
[----:B------:R4:W-:Y:S04]  /*50aa0*/  STL [R1+0xabc], R88 ;  /* 0x000abc5801007387 */ /* 0x0009e80000100800 */
[----:B-1----:R-:W5:Y:S01]  /*50ab0*/  LDL.LU R65, [R1+0xb1c] ;  /* 0x000b1c0001417983 */ /* 0x002f620000300800 */
[----:B------:R-:W-:Y:S01]  /*50ac0*/  IMAD.MOV.U32 R5, RZ, RZ, R88 ;  /* 0x000000ffff057224 */ /* 0x000fe200078e0058 */
[----:B--2---:R-:W-:-:S04]  /*50ad0*/  IADD3 R57, P1, R57, R13, RZ ;  /* 0x0000000d39397210 */ /* 0x004fc80007f3e0ff */
[----:B------:R1:W-:Y:S01]  /*50ae0*/  LDGSTS.E [R8+-0x5b800], [R4.64], P0 ;  /* 0xa480000004087fae */ /* 0x0003e20008121844 */
[----:B------:R-:W-:-:S03]  /*50af0*/  ISETP.GT.AND P0, PT, R3, 0x28, PT ;  /* 0x000000280300780c */ /* 0x000fc60003f04270 */
[----:B----4-:R-:W2:Y:S04]  /*50b00*/  LDL.LU R88, [R1+0xb40] ;  /* 0x000b400001587983 */ /* 0x010ea80000300800 */
[----:B------:R-:W-:Y:S01]  /*50b10*/  STL [R1+0xae0], R57 ;  /* 0x000ae03901007387 */ /* 0x000fe20000100800 */
[----:B-1----:R-:W-:-:S04]  /*50b20*/  SEL R4, RZ, 0x4, !P0 ;  /* 0x00000004ff047807 */ /* 0x002fc80004000000 */
[----:B------:R-:W-:-:S04]  /*50b30*/  SEL R4, R4, RZ, !P5 ;  /* 0x000000ff04047207 */ /* 0x000fc80006800000 */
[----:B------:R-:W-:Y:S01]  /*50b40*/  ISETP.NE.U32.AND P0, PT, R4, RZ, PT ;  /* 0x000000ff0400720c */ /* 0x000fe20003f05070 */
[----:B------:R-:W-:Y:S02]  /*50b50*/  IMAD.MOV.U32 R4, RZ, RZ, R57 ;  /* 0x000000ffff047224 */ /* 0x000fe400078e0039 */
[----:B---3--:R-:W-:-:S05]  /*50b60*/  IMAD.X R60, R60, 0x1, R252, P1 ;  /* 0x000000013c3c7824 */ /* 0x008fca00008e06fc */
[----:B------:R1:W-:Y:S04]  /*50b70*/  STL [R1+0xadc], R60 ;  /* 0x000adc3c01007387 */ /* 0x0003e80000100800 */
[----:B------:R-:W3:Y:S01]  /*50b80*/  LDL.LU R89, [R1+0xb3c] ;  /* 0x000b3c0001597983 */ /* 0x000ee20000300800 */
[----:B------:R-:W-:-:S03]  /*50b90*/  IMAD.MOV.U32 R5, RZ, RZ, R60 ;  /* 0x000000ffff057224 */ /* 0x000fc600078e003c */
[----:B-1----:R-:W3:Y:S04]  /*50ba0*/  LDL.LU R60, [R1+0xb5c] ;  /* 0x000b5c00013c7983 */ /* 0x002ee80000300800 */
[----:B------:R-:W3:Y:S04]  /*50bb0*/  LDL.LU R57, [R1+0xb60] ;  /* 0x000b600001397983 */ /* 0x000ee80000300800 */
[----:B------:R1:W-:Y:S01]  /*50bc0*/  LDGSTS.E [R8+-0x5b000], [R4.64], P0 ;  /* 0xa500000004087fae */ /* 0x0003e20008121844 */
[----:B------:R-:W-:-:S04]  /*50bd0*/  ISETP.GT.AND P0, PT, R3, 0x2c, PT ;  /* 0x0000002c0300780c */ /* 0x000fc80003f04270 */
[----:B-1----:R-:W-:-:S04]  /*50be0*/  SEL R4, RZ, 0x4, !P0 ;  /* 0x00000004ff047807 */ /* 0x002fc80004000000 */
[----:B------:R-:W-:-:S04]  /*50bf0*/  SEL R4, R4, RZ, !P5 ;  /* 0x000000ff04047207 */ /* 0x000fc80006800000 */
[----:B------:R-:W-:Y:S02]  /*50c00*/  ISETP.NE.U32.AND P0, PT, R4, RZ, PT ;  /* 0x000000ff0400720c */ /* 0x000fe40003f05070 */
[----:B------:R-:W-:-:S05]  /*50c10*/  IADD3 R61, P1, R61, R13, RZ ;  /* 0x0000000d3d3d7210 */ /* 0x000fca0007f3e0ff */
[----:B------:R-:W-:Y:S02]  /*50c20*/  IMAD.X R90, R90, 0x1, R252, P1 ;  /* 0x000000015a5a7824 */ /* 0x000fe400008e06fc */
[----:B------:R-:W-:Y:S02]  /*50c30*/  IMAD.MOV.U32 R4, RZ, RZ, R61 ;  /* 0x000000ffff047224 */ /* 0x000fe400078e003d */
[----:B------:R-:W-:Y:S01]  /*50c40*/  IMAD.MOV.U32 R5, RZ, RZ, R90 ;  /* 0x000000ffff057224 */ /* 0x000fe200078e005a */
[----:B------:R-:W-:Y:S01]  /*50c50*/  IADD3 R53, P1, R53, R13, RZ ;  /* 0x0000000d35357210 */ /* 0x000fe20007f3e0ff */
[----:B------:R1:W-:Y:S04]  /*50c60*/  STL [R1+0xb00], R61 ;  /* 0x000b003d01007387 */ /* 0x0003e80000100800 */
[----:B------:R1:W-:Y:S01]  /*50c70*/  LDGSTS.E [R8+-0x5a800], [R4.64], P0 ;  /* 0xa580000004087fae */ /* 0x0003e20008121844 */
[----:B------:R-:W-:-:S03]  /*50c80*/  ISETP.GT.AND P0, PT, R3, 0x30, PT ;  /* 0x000000300300780c */ /* 0x000fc60003f04270 */
[----:B------:R-:W-:Y:S04]  /*50c90*/  STL [R1+0xafc], R90 ;  /* 0x000afc5a01007387 */ /* 0x000fe80000100800 */
[----:B-1----:R-:W3:Y:S01]  /*50ca0*/  LDL.LU R61, [R1+0xb80] ;  /* 0x000b8000013d7983 */ /* 0x002ee20000300800 */
[----:B------:R-:W-:-:S03]  /*50cb0*/  SEL R4, RZ, 0x4, !P0 ;  /* 0x00000004ff047807 */ /* 0x000fc60004000000 */
[----:B------:R-:W-:Y:S01]  /*50cc0*/  STL [R1+0xb20], R53 ;  /* 0x000b203501007387 */ /* 0x000fe20000100800 */
[----:B------:R-:W-:-:S04]  /*50cd0*/  SEL R4, R4, RZ, !P5 ;  /* 0x000000ff04047207 */ /* 0x000fc80006800000 */
[----:B------:R-:W-:Y:S01]  /*50ce0*/  ISETP.NE.U32.AND P0, PT, R4, RZ, PT ;  /* 0x000000ff0400720c */ /* 0x000fe20003f05070 */
[----:B------:R-:W-:Y:S02]  /*50cf0*/  IMAD.MOV.U32 R4, RZ, RZ, R53 ;  /* 0x000000ffff047224 */ /* 0x000fe400078e0035 */
[----:B-----5:R-:W-:-:S04]  /*50d00*/  IMAD.X R65, R65, 0x1, R252, P1 ;  /* 0x0000000141417824 */ /* 0x020fc800008e06fc */
[----:B------:R-:W-:Y:S01]  /*50d10*/  IMAD.MOV.U32 R5, RZ, RZ, R65 ;  /* 0x000000ffff057224 */ /* 0x000fe200078e0041 */
[----:B------:R1:W-:Y:S05]  /*50d20*/  STL [R1+0xb1c], R65 ;  /* 0x000b1c4101007387 */ /* 0x0003ea0000100800 */
[----:B------:R5:W-:Y:S04]  /*50d30*/  LDGSTS.E [R8+-0x5a000], [R4.64], P0 ;  /* 0xa600000004087fae */ /* 0x000be80008121844 */
[----:B-1----:R-:W4:Y:S01]  /*50d40*/  LDL.LU R65, [R1+0xb7c] ;  /* 0x000b7c0001417983 */ /* 0x002f220000300800 */
[----:B------:R-:W-:-:S02]  /*50d50*/  ISETP.GT.AND P0, PT, R3, 0x34, PT ;  /* 0x000000340300780c */ /* 0x000fc40003f04270 */
[----:B--2---:R-:W-:Y:S01]  /*50d60*/  IADD3 R88, P1, R88, R13, RZ ;  /* 0x0000000d58587210 */ /* 0x004fe20007f3e0ff */
[----:B------:R-:W2:Y:S01]  /*50d70*/  LDL.LU R53, [R1+0x9a8] ;  /* 0x0009a80001357983 */ /* 0x000ea20000300800 */
[----:B-----5:R-:W-:-:S04]  /*50d80*/  SEL R4, RZ, 0x4, !P0 ;  /* 0x00000004ff047807 */ /* 0x020fc80004000000 */
[----:B------:R-:W-:Y:S01]  /*50d90*/  SEL R4, R4, RZ, !P5 ;  /* 0x000000ff04047207 */ /* 0x000fe20006800000 */
[----:B------:R-:W-:Y:S03]  /*50da0*/  STL [R1+0xb40], R88 ;  /* 0x000b405801007387 */ /* 0x000fe60000100800 */
[----:B------:R-:W-:Y:S01]  /*50db0*/  ISETP.NE.U32.AND P0, PT, R4, RZ, PT ;  /* 0x000000ff0400720c */ /* 0x000fe20003f05070 */
[----:B------:R-:W-:Y:S02]  /*50dc0*/  IMAD.MOV.U32 R4, RZ, RZ, R88 ;  /* 0x000000ffff047224 */ /* 0x000fe400078e0058 */
[----:B---3--:R-:W-:-:S04]  /*50dd0*/  IMAD.X R89, R89, 0x1, R252, P1 ;  /* 0x0000000159597824 */ /* 0x008fc800008e06fc */
[----:B------:R-:W-:Y:S01]  /*50de0*/  IMAD.MOV.U32 R5, RZ, RZ, R89 ;  /* 0x000000ffff057224 */ /* 0x000fe200078e0059 */
[----:B------:R1:W-:Y:S05]  /*50df0*/  STL [R1+0xb3c], R89 ;  /* 0x000b3c5901007387 */ /* 0x0003ea0000100800 */
[----:B------:R3:W-:Y:S01]  /*50e00*/  LDGSTS.E [R8+-0x59800], [R4.64], P0 ;  /* 0xa680000004087fae */ /* 0x0007e20008121844 */
[----:B------:R-:W-:-:S03]  /*50e10*/  IADD3 R57, P1, R57, R13, RZ ;  /* 0x0000000d39397210 */ /* 0x000fc60007f3e0ff */
[----:B-1----:R-:W5:Y:S02]  /*50e20*/  LDL.LU R89, [R1+0x9a4] ;  /* 0x0009a40001597983 */ /* 0x002f640000300800 */
[----:B------:R-:W-:Y:S02]  /*50e30*/  IMAD.X R60, R60, 0x1, R252, P1 ;  /* 0x000000013c3c7824 */ /* 0x000fe400008e06fc */
[----:B------:R-:W-:Y:S02]  /*50e40*/  STL [R1+0xb60], R57 ;  /* 0x000b603901007387 */ /* 0x000fe40000100800 */
[----:B---3--:R-:W-:Y:S02]  /*50e50*/  IMAD.MOV.U32 R5, RZ, RZ, R60 ;  /* 0x000000ffff057224 */ /* 0x008fe400078e003c */
[----:B------:R1:W-:Y:S04]  /*50e60*/  STL [R1+0xb5c], R60 ;  /* 0x000b5c3c01007387 */ /* 0x0003e80000100800 */
[----:B------:R-:W5:Y:S04]  /*50e70*/  LDL.LU R88, [R1+0x9c4] ;  /* 0x0009c40001587983 */ /* 0x000f680000300800 */
[----:B-1----:R-:W5:Y:S01]  /*50e80*/  LDL.LU R60, [R1+0x9c8] ;  /* 0x0009c800013c7983 */ /* 0x002f620000300800 */
[----:B------:R-:W-:-:S04]  /*50e90*/  ISETP.GT.AND P0, PT, R3, 0x38, PT ;  /* 0x000000380300780c */ /* 0x000fc80003f04270 */
[----:B------:R-:W-:-:S04]  /*50ea0*/  SEL R4, RZ, 0x4, !P0 ;  /* 0x00000004ff047807 */ /* 0x000fc80004000000 */
[----:B------:R-:W-:-:S04]  /*50eb0*/  SEL R4, R4, RZ, !P5 ;  /* 0x000000ff04047207 */ /* 0x000fc80006800000 */
[----:B------:R-:W-:Y:S01]  /*50ec0*/  ISETP.NE.U32.AND P0, PT, R4, RZ, PT ;  /* 0x000000ff0400720c */ /* 0x000fe20003f05070 */
[----:B------:R-:W-:Y:S02]  /*50ed0*/  IMAD.MOV.U32 R4, RZ, RZ, R57 ;  /* 0x000000ffff047224 */ /* 0x000fe400078e0039 */
[----:B------:R-:W5:Y:S10]  /*50ee0*/  LDL.LU R57, [R1+0x9e8] ;  /* 0x0009e80001397983 */ /* 0x000f740000300800 */
[----:B------:R1:W-:Y:S01]  /*50ef0*/  LDGSTS.E [R8+-0x59000], [R4.64], P0 ;  /* 0xa700000004087fae */ /* 0x0003e20008121844 */
[----:B------:R-:W-:-:S02]  /*50f00*/  ISETP.GT.AND P0, PT, R3, 0x3c, PT ;  /* 0x0000003c0300780c */ /* 0x000fc40003f04270 */
[----:B------:R-:W-:Y:S02]  /*50f10*/  IADD3 R61, P1, R61, R13, RZ ;  /* 0x0000000d3d3d7210 */ /* 0x000fe40007f3e0ff */
[----:B-1----:R-:W-:-:S04]  /*50f20*/  SEL R4, RZ, 0x4, !P0 ;  /* 0x00000004ff047807 */ /* 0x002fc80004000000 */
[----:B------:R-:W-:-:S04]  /*50f30*/  SEL R4, R4, RZ, !P5 ;  /* 0x000000ff04047207 */ /* 0x000fc80006800000 */
[----:B------:R-:W-:Y:S01]  /*50f40*/  ISETP.NE.U32.AND P0, PT, R4, RZ, PT ;  /* 0x000000ff0400720c */ /* 0x000fe20003f05070 */
[----:B------:R-:W-:Y:S01]  /*50f50*/  STL [R1+0xb80], R61 ;  /* 0x000b803d01007387 */ /* 0x000fe20000100800 */
[----:B------:R-:W-:Y:S01]  /*50f60*/  IADD3 R2, R2, 0x100000, RZ ;  /* 0x0010000002027810 */ /* 0x000fe20007ffe0ff */
[----:B------:R-:W-:Y:S01]  /*50f70*/  IMAD.MOV.U32 R4, RZ, RZ, R61 ;  /* 0x000000ffff047224 */ /* 0x000fe200078e003d */
[----:B------:R-:W-:-:S05]  /*50f80*/  LOP3.LUT R52, R52, 0x7f, RZ, 0xc0, !PT ;  /* 0x0000007f34347812 */ /* 0x000fca00078ec0ff */
[----:B------:R-:W-:-:S05]  /*50f90*/  IMAD.SHL.U32 R52, R52, 0x4, RZ ;  /* 0x0000000434347824 */ /* 0x000fca00078e00ff */
[----:B------:R-:W-:Y:S01]  /*50fa0*/  LOP3.LUT R52, R52, 0x20, RZ, 0x3c, !PT ;  /* 0x0000002034347812 */ /* 0x000fe200078e3cff */
[----:B----4-:R-:W-:-:S04]  /*50fb0*/  IMAD.X R65, R65, 0x1, R252, P1 ;  /* 0x0000000141417824 */ /* 0x010fc800008e06fc */
[----:B------:R-:W-:Y:S01]  /*50fc0*/  IMAD.MOV.U32 R5, RZ, RZ, R65 ;  /* 0x000000ffff057224 */ /* 0x000fe200078e0041 */
[----:B------:R1:W-:Y:S04]  /*50fd0*/  STL [R1+0xb7c], R65 ;  /* 0x000b7c4101007387 */ /* 0x0003e80000100800 */
[----:B------:R4:W-:Y:S04]  /*50fe0*/  LDGSTS.E [R2+-0x58800], [R4.64], P0 ;  /* 0xa780000004027fae */ /* 0x0009e80008121844 */
[----:B-1----:R-:W3:Y:S01]  /*50ff0*/  LDL.LU R65, [R1+0x9e4] ;  /* 0x0009e40001417983 */ /* 0x002ee20000300800 */
[----:B------:R-:W-:-:S02]  /*51000*/  ISETP.GT.AND P0, PT, R3, 0x1, PT ;  /* 0x000000010300780c */ /* 0x000fc40003f04270 */
[----:B--2---:R-:W-:Y:S01]  /*51010*/  IADD3 R53, P1, R53, R13, RZ ;  /* 0x0000000d35357210 */ /* 0x004fe20007f3e0ff */
[----:B------:R-:W2:Y:S01]  /*51020*/  LDL.LU R61, [R1+0xa04] ;  /* 0x000a0400013d7983 */ /* 0x000ea20000300800 */
[----:B----4-:R-:W-:-:S04]  /*51030*/  SEL R2, RZ, 0x4, !P0 ;  /* 0x00000004ff027807 */ /* 0x010fc80004000000 */
[----:B------:R-:W-:-:S04]  /*51040*/  SEL R2, R2, RZ, !P5 ;  /* 0x000000ff02027207 */ /* 0x000fc80006800000 */
[----:B------:R-:W-:Y:S01]  /*51050*/  ISETP.NE.U32.AND P0, PT, R2, RZ, PT ;  /* 0x000000ff0200720c */ /* 0x000fe20003f05070 */
[----:B------:R-:W-:Y:S02]  /*51060*/  IMAD R2, R21, 0x8000, R52 ;  /* 0x0000800015027824 */ /* 0x000fe400078e0234 */
[----:B------:R-:W4:Y:S01]  /*51070*/  LDL.LU R52, [R1+0xa08] ;  /* 0x000a080001347983 */ /* 0x000f220000300800 */
[----:B------:R-:W-:Y:S02]  /*51080*/  IMAD.MOV.U32 R4, RZ, RZ, R53 ;  /* 0x000000ffff047224 */ /* 0x000fe400078e0035 */
[----:B------:R-:W-:Y:S01]  /*51090*/  IADD3 R8, R2, 0x100000, RZ ;  /* 0x0010000002087810 */ /* 0x000fe20007ffe0ff */
[----:B------:R1:W-:Y:S01]  /*510a0*/  STL [R1+0x9a8], R53 ;  /* 0x0009a83501007387 */ /* 0x0003e20000100800 */
[----:B-----5:R-:W-:-:S04]  /*510b0*/  IMAD.X R89, R89, 0x1, R252, P1 ;  /* 0x0000000159597824 */ /* 0x020fc800008e06fc */
[----:B------:R-:W-:-:S05]  /*510c0*/  IMAD.MOV.U32 R5, RZ, RZ, R89 ;  /* 0x000000ffff057224 */ /* 0x000fca00078e0059 */
[----:B------:R5:W-:Y:S01]  /*510d0*/  LDGSTS.E [R8+-0x5fe00], [R4.64], P0 ;  /* 0xa020000004087fae */ /* 0x000be20008121844 */
[----:B------:R-:W-:-:S03]  /*510e0*/  ISETP.GT.AND P0, PT, R3, 0x5, PT ;  /* 0x000000050300780c */ /* 0x000fc60003f04270 */
[----:B------:R-:W-:Y:S04]  /*510f0*/  STL [R1+0x9a4], R89 ;  /* 0x0009a45901007387 */ /* 0x000fe80000100800 */
[----:B-1----:R-:W2:Y:S01]  /*51100*/  LDL.LU R53, [R1+0xa28] ;  /* 0x000a280001357983 */ /* 0x002ea20000300800 */
[----:B------:R-:W-:Y:S02]  /*51110*/  IADD3 R60, P1, R60, R13, RZ ;  /* 0x0000000d3c3c7210 */ /* 0x000fe40007f3e0ff */
[----:B-----5:R-:W-:-:S03]  /*51120*/  SEL R4, RZ, 0x4, !P0 ;  /* 0x00000004ff047807 */ /* 0x020fc60004000000 */
[----:B------:R-:W-:Y:S01]  /*51130*/  IMAD.X R88, R88, 0x1, R252, P1 ;  /* 0x0000000158587824 */ /* 0x000fe200008e06fc */
[----:B------:R-:W-:Y:S01]  /*51140*/  SEL R4, R4, RZ, !P5 ;  /* 0x000000ff04047207 */ /* 0x000fe20006800000 */
[----:B------:R1:W-:Y:S03]  /*51150*/  STL [R1+0x9c8], R60 ;  /* 0x0009c83c01007387 */ /* 0x0003e60000100800 */
[----:B------:R-:W-:Y:S01]  /*51160*/  ISETP.NE.U32.AND P0, PT, R4, RZ, PT ;  /* 0x000000ff0400720c */ /* 0x000fe20003f05070 */
[----:B------:R-:W-:Y:S01]  /*51170*/  STL [R1+0x9c4], R88 ;  /* 0x0009c45801007387 */ /* 0x000fe20000100800 */
[----:B------:R-:W-:-:S03]  /*51180*/  IMAD.MOV.U32 R4, RZ, RZ, R60 ;  /* 0x000000ffff047224 */ /* 0x000fc600078e003c */
[----:B-1----:R-:W2:Y:S01]  /*51190*/  LDL.LU R60, [R1+0xa24] ;  /* 0x000a2400013c7983 */ /* 0x002ea20000300800 */
[----:B------:R-:W-:Y:S01]  /*511a0*/  IMAD.MOV.U32 R5, RZ, RZ, R88 ;  /* 0x000000ffff057224 */ /* 0x000fe200078e0058 */
[----:B------:R-:W-:-:S06]  /*511b0*/  IADD3 R57, P1, R57, R13, RZ ;  /* 0x0000000d39397210 */ /* 0x000fcc0007f3e0ff */
[----:B------:R1:W-:Y:S01]  /*511c0*/  LDGSTS.E [R8+-0x5f600], [R4.64], P0 ;  /* 0xa0a0000004087fae */ /* 0x0003e20008121844 */
[----:B------:R-:W-:-:S03]  /*511d0*/  ISETP.GT.AND P0, PT, R3, 0x9, PT ;  /* 0x000000090300780c */ /* 0x000fc60003f04270 */
[----:B------:R-:W-:Y:S01]  /*511e0*/  STL [R1+0x9e8], R57 ;  /* 0x0009e83901007387 */ /* 0x000fe20000100800 */
[----:B-1----:R-:W-:-:S04]  /*511f0*/  SEL R4, RZ, 0x4, !P0 ;  /* 0x00000004ff047807 */ /* 0x002fc80004000000 */
[----:B------:R-:W-:-:S04]  /*51200*/  SEL R4, R4, RZ, !P5 ;  /* 0x000000ff04047207 */ /* 0x000fc80006800000 */
[----:B------:R-:W-:Y:S01]  /*51210*/  ISETP.NE.U32.AND P0, PT, R4, RZ, PT ;  /* 0x000000ff0400720c */ /* 0x000fe20003f05070 */
[----:B------:R-:W-:Y:S02]  /*51220*/  IMAD.MOV.U32 R4, RZ, RZ, R57 ;  /* 0x000000ffff047224 */ /* 0x000fe400078e0039 */
[----:B---3--:R-:W-:-:S04]  /*51230*/  IMAD.X R65, R65, 0x1, R252, P1 ;  /* 0x0000000141417824 */ /* 0x008fc800008e06fc */
[----:B------:R-:W-:Y:S01]  /*51240*/  IMAD.MOV.U32 R5, RZ, RZ, R65 ;  /* 0x000000ffff057224 */ /* 0x000fe200078e0041 */
[----:B------:R1:W-:Y:S05]  /*51250*/  STL [R1+0x9e4], R65 ;  /* 0x0009e44101007387 */ /* 0x0003ea0000100800 */
[----:B------:R3:W-:Y:S04]  /*51260*/  LDGSTS.E [R8+-0x5ee00], [R4.64], P0 ;  /* 0xa120000004087fae */ /* 0x0007e80008121844 */
[----:B-1----:R-:W5:Y:S04]  /*51270*/  LDL.LU R65, [R1+0xa44] ;  /* 0x000a440001417983 */ /* 0x002f680000300800 */
[----:B------:R-:W5:Y:S01]  /*51280*/  LDL.LU R57, [R1+0xa48] ;  /* 0x000a480001397983 */ /* 0x000f620000300800 */
[----:B------:R-:W-:-:S02]  /*51290*/  ISETP.GT.AND P0, PT, R3, 0xd, PT ;  /* 0x0000000d0300780c */ /* 0x000fc40003f04270 */
[----:B----4-:R-:W-:Y:S02]  /*512a0*/  IADD3 R52, P1, R52, R13, RZ ;  /* 0x0000000d34347210 */ /* 0x010fe40007f3e0ff */
[----:B---3--:R-:W-:-:S03]  /*512b0*/  SEL R4, RZ, 0x4, !P0 ;  /* 0x00000004ff047807 */ /* 0x008fc60004000000 */
[----:B--2---:R-:W-:Y:S01]  /*512c0*/  IMAD.X R61, R61, 0x1, R252, P1 ;  /* 0x000000013d3d7824 */ /* 0x004fe200008e06fc */
[----:B------:R-:W-:Y:S01]  /*512d0*/  SEL R4, R4, RZ, !P5 ;  /* 0x000000ff04047207 */ /* 0x000fe20006800000 */
[----:B------:R1:W-:Y:S03]  /*512e0*/  STL [R1+0xa08], R52 ;  /* 0x000a083401007387 */ /* 0x0003e60000100800 */
[----:B------:R-:W-:Y:S01]  /*512f0*/  ISETP.NE.U32.AND P0, PT, R4, RZ, PT ;  /* 0x000000ff0400720c */ /* 0x000fe20003f05070 */
[----:B------:R2:W-:Y:S01]  /*51300*/  STL [R1+0xa04], R61 ;  /* 0x000a043d01007387 */ /* 0x0005e20000100800 */
[----:B------:R-:W-:-:S03]  /*51310*/  IMAD.MOV.U32 R4, RZ, RZ, R52 ;  /* 0x000000ffff047224 */ /* 0x000fc600078e0034 */
[----:B------:R-:W3:Y:S04]  /*51320*/  LDL.LU R89, [R1+0xa64] ;  /* 0x000a640001597983 */ /* 0x000ee80000300800 */
[----:B-1----:R-:W4:Y:S01]  /*51330*/  LDL.LU R52, [R1+0xa68] ;  /* 0x000a680001347983 */ /* 0x002f220000300800 */
[----:B------:R-:W-:-:S03]  /*51340*/  IMAD.MOV.U32 R5, RZ, RZ, R61 ;  /* 0x000000ffff057224 */ /* 0x000fc600078e003d */
[----:B--2---:R-:W2:Y:S04]  /*51350*/  LDL.LU R61, [R1+0xa88] ;  /* 0x000a8800013d7983 */ /* 0x004ea80000300800 */
[----:B------:R1:W-:Y:S01]  /*51360*/  LDGSTS.E [R8+-0x5e600], [R4.64], P0 ;  /* 0xa1a0000004087fae */ /* 0x0003e20008121844 */
[----:B------:R-:W-:-:S05]  /*51370*/  IADD3 R53, P1, R53, R13, RZ ;  /* 0x0000000d35357210 */ /* 0x000fca0007f3e0ff */
[----:B------:R-:W-:Y:S01]  /*51380*/  STL [R1+0xa28], R53 ;  /* 0x000a283501007387 */ /* 0x000fe20000100800 */
[----:B------:R-:W-:-:S05]  /*51390*/  IMAD.X R60, R60, 0x1, R252, P1 ;  /* 0x000000013c3c7824 */ /* 0x000fca00008e06fc */
[----:B------:R1:W-:Y:S04]  /*513a0*/  STL [R1+0xa24], R60 ;  /* 0x000a243c01007387 */ /* 0x0003e80000100800 */
[----:B------:R-:W2:Y:S01]  /*513b0*/  LDL.LU R88, [R1+0xa84] ;  /* 0x000a840001587983 */ /* 0x000ea20000300800 */
[----:B------:R-:W-:-:S04]  /*513c0*/  ISETP.GT.AND P0, PT, R3, 0x11, PT ;  /* 0x000000110300780c */ /* 0x000fc80003f04270 */
[----:B-1----:R-:W-:-:S04]  /*513d0*/  SEL R4, RZ, 0x4, !P0 ;  /* 0x00000004ff047807 */ /* 0x002fc80004000000 */
[----:B------:R-:W-:-:S04]  /*513e0*/  SEL R4, R4, RZ, !P5 ;  /* 0x000000ff04047207 */ /* 0x000fc80006800000 */
[----:B------:R-:W-:Y:S01]  /*513f0*/  ISETP.NE.U32.AND P0, PT, R4, RZ, PT ;  /* 0x000000ff0400720c */ /* 0x000fe20003f05070 */
[----:B------:R-:W-:Y:S02]  /*51400*/  IMAD.MOV.U32 R4, RZ, RZ, R53 ;  /* 0x000000ffff047224 */ /* 0x000fe400078e0035 */
[----:B------:R-:W-:Y:S02]  /*51410*/  IMAD.MOV.U32 R5, RZ, RZ, R60 ;  /* 0x000000ffff057224 */ /* 0x000fe400078e003c */
[----:B------:R-:W2:Y:S04]  /*51420*/  LDL.LU R60, [R1+0xaa4] ;  /* 0x000aa400013c7983 */ /* 0x000ea80000300800 */
[----:B------:R-:W2:Y:S04]  /*51430*/  LDL.LU R53, [R1+0xaa8] ;  /* 0x000aa80001357983 */ /* 0x000ea80000300800 */
[----:B------:R1:W-:Y:S01]  /*51440*/  LDGSTS.E [R8+-0x5de00], [R4.64], P0 ;  /* 0xa220000004087fae */ /* 0x0003e20008121844 */
[----:B------:R-:W-:-:S04]  /*51450*/  ISETP.GT.AND P0, PT, R3, 0x15, PT ;  /* 0x000000150300780c */ /* 0x000fc80003f04270 */
[----:B-1----:R-:W-:-:S04]  /*51460*/  SEL R4, RZ, 0x4, !P0 ;  /* 0x00000004ff047807 */ /* 0x002fc80004000000 */
[----:B------:R-:W-:-:S04]  /*51470*/  SEL R4, R4, RZ, !P5 ;  /* 0x000000ff04047207 */ /* 0x000fc80006800000 */
[----:B------:R-:W-:Y:S02]  /*51480*/  ISETP.NE.U32.AND P0, PT, R4, RZ, PT ;  /* 0x000000ff0400720c */ /* 0x000fe40003f05070 */
[----:B-----5:R-:W-:-:S05]  /*51490*/  IADD3 R57, P1, R57, R13, RZ ;  /* 0x0000000d39397210 */ /* 0x020fca0007f3e0ff */
[----:B------:R-:W-:Y:S02]  /*514a0*/  IMAD.X R65, R65, 0x1, R252, P1 ;  /* 0x0000000141417824 */ /* 0x000fe400008e06fc */
[----:B------:R-:W-:Y:S02]  /*514b0*/  IMAD.MOV.U32 R4, RZ, RZ, R57 ;  /* 0x000000ffff047224 */ /* 0x000fe400078e0039 */
[----:B------:R-:W-:Y:S01]  /*514c0*/  IMAD.MOV.U32 R5, RZ, RZ, R65 ;  /* 0x000000ffff057224 */ /* 0x000fe200078e0041 */
[----:B------:R-:W-:Y:S04]  /*514d0*/  STL [R1+0xa48], R57 ;  /* 0x000a483901007387 */ /* 0x000fe80000100800 */
[----:B------:R1:W-:Y:S01]  /*514e0*/  LDGSTS.E [R8+-0x5d600], [R4.64], P0 ;  /* 0xa2a0000004087fae */ /* 0x0003e20008121844 */
[----:B------:R-:W-:-:S03]  /*514f0*/  ISETP.GT.AND P0, PT, R3, 0x19, PT ;  /* 0x000000190300780c */ /* 0x000fc60003f04270 */
[----:B------:R5:W-:Y:S01]  /*51500*/  STL [R1+0xa44], R65 ;  /* 0x000a444101007387 */ /* 0x000be20000100800 */
[----:B-1----:R-:W-:-:S03]  /*51510*/  SEL R4, RZ, 0x4, !P0 ;  /* 0x00000004ff047807 */ /* 0x002fc60004000000 */
[----:B-----5:R-:W5:Y:S04]  /*51520*/  LDL.LU R65, [R1+0xac4] ;  /* 0x000ac40001417983 */ /* 0x020f680000300800 */
[----:B------:R-:W5:Y:S01]  /*51530*/  LDL.LU R57, [R1+0xac8] ;  /* 0x000ac80001397983 */ /* 0x000f620000300800 */
[----:B------:R-:W-:Y:S02]  /*51540*/  SEL R4, R4, RZ, !P5 ;  /* 0x000000ff04047207 */ /* 0x000fe40006800000 */
[----:B----4-:R-:W-:Y:S02]  /*51550*/  IADD3 R52, P1, R52, R13, RZ ;  /* 0x0000000d34347210 */ /* 0x010fe40007f3e0ff */
[----:B------:R-:W-:-:S03]  /*51560*/  ISETP.NE.U32.AND P0, PT, R4, RZ, PT ;  /* 0x000000ff0400720c */ /* 0x000fc60003f05070 */
[----:B---3--:R-:W-:Y:S02]  /*51570*/  IMAD.X R89, R89, 0x1, R252, P1 ;  /* 0x0000000159597824 */ /* 0x008fe400008e06fc */
[----:B------:R-:W-:Y:S02]  /*51580*/  IMAD.MOV.U32 R4, RZ, RZ, R52 ;  /* 0x000000ffff047224 */ /* 0x000fe400078e0034 */
[----:B------:R-:W-:Y:S01]  /*51590*/  IMAD.MOV.U32 R5, RZ, RZ, R89 ;  /* 0x000000ffff057224 */ /* 0x000fe200078e0059 */
[----:B--2---:R-:W-:-:S05]  /*515a0*/  IADD3 R61, P1, R61, R13, RZ ;  /* 0x0000000d3d3d7210 */ /* 0x004fca0007f3e0ff */
[----:B------:R1:W-:Y:S01]  /*515b0*/  LDGSTS.E [R8+-0x5ce00], [R4.64], P0 ;  /* 0xa320000004087fae */ /* 0x0003e20008121844 */
[----:B------:R-:W-:-:S03]  /*515c0*/  ISETP.GT.AND P0, PT, R3, 0x1d, PT ;  /* 0x0000001d0300780c */ /* 0x000fc60003f04270 */
[----:B------:R2:W-:Y:S04]  /*515d0*/  STL [R1+0xa68], R52 ;  /* 0x000a683401007387 */ /* 0x0005e80000100800 */
[----:B------:R-:W-:Y:S01]  /*515e0*/  STL [R1+0xa64], R89 ;  /* 0x000a645901007387 */ /* 0x000fe20000100800 */
[----:B-1----:R-:W-:-:S03]  /*515f0*/  SEL R4, RZ, 0x4, !P0 ;  /* 0x00000004ff047807 */ /* 0x002fc60004000000 */
[----:B--2---:R-:W2:Y:S01]  /*51600*/  LDL.LU R52, [R1+0xae8] ;  /* 0x000ae80001347983 */ /* 0x004ea20000300800 */
[----:B------:R-:W-:-:S03]  /*51610*/  SEL R4, R4, RZ, !P5 ;  /* 0x000000ff04047207 */ /* 0x000fc60006800000 */
[----:B------:R1:W-:Y:S01]  /*51620*/  STL [R1+0xa88], R61 ;  /* 0x000a883d01007387 */ /* 0x0003e20000100800 */
[----:B------:R-:W-:Y:S01]  /*51630*/  ISETP.NE.U32.AND P0, PT, R4, RZ, PT ;  /* 0x000000ff0400720c */ /* 0x000fe20003f05070 */
[----:B------:R-:W-:Y:S02]  /*51640*/  IMAD.X R88, R88, 0x1, R252, P1 ;  /* 0x0000000158587824 */ /* 0x000fe400008e06fc */
[----:B------:R-:W-:-:S03]  /*51650*/  IMAD.MOV.U32 R4, RZ, RZ, R61 ;  /* 0x000000ffff047224 */ /* 0x000fc600078e003d */
[----:B------:R-:W-:Y:S04]  /*51660*/  STL [R1+0xa84], R88 ;  /* 0x000a845801007387 */ /* 0x000fe80000100800 */
[----:B-1----:R-:W3:Y:S01]  /*51670*/  LDL.LU R61, [R1+0xae4] ;  /* 0x000ae400013d7983 */ /* 0x002ee20000300800 */
[----:B------:R-:W-:-:S05]  /*51680*/  IMAD.MOV.U32 R5, RZ, RZ, R88 ;  /* 0x000000ffff057224 */ /* 0x000fca00078e0058 */
[----:B------:R1:W-:Y:S01]  /*51690*/  LDGSTS.E [R8+-0x5c600], [R4.64], P0 ;  /* 0xa3a0000004087fae */ /* 0x0003e20008121844 */
[----:B------:R-:W-:Y:S02]  /*516a0*/  ISETP.GT.AND P0, PT, R3, 0x21, PT ;  /* 0x000000210300780c */ /* 0x000fe40003f04270 */
[----:B------:R-:W-:Y:S02]  /*516b0*/  IADD3 R53, P1, R53, R13, RZ ;  /* 0x0000000d35357210 */ /* 0x000fe40007f3e0ff */
[----:B-1----:R-:W-:-:S03]  /*516c0*/  SEL R4, RZ, 0x4, !P0 ;  /* 0x00000004ff047807 */ /* 0x002fc60004000000 */
[----:B------:R-:W-:Y:S01]  /*516d0*/  IMAD.X R60, R60, 0x1, R252, P1 ;  /* 0x000000013c3c7824 */ /* 0x000fe200008e06fc */
[----:B------:R-:W-:Y:S01]  /*516e0*/  SEL R4, R4, RZ, !P5 ;  /* 0x000000ff04047207 */ /* 0x000fe20006800000 */
[----:B------:R-:W-:Y:S02]  /*516f0*/  STL [R1+0xaa8], R53 ;  /* 0x000aa83501007387 */ /* 0x000fe40000100800 */
[----:B------:R-:W-:Y:S01]  /*51700*/  IMAD.MOV.U32 R5, RZ, RZ, R60 ;  /* 0x000000ffff057224 */ /* 0x000fe200078e003c */
[----:B------:R-:W-:Y:S01]  /*51710*/  ISETP.NE.U32.AND P0, PT, R4, RZ, PT ;  /* 0x000000ff0400720c */ /* 0x000fe20003f05070 */
[----:B------:R1:W-:Y:S01]  /*51720*/  STL [R1+0xaa4], R60 ;  /* 0x000aa43c01007387 */ /* 0x0003e20000100800 */
        /* <DEDUP_REMOVED lines=8> */
[----:B-----5:R-:W-:-:S05]  /*517b0*/  IADD3 R57, P1, R57, R13, RZ ;  /* 0x0000000d39397210 */ /* 0x020fca0007f3e0ff */
[----:B------:R-:W-:Y:S01]  /*517c0*/  IMAD.X R65, R65, 0x1, R252, P1 ;  /* 0x0000000141417824 */ /* 0x000fe200008e06fc */
[----:B------:R1:W-:Y:S01]  /*517d0*/  STL [R1+0xac8], R57 ;  /* 0x000ac83901007387 */ /* 0x0003e20000100800 */
[----:B------:R-:W-:-:S03]  /*517e0*/  IMAD.MOV.U32 R4, RZ, RZ, R57 ;  /* 0x000000ffff047224 */ /* 0x000fc600078e0039 */
[----:B------:R5:W-:Y:S04]  /*517f0*/  STL [R1+0xac4], R65 ;  /* 0x000ac44101007387 */ /* 0x000be80000100800 */
[----:B------:R-:W4:Y:S04]  /*51800*/  LDL.LU R89, [R1+0xb24] ;  /* 0x000b240001597983 */ /* 0x000f280000300800 */
[----:B-1----:R-:W4:Y:S01]  /*51810*/  LDL.LU R57, [R1+0xb28] ;  /* 0x000b280001397983 */ /* 0x002f220000300800 */
[----:B------:R-:W-:-:S03]  /*51820*/  IMAD.MOV.U32 R5, RZ, RZ, R65 ;  /* 0x000000ffff057224 */ /* 0x000fc600078e0041 */
[----:B-----5:R-:W5:Y:S04]  /*51830*/  LDL.LU R65, [R1+0xb48] ;  /* 0x000b480001417983 */ /* 0x020f680000300800 */
[----:B------:R1:W-:Y:S01]  /*51840*/  LDGSTS.E [R8+-0x5b600], [R4.64], P0 ;  /* 0xa4a0000004087fae */ /* 0x0003e20008121844 */
[----:B--2---:R-:W-:Y:S02]  /*51850*/  IADD3 R52, P1, R52, R13, RZ ;  /* 0x0000000d34347210 */ /* 0x004fe40007f3e0ff */
[----:B------:R-:W-:-:S03]  /*51860*/  ISETP.GT.AND P0, PT, R3, 0x29, PT ;  /* 0x000000290300780c */ /* 0x000fc60003f04270 */
[----:B------:R-:W-:Y:S01]  /*51870*/  STL [R1+0xae8], R52 ;  /* 0x000ae83401007387 */ /* 0x000fe20000100800 */
[----:B-1----:R-:W-:Y:S01]  /*51880*/  SEL R4, RZ, 0x4, !P0 ;  /* 0x00000004ff047807 */ /* 0x002fe20004000000 */
[----:B---3--:R-:W-:-:S05]  /*51890*/  IMAD.X R61, R61, 0x1, R252, P1 ;  /* 0x000000013d3d7824 */ /* 0x008fca00008e06fc */
[----:B------:R1:W-:Y:S04]  /*518a0*/  STL [R1+0xae4], R61 ;  /* 0x000ae43d01007387 */ /* 0x0003e80000100800 */
[----:B------:R-:W2:Y:S01]  /*518b0*/  LDL.LU R88, [R1+0xb44] ;  /* 0x000b440001587983 */ /* 0x000ea20000300800 */
[----:B------:R-:W-:Y:S01]  /*518c0*/  SEL R4, R4, RZ, !P5 ;  /* 0x000000ff04047207 */ /* 0x000fe20006800000 */
[----:B------:R-:W-:-:S03]  /*518d0*/  IMAD.MOV.U32 R5, RZ, RZ, R61 ;  /* 0x000000ffff057224 */ /* 0x000fc600078e003d */
[----:B------:R-:W-:Y:S01]  /*518e0*/  ISETP.NE.U32.AND P0, PT, R4, RZ, PT ;  /* 0x000000ff0400720c */ /* 0x000fe20003f05070 */
[----:B------:R-:W-:Y:S01]  /*518f0*/  IMAD.MOV.U32 R4, RZ, RZ, R52 ;  /* 0x000000ffff047224 */ /* 0x000fe200078e0034 */
[----:B-1----:R-:W3:Y:S04]  /*51900*/  LDL.LU R61, [R1+0xb64] ;  /* 0x000b6400013d7983 */ /* 0x002ee80000300800 */
[----:B------:R-:W3:Y:S07]  /*51910*/  LDL.LU R52, [R1+0xb68] ;  /* 0x000b680001347983 */ /* 0x000eee0000300800 */
[----:B------:R1:W-:Y:S01]  /*51920*/  LDGSTS.E [R8+-0x5ae00], [R4.64], P0 ;  /* 0xa520000004087fae */ /* 0x0003e20008121844 */
[----:B------:R-:W-:-:S04]  /*51930*/  ISETP.GT.AND P0, PT, R3, 0x2d, PT ;  /* 0x0000002d0300780c */ /* 0x000fc80003f04270 */
[----:B-1----:R-:W-:-:S04]  /*51940*/  SEL R4, RZ, 0x4, !P0 ;  /* 0x00000004ff047807 */ /* 0x002fc80004000000 */
[----:B------:R-:W-:Y:S02]  /*51950*/  SEL R4, R4, RZ, !P5 ;  /* 0x000000ff04047207 */ /* 0x000fe40006800000 */
[----:B------:R-:W-:Y:S02]  /*51960*/  IADD3 R53, P1, R53, R13, RZ ;  /* 0x0000000d35357210 */ /* 0x000fe40007f3e0ff */
[----:B------:R-:W-:-:S03]  /*51970*/  ISETP.NE.U32.AND P0, PT, R4, RZ, PT ;  /* 0x000000ff0400720c */ /* 0x000fc60003f05070 */
[----:B------:R-:W-:Y:S02]  /*51980*/  IMAD.X R60, R60, 0x1, R252, P1 ;  /* 0x000000013c3c7824 */ /* 0x000fe400008e06fc */
[----:B------:R-:W-:Y:S02]  /*51990*/  IMAD.MOV.U32 R4, RZ, RZ, R53 ;  /* 0x000000ffff047224 */ /* 0x000fe400078e0035 */
[----:B------:R-:W-:-:S06]  /*519a0*/  IMAD.MOV.U32 R5, RZ, RZ, R60 ;  /* 0x000000ffff057224 */ /* 0x000fcc00078e003c */
[----:B------:R1:W-:Y:S01]  /*519b0*/  LDGSTS.E [R8+-0x5a600], [R4.64], P0 ;  /* 0xa5a0000004087fae */ /* 0x0003e20008121844 */
[----:B------:R-:W-:-:S04]  /*519c0*/  ISETP.GT.AND P0, PT, R3, 0x31, PT ;  /* 0x000000310300780c */ /* 0x000fc80003f04270 */
[----:B-1----:R-:W-:-:S04]  /*519d0*/  SEL R4, RZ, 0x4, !P0 ;  /* 0x00000004ff047807 */ /* 0x002fc80004000000 */
[----:B------:R-:W-:Y:S01]  /*519e0*/  SEL R4, R4, RZ, !P5 ;  /* 0x000000ff04047207 */ /* 0x000fe20006800000 */
[----:B------:R-:W-:Y:S03]  /*519f0*/  STL [R1+0xb08], R53 ;  /* 0x000b083501007387 */ /* 0x000fe60000100800 */
[----:B------:R-:W-:Y:S01]  /*51a00*/  ISETP.NE.U32.AND P0, PT, R4, RZ, PT ;  /* 0x000000ff0400720c */ /* 0x000fe20003f05070 */
[----:B------:R1:W-:Y:S04]  /*51a10*/  STL [R1+0xb04], R60 ;  /* 0x000b043c01007387 */ /* 0x0003e80000100800 */
[----:B-1----:R-:W3:Y:S04]  /*51a20*/  LDL.LU R60, [R1+0xb84] ;  /* 0x000b8400013c7983 */ /* 0x002ee80000300800 */
[----:B------:R-:W3:Y:S01]  /*51a30*/  LDL.LU R53, [R1+0xb88] ;  /* 0x000b880001357983 */ /* 0x000ee20000300800 */
[----:B----4-:R-:W-:-:S05]  /*51a40*/  IADD3 R57, P1, R57, R13, RZ ;  /* 0x0000000d39397210 */ /* 0x010fca0007f3e0ff */
[----:B------:R-:W-:Y:S02]  /*51a50*/  IMAD.X R89, R89, 0x1, R252, P1 ;  /* 0x0000000159597824 */ /* 0x000fe400008e06fc */
[----:B------:R-:W-:Y:S02]  /*51a60*/  IMAD.MOV.U32 R4, RZ, RZ, R57 ;  /* 0x000000ffff047224 */ /* 0x000fe400078e0039 */
[----:B------:R-:W-:-:S05]  /*51a70*/  IMAD.MOV.U32 R5, RZ, RZ, R89 ;  /* 0x000000ffff057224 */ /* 0x000fca00078e0059 */
[----:B------:R1:W-:Y:S01]  /*51a80*/  LDGSTS.E [R8+-0x59e00], [R4.64], P0 ;  /* 0xa620000004087fae */ /* 0x0003e20008121844 */
[----:B------:R-:W-:Y:S02]  /*51a90*/  ISETP.GT.AND P0, PT, R3, 0x35, PT ;  /* 0x000000350300780c */ /* 0x000fe40003f04270 */
[----:B-----5:R-:W-:Y:S02]  /*51aa0*/  IADD3 R65, P1, R65, R13, RZ ;  /* 0x0000000d41417210 */ /* 0x020fe40007f3e0ff */
[----:B-1----:R-:W-:-:S04]  /*51ab0*/  SEL R4, RZ, 0x4, !P0 ;  /* 0x00000004ff047807 */ /* 0x002fc80004000000 */
[----:B------:R-:W-:-:S04]  /*51ac0*/  SEL R4, R4, RZ, !P5 ;  /* 0x000000ff04047207 */ /* 0x000fc80006800000 */
[----:B------:R-:W-:Y:S01]  /*51ad0*/  ISETP.NE.U32.AND P0, PT, R4, RZ, PT ;  /* 0x000000ff0400720c */ /* 0x000fe20003f05070 */
[----:B------:R-:W-:Y:S02]  /*51ae0*/  IMAD.MOV.U32 R4, RZ, RZ, R65 ;  /* 0x000000ffff047224 */ /* 0x000fe400078e0041 */
[----:B--2---:R-:W-:-:S04]  /*51af0*/  IMAD.X R88, R88, 0x1, R252, P1 ;  /* 0x0000000158587824 */ /* 0x004fc800008e06fc */
[----:B------:R-:W-:-:S06]  /*51b00*/  IMAD.MOV.U32 R5, RZ, RZ, R88 ;  /* 0x000000ffff057224 */ /* 0x000fcc00078e0058 */
[----:B------:R1:W-:Y:S01]  /*51b10*/  LDGSTS.E [R8+-0x59600], [R4.64], P0 ;  /* 0xa6a0000004087fae */ /* 0x0003e20008121844 */
[----:B------:R-:W-:Y:S02]  /*51b20*/  ISETP.GT.AND P0, PT, R3, 0x39, PT ;  /* 0x000000390300780c */ /* 0x000fe40003f04270 */
[----:B---3--:R-:W-:Y:S01]  /*51b30*/  IADD3 R52, P1, R52, R13, RZ ;  /* 0x0000000d34347210 */ /* 0x008fe20007f3e0ff */
[----:B------:R2:W-:Y:S04]  /*51b40*/  STL [R1+0xb28], R57 ;  /* 0x000b283901007387 */ /* 0x0005e80000100800 */
[----:B------:R-:W-:Y:S01]  /*51b50*/  STL [R1+0xb24], R89 ;  /* 0x000b245901007387 */ /* 0x000fe20000100800 */
[----:B------:R-:W-:Y:S01]  /*51b60*/  IMAD.X R61, R61, 0x1, R252, P1 ;  /* 0x000000013d3d7824 */ /* 0x000fe200008e06fc */
[----:B-1----:R-:W-:-:S02]  /*51b70*/  SEL R4, RZ, 0x4, !P0 ;  /* 0x00000004ff047807 */ /* 0x002fc40004000000 */
[----:B--2---:R-:W2:Y:S02]  /*51b80*/  LDL.LU R57, [R1+0x9b0] ;  /* 0x0009b00001397983 */ /* 0x004ea40000300800 */
[----:B------:R-:W-:Y:S02]  /*51b90*/  SEL R4, R4, RZ, !P5 ;  /* 0x000000ff04047207 */ /* 0x000fe40006800000 */
[----:B------:R-:W-:Y:S01]  /*51ba0*/  STL [R1+0xb48], R65 ;  /* 0x000b484101007387 */ /* 0x000fe20000100800 */
[----:B------:R-:W-:-:S03]  /*51bb0*/  IMAD.MOV.U32 R5, RZ, RZ, R61 ;  /* 0x000000ffff057224 */ /* 0x000fc600078e003d */
[----:B------:R1:W-:Y:S01]  /*51bc0*/  STL [R1+0xb44], R88 ;  /* 0x000b445801007387 */ /* 0x0003e20000100800 */
[----:B------:R-:W-:Y:S01]  /*51bd0*/  ISETP.NE.U32.AND P0, PT, R4, RZ, PT ;  /* 0x000000ff0400720c */ /* 0x000fe20003f05070 */
[----:B------:R-:W-:Y:S02]  /*51be0*/  IMAD.MOV.U32 R4, RZ, RZ, R52 ;  /* 0x000000ffff047224 */ /* 0x000fe400078e0034 */
[----:B-1----:R-:W3:Y:S04]  /*51bf0*/  LDL.LU R88, [R1+0x9ac] ;  /* 0x0009ac0001587983 */ /* 0x002ee80000300800 */
[----:B------:R-:W-:Y:S04]  /*51c00*/  STL [R1+0xb68], R52 ;  /* 0x000b683401007387 */ /* 0x000fe80000100800 */
[----:B------:R1:W-:Y:S04]  /*51c10*/  STL [R1+0xb64], R61 ;  /* 0x000b643d01007387 */ /* 0x0003e80000100800 */
[----:B------:R4:W-:Y:S04]  /*51c20*/  LDGSTS.E [R8+-0x58e00], [R4.64], P0 ;  /* 0xa720000004087fae */ /* 0x0009e80008121844 */
[----:B-1----:R-:W5:Y:S04]  /*51c30*/  LDL.LU R61, [R1+0x9cc] ;  /* 0x0009cc00013d7983 */ /* 0x002f680000300800 */
[----:B------:R-:W5:Y:S01]  /*51c40*/  LDL.LU R52, [R1+0x9d0] ;  /* 0x0009d00001347983 */ /* 0x000f620000300800 */
[----:B------:R-:W-:-:S04]  /*51c50*/  ISETP.GT.AND P0, PT, R3, 0x3d, PT ;  /* 0x0000003d0300780c */ /* 0x000fc80003f04270 */
[----:B----4-:R-:W-:-:S04]  /*51c60*/  SEL R4, RZ, 0x4, !P0 ;  /* 0x00000004ff047807 */ /* 0x010fc80004000000 */
[----:B------:R-:W-:-:S04]  /*51c70*/  SEL R4, R4, RZ, !P5 ;  /* 0x000000ff04047207 */ /* 0x000fc80006800000 */
[----:B------:R-:W-:Y:S02]  /*51c80*/  ISETP.NE.U32.AND P0, PT, R4, RZ, PT ;  /* 0x000000ff0400720c */ /* 0x000fe40003f05070 */
[----:B------:R-:W-:-:S05]  /*51c90*/  IADD3 R53, P1, R53, R13, RZ ;  /* 0x0000000d35357210 */ /* 0x000fca0007f3e0ff */
[----:B------:R-:W-:Y:S01]  /*51ca0*/  IMAD.X R60, R60, 0x1, R252, P1 ;  /* 0x000000013c3c7824 */ /* 0x000fe200008e06fc */
[----:B------:R1:W-:Y:S01]  /*51cb0*/  STL [R1+0xb88], R53 ;  /* 0x000b883501007387 */ /* 0x0003e20000100800 */
[----:B------:R-:W-:-:S03]  /*51cc0*/  IMAD.MOV.U32 R4, RZ, RZ, R53 ;  /* 0x000000ffff047224 */ /* 0x000fc600078e0035 */
[----:B------:R4:W-:Y:S04]  /*51cd0*/  STL [R1+0xb84], R60 ;  /* 0x000b843c01007387 */ /* 0x0009e80000100800 */
[----:B------:R-:W5:Y:S04]  /*51ce0*/  LDL.LU R65, [R1+0x9ec] ;  /* 0x0009ec0001417983 */ /* 0x000f680000300800 */
[----:B-1----:R-:W5:Y:S01]  /*51cf0*/  LDL.LU R53, [R1+0x9f0] ;  /* 0x0009f00001357983 */ /* 0x002f620000300800 */
[----:B------:R-:W-:Y:S01]  /*51d00*/  IADD3 R2, R2, 0x100000, RZ ;  /* 0x0010000002027810 */ /* 0x000fe20007ffe0ff */
[----:B------:R-:W-:-:S02]  /*51d10*/  IMAD.MOV.U32 R5, RZ, RZ, R60 ;  /* 0x000000ffff057224 */ /* 0x000fc400078e003c */
[----:B------:R-:W-:Y:S01]  /*51d20*/  IMAD.SHL.U32 R56, R56, 0x4, RZ ;  /* 0x0000000438387824 */ /* 0x000fe200078e00ff */
[----:B----4-:R-:W4:Y:S04]  /*51d30*/  LDL.LU R60, [R1+0xa0c] ;  /* 0x000a0c00013c7983 */ /* 0x010f280000300800 */
[----:B------:R1:W-:Y:S01]  /*51d40*/  LDGSTS.E [R2+-0x58600], [R4.64], P0 ;  /* 0xa7a0000004027fae */ /* 0x0003e20008121844 */
[----:B------:R-:W-:Y:S02]  /*51d50*/  ISETP.GT.AND P0, PT, R3, 0x2, PT ;  /* 0x000000020300780c */ /* 0x000fe40003f04270 */
[----:B------:R-:W-:Y:S02]  /*51d60*/  LOP3.LUT R56, R56, 0x40, RZ, 0x3c, !PT ;  /* 0x0000004038387812 */ /* 0x000fe400078e3cff */
[----:B-1----:R-:W-:-:S04]  /*51d70*/  SEL R2, RZ, 0x4, !P0 ;  /* 0x00000004ff027807 */ /* 0x002fc80004000000 */
[----:B------:R-:W-:-:S04]  /*51d80*/  SEL R2, R2, RZ, !P5 ;  /* 0x000000ff02027207 */ /* 0x000fc80006800000 */
[----:B------:R-:W-:Y:S01]  /*51d90*/  ISETP.NE.U32.AND P0, PT, R2, RZ, PT ;  /* 0x000000ff0200720c */ /* 0x000fe20003f05070 */
[----:B------:R-:W-:Y:S02]  /*51da0*/  IMAD R2, R21, 0x8000, R56 ;  /* 0x0000800015027824 */ /* 0x000fe400078e0238 */
[----:B------:R-:W4:Y:S03]  /*51db0*/  LDL.LU R56, [R1+0xa10] ;  /* 0x000a100001387983 */ /* 0x000f260000300800 */
[----:B------:R-:W-:Y:S02]  /*51dc0*/  IADD3 R8, R2, 0x100000, RZ ;  /* 0x0010000002087810 */ /* 0x000fe40007ffe0ff */
[----:B--2---:R-:W-:-:S05]  /*51dd0*/  IADD3 R57, P1, R57, R13, RZ ;  /* 0x0000000d39397210 */ /* 0x004fca0007f3e0ff */
[----:B------:R1:W-:Y:S01]  /*51de0*/  STL [R1+0x9b0], R57 ;  /* 0x0009b03901007387 */ /* 0x0003e20000100800 */
[----:B------:R-:W-:Y:S02]  /*51df0*/  IMAD.MOV.U32 R4, RZ, RZ, R57 ;  /* 0x000000ffff047224 */ /* 0x000fe400078e0039 */
[----:B---3--:R-:W-:-:S04]  /*51e00*/  IMAD.X R88, R88, 0x1, R252, P1 ;  /* 0x0000000158587824 */ /* 0x008fc800008e06fc */
[----:B------:R-:W-:Y:S01]  /*51e10*/  IMAD.MOV.U32 R5, RZ, RZ, R88 ;  /* 0x000000ffff057224 */ /* 0x000fe200078e0058 */
[----:B------:R-:W-:Y:S04]  /*51e20*/  STL [R1+0x9ac], R88 ;  /* 0x0009ac5801007387 */ /* 0x000fe80000100800 */
[----:B-1----:R-:W2:Y:S04]  /*51e30*/  LDL.LU R57, [R1+0xa30] ;  /* 0x000a300001397983 */ /* 0x002ea80000300800 */
[----:B------:R1:W-:Y:S01]  /*51e40*/  LDGSTS.E [R8+-0x5fc00], [R4.64], P0 ;  /* 0xa040000004087fae */ /* 0x0003e20008121844 */
[----:B-----5:R-:W-:-:S05]  /*51e50*/  IADD3 R52, P1, R52, R13, RZ ;  /* 0x0000000d34347210 */ /* 0x020fca0007f3e0ff */
[----:B------:R-:W-:Y:S01]  /*51e60*/  IMAD.X R61, R61, 0x1, R252, P1 ;  /* 0x000000013d3d7824 */ /* 0x000fe200008e06fc */
[----:B------:R-:W-:Y:S03]  /*51e70*/  STL [R1+0x9d0], R52 ;  /* 0x0009d03401007387 */ /* 0x000fe60000100800 */
[----:B-1----:R-:W-:Y:S01]  /*51e80*/  IMAD.MOV.U32 R5, RZ, RZ, R61 ;  /* 0x000000ffff057224 */ /* 0x002fe200078e003d */
[----:B------:R1:W-:Y:S04]  /*51e90*/  STL [R1+0x9cc], R61 ;  /* 0x0009cc3d01007387 */ /* 0x0003e80000100800 */
[----:B-1----:R-:W3:Y:S01]  /*51ea0*/  LDL.LU R61, [R1+0xa2c] ;  /* 0x000a2c00013d7983 */ /* 0x002ee20000300800 */
[----:B------:R-:W-:-:S04]  /*51eb0*/  ISETP.GT.AND P0, PT, R3, 0x6, PT ;  /* 0x000000060300780c */ /* 0x000fc80003f04270 */
[----:B------:R-:W-:-:S04]  /*51ec0*/  SEL R4, RZ, 0x4, !P0 ;  /* 0x00000004ff047807 */ /* 0x000fc80004000000 */
[----:B------:R-:W-:-:S04]  /*51ed0*/  SEL R4, R4, RZ, !P5 ;  /* 0x000000ff04047207 */ /* 0x000fc80006800000 */
[----:B------:R-:W-:Y:S01]  /*51ee0*/  ISETP.NE.U32.AND P0, PT, R4, RZ, PT ;  /* 0x000000ff0400720c */ /* 0x000fe20003f05070 */
[----:B------:R-:W-:Y:S02]  /*51ef0*/  IMAD.MOV.U32 R4, RZ, RZ, R52 ;  /* 0x000000ffff047224 */ /* 0x000fe400078e0034 */
[----:B------:R-:W5:Y:S01]  /*51f00*/  LDL.LU R52, [R1+0xa50] ;  /* 0x000a500001347983 */ /* 0x000f620000300800 */
[----:B------:R-:W-:-:S09]  /*51f10*/  IADD3 R53, P1, R53, R13, RZ ;  /* 0x0000000d35357210 */ /* 0x000fd20007f3e0ff */
[----:B------:R1:W-:Y:S01]  /*51f20*/  LDGSTS.E [R8+-0x5f400], [R4.64], P0 ;  /* 0xa0c0000004087fae */ /* 0x0003e20008121844 */
[----:B------:R-:W-:Y:S01]  /*51f30*/  ISETP.GT.AND P0, PT, R3, 0xa, PT ;  /* 0x0000000a0300780c */ /* 0x000fe20003f04270 */
[----:B------:R-:W-:Y:S02]  /*51f40*/  IMAD.X R65, R65, 0x1, R252, P1 ;  /* 0x0000000141417824 */ /* 0x000fe400008e06fc */
[----:B------:R1:W-:Y:S02]  /*51f50*/  STL [R1+0x9f0], R53 ;  /* 0x0009f03501007387 */ /* 0x0003e40000100800 */
[----:B-1----:R-:W-:-:S04]  /*51f60*/  SEL R4, RZ, 0x4, !P0 ;  /* 0x00000004ff047807 */ /* 0x002fc80004000000 */
[----:B------:R-:W-:Y:S01]  /*51f70*/  SEL R4, R4, RZ, !P5 ;  /* 0x000000ff04047207 */ /* 0x000fe20006800000 */
[----:B------:R-:W-:Y:S03]  /*51f80*/  STL [R1+0x9ec], R65 ;  /* 0x0009ec4101007387 */ /* 0x000fe60000100800 */
[----:B------:R-:W-:Y:S01]  /*51f90*/  ISETP.NE.U32.AND P0, PT, R4, RZ, PT ;  /* 0x000000ff0400720c */ /* 0x000fe20003f05070 */
[----:B------:R-:W-:Y:S02]  /*51fa0*/  IMAD.MOV.U32 R4, RZ, RZ, R53 ;  /* 0x000000ffff047224 */ /* 0x000fe400078e0035 */
[----:B------:R-:W5:Y:S01]  /*51fb0*/  LDL.LU R53, [R1+0xa4c] ;  /* 0x000a4c0001357983 */ /* 0x000f620000300800 */
[----:B------:R-:W-:Y:S01]  /*51fc0*/  IMAD.MOV.U32 R5, RZ, RZ, R65 ;  /* 0x000000ffff057224 */ /* 0x000fe200078e0041 */
[----:B----4-:R-:W-:-:S08]  /*51fd0*/  IADD3 R56, P1, R56, R13, RZ ;  /* 0x0000000d38387210 */ /* 0x010fd00007f3e0ff */
[----:B------:R1:W-:Y:S01]  /*51fe0*/  LDGSTS.E [R8+-0x5ec00], [R4.64], P0 ;  /* 0xa140000004087fae */ /* 0x0003e20008121844 */
[----:B------:R-:W-:Y:S01]  /*51ff0*/  ISETP.GT.AND P0, PT, R3, 0xe, PT ;  /* 0x0000000e0300780c */ /* 0x000fe20003f04270 */
[----:B------:R-:W-:-:S03]  /*52000*/  IMAD.X R60, R60, 0x1, R252, P1 ;  /* 0x000000013c3c7824 */ /* 0x000fc600008e06fc */
[----:B-1----:R-:W-:-:S04]  /*52010*/  SEL R4, RZ, 0x4, !P0 ;  /* 0x00000004ff047807 */ /* 0x002fc80004000000 */
[----:B------:R-:W-:Y:S01]  /*52020*/  SEL R4, R4, RZ, !P5 ;  /* 0x000000ff04047207 */ /* 0x000fe20006800000 */
[----:B------:R-:W-:Y:S03]  /*52030*/  STL [R1+0xa10], R56 ;  /* 0x000a103801007387 */ /* 0x000fe60000100800 */
[----:B------:R-:W-:Y:S01]  /*52040*/  ISETP.NE.U32.AND P0, PT, R4, RZ, PT ;  /* 0x000000ff0400720c */ /* 0x000fe20003f05070 */
[----:B------:R1:W-:Y:S01]  /*52050*/  STL [R1+0xa0c], R60 ;  /* 0x000a0c3c01007387 */ /* 0x0003e20000100800 */
[----:B------:R-:W-:-:S03]  /*52060*/  IMAD.MOV.U32 R5, RZ, RZ, R60 ;  /* 0x000000ffff057224 */ /* 0x000fc600078e003c */
[----:B------:R-:W4:Y:S01]  /*52070*/  LDL.LU R88, [R1+0xa6c] ;  /* 0x000a6c0001587983 */ /* 0x000f220000300800 */
[----:B------:R-:W-:-:S03]  /*52080*/  IMAD.MOV.U32 R4, RZ, RZ, R56 ;  /* 0x000000ffff047224 */ /* 0x000fc600078e0038 */
[----:B-1----:R-:W4:Y:S04]  /*52090*/  LDL.LU R60, [R1+0xa70] ;  /* 0x000a7000013c7983 */ /* 0x002f280000300800 */
[----:B------:R-:W4:Y:S04]  /*520a0*/  LDL.LU R56, [R1+0xa90] ;  /* 0x000a900001387983 */ /* 0x000f280000300800 */
[----:B------:R1:W-:Y:S01]  /*520b0*/  LDGSTS.E [R8+-0x5e400], [R4.64], P0 ;  /* 0xa1c0000004087fae */ /* 0x0003e20008121844 */
[----:B--2---:R-:W-:-:S05]  /*520c0*/  IADD3 R57, P1, R57, R13, RZ ;  /* 0x0000000d39397210 */ /* 0x004fca0007f3e0ff */
[----:B------:R-:W-:Y:S01]  /*520d0*/  STL [R1+0xa30], R57 ;  /* 0x000a303901007387 */ /* 0x000fe20000100800 */
[----:B---3--:R-:W-:-:S04]  /*520e0*/  IMAD.X R61, R61, 0x1, R252, P1 ;  /* 0x000000013d3d7824 */ /* 0x008fc800008e06fc */
[----:B-1----:R-:W-:Y:S01]  /*520f0*/  IMAD.MOV.U32 R5, RZ, RZ, R61 ;  /* 0x000000ffff057224 */ /* 0x002fe200078e003d */
[----:B------:R1:W-:Y:S04]  /*52100*/  STL [R1+0xa2c], R61 ;  /* 0x000a2c3d01007387 */ /* 0x0003e80000100800 */
[----:B-1----:R-:W2:Y:S01]  /*52110*/  LDL.LU R61, [R1+0xa8c] ;  /* 0x000a8c00013d7983 */ /* 0x002ea20000300800 */
[----:B------:R-:W-:-:S04]  /*52120*/  ISETP.GT.AND P0, PT, R3, 0x12, PT ;  /* 0x000000120300780c */ /* 0x000fc80003f04270 */
[----:B------:R-:W-:-:S04]  /*52130*/  SEL R4, RZ, 0x4, !P0 ;  /* 0x00000004ff047807 */ /* 0x000fc80004000000 */
[----:B------:R-:W-:-:S04]  /*52140*/  SEL R4, R4, RZ, !P5 ;  /* 0x000000ff04047207 */ /* 0x000fc80006800000 */
[----:B------:R-:W-:Y:S01]  /*52150*/  ISETP.NE.U32.AND P0, PT, R4, RZ, PT ;  /* 0x000000ff0400720c */ /* 0x000fe20003f05070 */
[----:B------:R-:W-:Y:S01]  /*52160*/  IMAD.MOV.U32 R4, RZ, RZ, R57 ;  /* 0x000000ffff047224 */ /* 0x000fe200078e0039 */
[----:B-----5:R-:W-:Y:S01]  /*52170*/  IADD3 R52, P1, R52, R13, RZ ;  /* 0x0000000d34347210 */ /* 0x020fe20007f3e0ff */
[----:B------:R-:W3:Y:S10]  /*52180*/  LDL.LU R57, [R1+0xab0] ;  /* 0x000ab00001397983 */ /* 0x000ef40000300800 */
[----:B------:R1:W-:Y:S01]  /*52190*/  LDGSTS.E [R8+-0x5dc00], [R4.64], P0 ;  /* 0xa240000004087fae */ /* 0x0003e20008121844 */
[----:B------:R-:W-:-:S03]  /*521a0*/  ISETP.GT.AND P0, PT, R3, 0x16, PT ;  /* 0x000000160300780c */ /* 0x000fc60003f04270 */
[----:B------:R-:W-:Y:S01]  /*521b0*/  STL [R1+0xa50], R52 ;  /* 0x000a503401007387 */ /* 0x000fe20000100800 */
[----:B------:R-:W-:Y:S01]  /*521c0*/  IMAD.X R53, R53, 0x1, R252, P1 ;  /* 0x0000000135357824 */ /* 0x000fe200008e06fc */
[----:B-1----:R-:W-:-:S04]  /*521d0*/  SEL R4, RZ, 0x4, !P0 ;  /* 0x00000004ff047807 */ /* 0x002fc80004000000 */
[----:B------:R1:W-:Y:S01]  /*521e0*/  STL [R1+0xa4c], R53 ;  /* 0x000a4c3501007387 */ /* 0x0003e20000100800 */
[----:B------:R-:W-:-:S03]  /*521f0*/  SEL R4, R4, RZ, !P5 ;  /* 0x000000ff04047207 */ /* 0x000fc60006800000 */
[----:B------:R-:W5:Y:S01]  /*52200*/  LDL.LU R65, [R1+0xaac] ;  /* 0x000aac0001417983 */ /* 0x000f620000300800 */
[----:B------:R-:W-:Y:S01]  /*52210*/  ISETP.NE.U32.AND P0, PT, R4, RZ, PT ;  /* 0x000000ff0400720c */ /* 0x000fe20003f05070 */
[----:B------:R-:W-:Y:S02]  /*52220*/  IMAD.MOV.U32 R4, RZ, RZ, R52 ;  /* 0x000000ffff047224 */ /* 0x000fe400078e0034 */
[----:B------:R-:W-:Y:S02]  /*52230*/  IMAD.MOV.U32 R5, RZ, RZ, R53 ;  /* 0x000000ffff057224 */ /* 0x000fe400078e0035 */
[----:B-1----:R-:W5:Y:S04]  /*52240*/  LDL.LU R53, [R1+0xacc] ;  /* 0x000acc0001357983 */ /* 0x002f680000300800 */
[----:B------:R-:W5:Y:S04]  /*52250*/  LDL.LU R52, [R1+0xad0] ;  /* 0x000ad00001347983 */ /* 0x000f680000300800 */
[----:B------:R1:W-:Y:S01]  /*52260*/  LDGSTS.E [R8+-0x5d400], [R4.64], P0 ;  /* 0xa2c0000004087fae */ /* 0x0003e20008121844 */
[----:B------:R-:W-:-:S04]  /*52270*/  ISETP.GT.AND P0, PT, R3, 0x1a, PT ;  /* 0x0000001a0300780c */ /* 0x000fc80003f04270 */
[----:B-1----:R-:W-:-:S04]  /*52280*/  SEL R4, RZ, 0x4, !P0 ;  /* 0x00000004ff047807 */ /* 0x002fc80004000000 */
[----:B------:R-:W-:Y:S02]  /*52290*/  SEL R4, R4, RZ, !P5 ;  /* 0x000000ff04047207 */ /* 0x000fe40006800000 */
[----:B----4-:R-:W-:Y:S02]  /*522a0*/  IADD3 R60, P1, R60, R13, RZ ;  /* 0x0000000d3c3c7210 */ /* 0x010fe40007f3e0ff */
[----:B------:R-:W-:-:S03]  /*522b0*/  ISETP.NE.U32.AND P0, PT, R4, RZ, PT ;  /* 0x000000ff0400720c */ /* 0x000fc60003f05070 */
[----:B------:R-:W-:Y:S01]  /*522c0*/  IMAD.X R88, R88, 0x1, R252, P1 ;  /* 0x0000000158587824 */ /* 0x000fe200008e06fc */
[----:B------:R-:W-:Y:S01]  /*522d0*/  IADD3 R56, P1, R56, R13, RZ ;  /* 0x0000000d38387210 */ /* 0x000fe20007f3e0ff */
[----:B------:R1:W-:Y:S01]  /*522e0*/  STL [R1+0xa70], R60 ;  /* 0x000a703c01007387 */ /* 0x0003e20000100800 */
[----:B------:R-:W-:Y:S02]  /*522f0*/  IMAD.MOV.U32 R4, RZ, RZ, R60 ;  /* 0x000000ffff047224 */ /* 0x000fe400078e003c */
[----:B------:R-:W-:Y:S01]  /*52300*/  IMAD.MOV.U32 R5, RZ, RZ, R88 ;  /* 0x000000ffff057224 */ /* 0x000fe200078e0058 */
[----:B------:R-:W-:Y:S04]  /*52310*/  STL [R1+0xa6c], R88 ;  /* 0x000a6c5801007387 */ /* 0x000fe80000100800 */
[----:B------:R4:W-:Y:S04]  /*52320*/  LDGSTS.E [R8+-0x5cc00], [R4.64], P0 ;  /* 0xa340000004087fae */ /* 0x0009e80008121844 */
[----:B-1----:R-:W5:Y:S04]  /*52330*/  LDL.LU R60, [R1+0xaf0] ;  /* 0x000af000013c7983 */ /* 0x002f680000300800 */
[----:B------:R-:W-:Y:S01]  /*52340*/  STL [R1+0xa90], R56 ;  /* 0x000a903801007387 */ /* 0x000fe20000100800 */
[----:B--2---:R-:W-:-:S04]  /*52350*/  IMAD.X R61, R61, 0x1, R252, P1 ;  /* 0x000000013d3d7824 */ /* 0x004fc800008e06fc */
[----:B----4-:R-:W-:Y:S01]  /*52360*/  IMAD.MOV.U32 R5, RZ, RZ, R61 ;  /* 0x000000ffff057224 */ /* 0x010fe200078e003d */
[----:B------:R1:W-:Y:S04]  /*52370*/  STL [R1+0xa8c], R61 ;  /* 0x000a8c3d01007387 */ /* 0x0003e80000100800 */
[----:B-1----:R-:W2:Y:S01]  /*52380*/  LDL.LU R61, [R1+0xaec] ;  /* 0x000aec00013d7983 */ /* 0x002ea20000300800 */
[----:B------:R-:W-:-:S04]  /*52390*/  ISETP.GT.AND P0, PT, R3, 0x1e, PT ;  /* 0x0000001e0300780c */ /* 0x000fc80003f04270 */
[----:B------:R-:W-:-:S04]  /*523a0*/  SEL R4, RZ, 0x4, !P0 ;  /* 0x00000004ff047807 */ /* 0x000fc80004000000 */
[----:B------:R-:W-:-:S04]  /*523b0*/  SEL R4, R4, RZ, !P5 ;  /* 0x000000ff04047207 */ /* 0x000fc80006800000 */
[----:B------:R-:W-:Y:S01]  /*523c0*/  ISETP.NE.U32.AND P0, PT, R4, RZ, PT ;  /* 0x000000ff0400720c */ /* 0x000fe20003f05070 */
[----:B------:R-:W-:Y:S01]  /*523d0*/  IMAD.MOV.U32 R4, RZ, RZ, R56 ;  /* 0x000000ffff047224 */ /* 0x000fe200078e0038 */
[----:B---3--:R-:W-:Y:S01]  /*523e0*/  IADD3 R57, P1, R57, R13, RZ ;  /* 0x0000000d39397210 */ /* 0x008fe20007f3e0ff */
[----:B------:R-:W3:Y:S10]  /*523f0*/  LDL.LU R56, [R1+0xb10] ;  /* 0x000b100001387983 */ /* 0x000ef40000300800 */
[----:B------:R1:W-:Y:S01]  /*52400*/  LDGSTS.E [R8+-0x5c400], [R4.64], P0 ;  /* 0xa3c0000004087fae */ /* 0x0003e20008121844 */
[----:B------:R-:W-:-:S04]  /*52410*/  ISETP.GT.AND P0, PT, R3, 0x22, PT ;  /* 0x000000220300780c */ /* 0x000fc80003f04270 */
[----:B-1----:R-:W-:-:S04]  /*52420*/  SEL R4, RZ, 0x4, !P0 ;  /* 0x00000004ff047807 */ /* 0x002fc80004000000 */
[----:B------:R-:W-:-:S04]  /*52430*/  SEL R4, R4, RZ, !P5 ;  /* 0x000000ff04047207 */ /* 0x000fc80006800000 */
[----:B------:R-:W-:Y:S01]  /*52440*/  ISETP.NE.U32.AND P0, PT, R4, RZ, PT ;  /* 0x000000ff0400720c */ /* 0x000fe20003f05070 */
[----:B-----5:R-:W-:Y:S01]  /*52450*/  IMAD.X R65, R65, 0x1, R252, P1 ;  /* 0x0000000141417824 */ /* 0x020fe200008e06fc */
[----:B------:R1:W-:Y:S01]  /*52460*/  STL [R1+0xab0], R57 ;  /* 0x000ab03901007387 */ /* 0x0003e20000100800 */
[----:B------:R-:W-:Y:S02]  /*52470*/  IMAD.MOV.U32 R4, RZ, RZ, R57 ;  /* 0x000000ffff047224 */ /* 0x000fe400078e0039 */
[----:B------:R-:W-:Y:S01]  /*52480*/  IMAD.MOV.U32 R5, RZ, RZ, R65 ;  /* 0x000000ffff057224 */ /* 0x000fe200078e0041 */
[----:B------:R-:W-:Y:S04]  /*52490*/  STL [R1+0xaac], R65 ;  /* 0x000aac4101007387 */ /* 0x000fe80000100800 */
[----:B-1----:R-:W4:Y:S04]  /*524a0*/  LDL.LU R57, [R1+0xb0c] ;  /* 0x000b0c0001397983 */ /* 0x002f280000300800 */
[----:B------:R1:W-:Y:S01]  /*524b0*/  LDGSTS.E [R8+-0x5bc00], [R4.64], P0 ;  /* 0xa440000004087fae */ /* 0x0003e20008121844 */
[----:B------:R-:W-:-:S02]  /*524c0*/  ISETP.GT.AND P0, PT, R3, 0x26, PT ;  /* 0x000000260300780c */ /* 0x000fc40003f04270 */
[----:B------:R-:W-:Y:S02]  /*524d0*/  IADD3 R52, P1, R52, R13, RZ ;  /* 0x0000000d34347210 */ /* 0x000fe40007f3e0ff */
[----:B-1----:R-:W-:-:S03]  /*524e0*/  SEL R4, RZ, 0x4, !P0 ;  /* 0x00000004ff047807 */ /* 0x002fc60004000000 */
[----:B------:R-:W-:Y:S01]  /*524f0*/  IMAD.X R53, R53, 0x1, R252, P1 ;  /* 0x0000000135357824 */ /* 0x000fe200008e06fc */
[----:B------:R-:W-:Y:S01]  /*52500*/  SEL R4, R4, RZ, !P5 ;  /* 0x000000ff04047207 */ /* 0x000fe20006800000 */
[----:B------:R1:W-:Y:S03]  /*52510*/  STL [R1+0xad0], R52 ;  /* 0x000ad03401007387 */ /* 0x0003e60000100800 */
[----:B------:R-:W-:Y:S01]  /*52520*/  ISETP.NE.U32.AND P0, PT, R4, RZ, PT ;  /* 0x000000ff0400720c */ /* 0x000fe20003f05070 */
[----:B------:R5:W-:Y:S01]  /*52530*/  STL [R1+0xacc], R53 ;  /* 0x000acc3501007387 */ /* 0x000be20000100800 */
[----:B------:R-:W-:-:S03]  /*52540*/  IMAD.MOV.U32 R4, RZ, RZ, R52 ;  /* 0x000000ffff047224 */ /* 0x000fc600078e0034 */
[----:B------:R-:W4:Y:S01]  /*52550*/  LDL.LU R88, [R1+0xb2c] ;  /* 0x000b2c0001587983 */ /* 0x000f220000300800 */
[----:B------:R-:W-:-:S03]  /*52560*/  IMAD.MOV.U32 R5, RZ, RZ, R53 ;  /* 0x000000ffff057224 */ /* 0x000fc600078e0035 */
[----:B-1----:R-:W4:Y:S04]  /*52570*/  LDL.LU R52, [R1+0xb30] ;  /* 0x000b300001347983 */ /* 0x002f280000300800 */
[----:B------:R1:W-:Y:S01]  /*52580*/  LDGSTS.E [R8+-0x5b400], [R4.64], P0 ;  /* 0xa4c0000004087fae */ /* 0x0003e20008121844 */
[----:B------:R-:W-:Y:S02]  /*52590*/  ISETP.GT.AND P0, PT, R3, 0x2a, PT ;  /* 0x0000002a0300780c */ /* 0x000fe40003f04270 */
[----:B------:R-:W-:Y:S01]  /*525a0*/  IADD3 R60, P1, R60, R13, RZ ;  /* 0x0000000d3c3c7210 */ /* 0x000fe20007f3e0ff */
[----:B-----5:R-:W4:Y:S01]  /*525b0*/  LDL.LU R53, [R1+0xb50] ;  /* 0x000b500001357983 */ /* 0x020f220000300800 */
[----:B-1----:R-:W-:-:S04]  /*525c0*/  SEL R4, RZ, 0x4, !P0 ;  /* 0x00000004ff047807 */ /* 0x002fc80004000000 */
[----:B------:R-:W-:Y:S01]  /*525d0*/  SEL R4, R4, RZ, !P5 ;  /* 0x000000ff04047207 */ /* 0x000fe20006800000 */
[----:B------:R1:W-:Y:S03]  /*525e0*/  STL [R1+0xaf0], R60 ;  /* 0x000af03c01007387 */ /* 0x0003e60000100800 */
[----:B------:R-:W-:Y:S01]  /*525f0*/  ISETP.NE.U32.AND P0, PT, R4, RZ, PT ;  /* 0x000000ff0400720c */ /* 0x000fe20003f05070 */
[----:B------:R-:W-:Y:S02]  /*52600*/  IMAD.MOV.U32 R4, RZ, RZ, R60 ;  /* 0x000000ffff047224 */ /* 0x000fe400078e003c */
[----:B--2---:R-:W-:-:S05]  /*52610*/  IMAD.X R61, R61, 0x1, R252, P1 ;  /* 0x000000013d3d7824 */ /* 0x004fca00008e06fc */
[----:B------:R2:W-:Y:S04]  /*52620*/  STL [R1+0xaec], R61 ;  /* 0x000aec3d01007387 */ /* 0x0005e80000100800 */
[----:B-1----:R-:W5:Y:S01]  /*52630*/  LDL.LU R60, [R1+0xb4c] ;  /* 0x000b4c00013c7983 */ /* 0x002f620000300800 */
[----:B------:R-:W-:-:S05]  /*52640*/  IMAD.MOV.U32 R5, RZ, RZ, R61 ;  /* 0x000000ffff057224 */ /* 0x000fca00078e003d */
[----:B------:R1:W-:Y:S01]  /*52650*/  LDGSTS.E [R8+-0x5ac00], [R4.64], P0 ;  /* 0xa540000004087fae */ /* 0x0003e20008121844 */
[----:B------:R-:W-:Y:S02]  /*52660*/  ISETP.GT.AND P0, PT, R3, 0x2e, PT ;  /* 0x0000002e0300780c */ /* 0x000fe40003f04270 */
[----:B---3--:R-:W-:Y:S01]  /*52670*/  IADD3 R56, P1, R56, R13, RZ ;  /* 0x0000000d38387210 */ /* 0x008fe20007f3e0ff */
[----:B--2---:R-:W2:Y:S01]  /*52680*/  LDL.LU R61, [R1+0xb70] ;  /* 0x000b7000013d7983 */ /* 0x004ea20000300800 */
[----:B-1----:R-:W-:-:S04]  /*52690*/  SEL R4, RZ, 0x4, !P0 ;  /* 0x00000004ff047807 */ /* 0x002fc80004000000 */
[----:B------:R-:W-:-:S04]  /*526a0*/  SEL R4, R4, RZ, !P5 ;  /* 0x000000ff04047207 */ /* 0x000fc80006800000 */
[----:B------:R-:W-:Y:S01]  /*526b0*/  ISETP.NE.U32.AND P0, PT, R4, RZ, PT ;  /* 0x000000ff0400720c */ /* 0x000fe20003f05070 */
[----:B------:R-:W-:Y:S01]  /*526c0*/  IMAD.MOV.U32 R4, RZ, RZ, R56 ;  /* 0x000000ffff047224 */ /* 0x000fe200078e0038 */
[----:B------:R-:W-:Y:S01]  /*526d0*/  STL [R1+0xb10], R56 ;  /* 0x000b103801007387 */ /* 0x000fe20000100800 */
[----:B----4-:R-:W-:-:S04]  /*526e0*/  IMAD.X R57, R57, 0x1, R252, P1 ;  /* 0x0000000139397824 */ /* 0x010fc800008e06fc */
[----:B------:R-:W-:Y:S01]  /*526f0*/  IMAD.MOV.U32 R5, RZ, RZ, R57 ;  /* 0x000000ffff057224 */ /* 0x000fe200078e0039 */
[----:B------:R1:W-:Y:S04]  /*52700*/  STL [R1+0xb0c], R57 ;  /* 0x000b0c3901007387 */ /* 0x0003e80000100800 */
[----:B------:R-:W3:Y:S04]  /*52710*/  LDL.LU R65, [R1+0xb6c] ;  /* 0x000b6c0001417983 */ /* 0x000ee80000300800 */
[----:B------:R4:W-:Y:S01]  /*52720*/  LDGSTS.E [R8+-0x5a400], [R4.64], P0 ;  /* 0xa5c0000004087fae */ /* 0x0009e20008121844 */
[----:B------:R-:W-:-:S03]  /*52730*/  ISETP.GT.AND P0, PT, R3, 0x32, PT ;  /* 0x000000320300780c */ /* 0x000fc60003f04270 */
[----:B-1----:R-:W3:Y:S04]  /*52740*/  LDL.LU R57, [R1+0xb8c] ;  /* 0x000b8c0001397983 */ /* 0x002ee80000300800 */
[----:B------:R-:W3:Y:S01]  /*52750*/  LDL.LU R56, [R1+0xb90] ;  /* 0x000b900001387983 */ /* 0x000ee20000300800 */
[----:B----4-:R-:W-:-:S04]  /*52760*/  SEL R4, RZ, 0x4, !P0 ;  /* 0x00000004ff047807 */ /* 0x010fc80004000000 */
[----:B------:R-:W-:Y:S02]  /*52770*/  SEL R4, R4, RZ, !P5 ;  /* 0x000000ff04047207 */ /* 0x000fe40006800000 */
[----:B------:R-:W-:Y:S02]  /*52780*/  IADD3 R52, P1, R52, R13, RZ ;  /* 0x0000000d34347210 */ /* 0x000fe40007f3e0ff */
[----:B------:R-:W-:-:S03]  /*52790*/  ISETP.NE.U32.AND P0, PT, R4, RZ, PT ;  /* 0x000000ff0400720c */ /* 0x000fc60003f05070 */
[----:B------:R-:W-:Y:S02]  /*527a0*/  IMAD.X R88, R88, 0x1, R252, P1 ;  /* 0x0000000158587824 */ /* 0x000fe400008e06fc */
[----:B------:R-:W-:Y:S02]  /*527b0*/  IMAD.MOV.U32 R4, RZ, RZ, R52 ;  /* 0x000000ffff047224 */ /* 0x000fe400078e0034 */
[----:B------:R-:W-:Y:S01]  /*527c0*/  IMAD.MOV.U32 R5, RZ, RZ, R88 ;  /* 0x000000ffff057224 */ /* 0x000fe200078e0058 */
[----:B------:R-:W-:-:S05]  /*527d0*/  IADD3 R53, P1, R53, R13, RZ ;  /* 0x0000000d35357210 */ /* 0x000fca0007f3e0ff */
[----:B------:R1:W-:Y:S01]  /*527e0*/  LDGSTS.E [R8+-0x59c00], [R4.64], P0 ;  /* 0xa640000004087fae */ /* 0x0003e20008121844 */
[----:B------:R-:W-:-:S03]  /*527f0*/  ISETP.GT.AND P0, PT, R3, 0x36, PT ;  /* 0x000000360300780c */ /* 0x000fc60003f04270 */
[----:B------:R4:W-:Y:S04]  /*52800*/  STL [R1+0xb30], R52 ;  /* 0x000b303401007387 */ /* 0x0009e80000100800 */
[----:B------:R-:W-:Y:S01]  /*52810*/  STL [R1+0xb2c], R88 ;  /* 0x000b2c5801007387 */ /* 0x000fe20000100800 */
[----:B-1----:R-:W-:-:S03]  /*52820*/  SEL R4, RZ, 0x4, !P0 ;  /* 0x00000004ff047807 */ /* 0x002fc60004000000 */
[----:B----4-:R-:W3:Y:S01]  /*52830*/  LDL.LU R52, [R1+0x9b8] ;  /* 0x0009b80001347983 */ /* 0x010ee20000300800 */
[----:B------:R-:W-:-:S03]  /*52840*/  SEL R4, R4, RZ, !P5 ;  /* 0x000000ff04047207 */ /* 0x000fc60006800000 */
[----:B------:R1:W-:Y:S01]  /*52850*/  STL [R1+0xb50], R53 ;  /* 0x000b503501007387 */ /* 0x0003e20000100800 */
[----:B------:R-:W-:Y:S01]  /*52860*/  ISETP.NE.U32.AND P0, PT, R4, RZ, PT ;  /* 0x000000ff0400720c */ /* 0x000fe20003f05070 */
[----:B------:R-:W-:Y:S02]  /*52870*/  IMAD.MOV.U32 R4, RZ, RZ, R53 ;  /* 0x000000ffff047224 */ /* 0x000fe400078e0035 */
[----:B-----5:R-:W-:-:S05]  /*52880*/  IMAD.X R60, R60, 0x1, R252, P1 ;  /* 0x000000013c3c7824 */ /* 0x020fca00008e06fc */
[----:B------:R5:W-:Y:S04]  /*52890*/  STL [R1+0xb4c], R60 ;  /* 0x000b4c3c01007387 */ /* 0x000be80000100800 */
[----:B-1----:R-:W4:Y:S01]  /*528a0*/  LDL.LU R53, [R1+0x9b4] ;  /* 0x0009b40001357983 */ /* 0x002f220000300800 */
[----:B------:R-:W-:-:S05]  /*528b0*/  IMAD.MOV.U32 R5, RZ, RZ, R60 ;  /* 0x000000ffff057224 */ /* 0x000fca00078e003c */
[----:B------:R1:W-:Y:S01]  /*528c0*/  LDGSTS.E [R8+-0x59400], [R4.64], P0 ;  /* 0xa6c0000004087fae */ /* 0x0003e20008121844 */
[----:B------:R-:W-:Y:S02]  /*528d0*/  ISETP.GT.AND P0, PT, R3, 0x3a, PT ;  /* 0x0000003a0300780c */ /* 0x000fe40003f04270 */
[----:B--2---:R-:W-:Y:S01]  /*528e0*/  IADD3 R61, P1, R61, R13, RZ ;  /* 0x0000000d3d3d7210 */ /* 0x004fe20007f3e0ff */
[----:B-----5:R-:W2:Y:S01]  /*528f0*/  LDL.LU R60, [R1+0x9d8] ;  /* 0x0009d800013c7983 */ /* 0x020ea20000300800 */
[----:B-1----:R-:W-:-:S04]  /*52900*/  SEL R4, RZ, 0x4, !P0 ;  /* 0x00000004ff047807 */ /* 0x002fc80004000000 */
[----:B------:R-:W-:-:S04]  /*52910*/  SEL R4, R4, RZ, !P5 ;  /* 0x000000ff04047207 */ /* 0x000fc80006800000 */
[----:B------:R-:W-:Y:S01]  /*52920*/  ISETP.NE.U32.AND P0, PT, R4, RZ, PT ;  /* 0x000000ff0400720c */ /* 0x000fe20003f05070 */
[----:B------:R-:W-:Y:S01]  /*52930*/  IMAD.MOV.U32 R4, RZ, RZ, R61 ;  /* 0x000000ffff047224 */ /* 0x000fe200078e003d */
[----:B------:R1:W-:Y:S01]  /*52940*/  STL [R1+0xb70], R61 ;  /* 0x000b703d01007387 */ /* 0x0003e20000100800 */
[----:B---3--:R-:W-:-:S04]  /*52950*/  IMAD.X R65, R65, 0x1, R252, P1 ;  /* 0x0000000141417824 */ /* 0x008fc800008e06fc */
[----:B------:R-:W-:-:S06]  /*52960*/  IMAD.MOV.U32 R5, RZ, RZ, R65 ;  /* 0x000000ffff057224 */ /* 0x000fcc00078e0041 */
[----:B------:R3:W-:Y:S01]  /*52970*/  LDGSTS.E [R8+-0x58c00], [R4.64], P0 ;  /* 0xa740000004087fae */ /* 0x0007e20008121844 */
[----:B------:R-:W-:Y:S02]  /*52980*/  ISETP.GT.AND P0, PT, R3, 0x3e, PT ;  /* 0x0000003e0300780c */ /* 0x000fe40003f04270 */
[----:B------:R-:W-:Y:S01]  /*52990*/  IADD3 R56, P1, R56, R13, RZ ;  /* 0x0000000d38387210 */ /* 0x000fe20007f3e0ff */
[----:B------:R-:W-:Y:S04]  /*529a0*/  STL [R1+0xb6c], R65 ;  /* 0x000b6c4101007387 */ /* 0x000fe80000100800 */
[----:B------:R-:W-:Y:S01]  /*529b0*/  IMAD.X R57, R57, 0x1, R252, P1 ;  /* 0x0000000139397824 */ /* 0x000fe200008e06fc */
[----:B-1----:R-:W5:Y:S01]  /*529c0*/  LDL.LU R61, [R1+0x9d4] ;  /* 0x0009d400013d7983 */ /* 0x002f620000300800 */
[----:B---3--:R-:W-:-:S03]  /*529d0*/  SEL R4, RZ, 0x4, !P0 ;  /* 0x00000004ff047807 */ /* 0x008fc60004000000 */
[----:B------:R-:W-:Y:S01]  /*529e0*/  STL [R1+0xb90], R56 ;  /* 0x000b903801007387 */ /* 0x000fe20000100800 */
[----:B------:R-:W-:-:S03]  /*529f0*/  SEL R4, R4, RZ, !P5 ;  /* 0x000000ff04047207 */ /* 0x000fc60006800000 */
[----:B------:R1:W-:Y:S01]  /*52a00*/  STL [R1+0xb8c], R57 ;  /* 0x000b8c3901007387 */ /* 0x0003e20000100800 */
[----:B------:R-:W-:Y:S01]  /*52a10*/  IMAD.MOV.U32 R5, RZ, RZ, R57 ;  /* 0x000000ffff057224 */ /* 0x000fe200078e0039 */
[----:B------:R-:W-:Y:S01]  /*52a20*/  ISETP.NE.U32.AND P0, PT, R4, RZ, PT ;  /* 0x000000ff0400720c */ /* 0x000fe20003f05070 */
[----:B------:R-:W-:Y:S01]  /*52a30*/  IMAD.MOV.U32 R4, RZ, RZ, R56 ;  /* 0x000000ffff047224 */ /* 0x000fe200078e0038 */
[----:B-1----:R-:W3:Y:S04]  /*52a40*/  LDL.LU R57, [R1+0x9f4] ;  /* 0x0009f40001397983 */ /* 0x002ee80000300800 */
[----:B------:R-:W3:Y:S01]  /*52a50*/  LDL.LU R56, [R1+0x9f8] ;  /* 0x0009f80001387983 */ /* 0x000ee20000300800 */
[----:B------:R-:W-:-:S06]  /*52a60*/  IADD3 R2, R2, 0x100000, RZ ;  /* 0x0010000002027810 */ /* 0x000fcc0007ffe0ff */
[----:B------:R1:W-:Y:S01]  /*52a70*/  LDGSTS.E [R2+-0x58400], [R4.64], P0 ;  /* 0xa7c0000004027fae */ /* 0x0003e20008121844 */
[----:B------:R-:W-:-:S05]  /*52a80*/  IADD3 R52, P1, R52, R13, RZ ;  /* 0x0000000d34347210 */ /* 0x000fca0007f3e0ff */
[----:B------:R-:W-:Y:S01]  /*52a90*/  STL [R1+0x9b8], R52 ;  /* 0x0009b83401007387 */ /* 0x000fe20000100800 */
[----:B-1----:R-:W-:Y:S02]  /*52aa0*/  IMAD.MOV.U32 R4, RZ, RZ, R52 ;  /* 0x000000ffff047224 */ /* 0x002fe400078e0034 */
[----:B----4-:R-:W-:-:S04]  /*52ab0*/  IMAD.X R53, R53, 0x1, R252, P1 ;  /* 0x0000000135357824 */ /* 0x010fc800008e06fc */
[----:B------:R-:W-:Y:S01]  /*52ac0*/  IMAD.MOV.U32 R5, RZ, RZ, R53 ;  /* 0x000000ffff057224 */ /* 0x000fe200078e0035 */
[----:B------:R1:W-:Y:S04]  /*52ad0*/  STL [R1+0x9b4], R53 ;  /* 0x0009b43501007387 */ /* 0x0003e80000100800 */
[----:B-1----:R-:W4:Y:S04]  /*52ae0*/  LDL.LU R53, [R1+0xa14] ;  /* 0x000a140001357983 */ /* 0x002f280000300800 */
[----:B------:R-:W4:Y:S01]  /*52af0*/  LDL.LU R52, [R1+0xa18] ;  /* 0x000a180001347983 */ /* 0x000f220000300800 */
[----:B------:R-:W-:-:S04]  /*52b00*/  ISETP.GT.AND P0, PT, R3, 0x3, PT ;  /* 0x000000030300780c */ /* 0x000fc80003f04270 */
[----:B------:R-:W-:Y:S02]  /*52b10*/  SEL R2, RZ, 0x4, !P0 ;  /* 0x00000004ff027807 */ /* 0x000fe40004000000 */
[----:B------:R-:W-:Y:S02]  /*52b20*/  LOP3.LUT R64, R64, 0x60, RZ, 0x3c, !PT ;  /* 0x0000006040407812 */ /* 0x000fe400078e3cff */
[----:B------:R-:W-:-:S04]  /*52b30*/  SEL R2, R2, RZ, !P5 ;  /* 0x000000ff02027207 */ /* 0x000fc80006800000 */
[----:B------:R-:W-:Y:S01]  /*52b40*/  ISETP.NE.U32.AND P0, PT, R2, RZ, PT ;  /* 0x000000ff0200720c */ /* 0x000fe20003f05070 */
[----:B------:R-:W-:-:S05]  /*52b50*/  IMAD R2, R21, 0x8000, R64 ;  /* 0x0000800015027824 */ /* 0x000fca00078e0240 */
[----:B------:R-:W-:-:S07]  /*52b60*/  IADD3 R8, R2, 0x100000, RZ ;  /* 0x0010000002087810 */ /* 0x000fce0007ffe0ff */
[----:B------:R1:W-:Y:S01]  /*52b70*/  LDGSTS.E [R8+-0x5fa00], [R4.64], P0 ;  /* 0xa060000004087fae */ /* 0x0003e20008121844 */
[----:B------:R-:W-:Y:S02]  /*52b80*/  ISETP.GT.AND P0, PT, R3, 0x7, PT ;  /* 0x000000070300780c */ /* 0x000fe40003f04270 */
[----:B--2---:R-:W-:Y:S02]  /*52b90*/  IADD3 R60, P1, R60, R13, RZ ;  /* 0x0000000d3c3c7210 */ /* 0x004fe40007f3e0ff */
[----:B-1----:R-:W-:-:S04]  /*52ba0*/  SEL R4, RZ, 0x4, !P0 ;  /* 0x00000004ff047807 */ /* 0x002fc80004000000 */
[----:B------:R-:W-:Y:S01]  /*52bb0*/  SEL R4, R4, RZ, !P5 ;  /* 0x000000ff04047207 */ /* 0x000fe20006800000 */
[----:B------:R1:W-:Y:S03]  /*52bc0*/  STL [R1+0x9d8], R60 ;  /* 0x0009d83c01007387 */ /* 0x0003e60000100800 */
[----:B------:R-:W-:Y:S01]  /*52bd0*/  ISETP.NE.U32.AND P0, PT, R4, RZ, PT ;  /* 0x000000ff0400720c */ /* 0x000fe20003f05070 */
[----:B-----5:R-:W-:-:S05]  /*52be0*/  IMAD.X R61, R61, 0x1, R252, P1 ;  /* 0x000000013d3d7824 */ /* 0x020fca00008e06fc */
[----:B------:R-:W-:Y:S04]  /*52bf0*/  STL [R1+0x9d4], R61 ;  /* 0x0009d43d01007387 */ /* 0x000fe80000100800 */
[----:B------:R-:W2:Y:S01]  /*52c00*/  LDL.LU R112, [R1+0x2d0] ;  /* 0x0002d00001707983 */ /* 0x000ea20000300800 */
[----:B------:R-:W-:-:S03]  /*52c10*/  IMAD.MOV.U32 R4, RZ, RZ, R60 ;  /* 0x000000ffff047224 */ /* 0x000fc600078e003c */
[----:B------:R-:W2:Y:S01]  /*52c20*/  LDL.LU R113, [R1+0x2d4] ;  /* 0x0002d40001717983 */ /* 0x000ea20000300800 */
[----:B---3--:R-:W-:-:S03]  /*52c30*/  IADD3 R56, P1, R56, R13, RZ ;  /* 0x0000000d38387210 */ /* 0x008fc60007f3e0ff */
[----:B------:R-:W2:Y:S02]  /*52c40*/  LDL.LU R114, [R1+0x2d8] ;  /* 0x0002d80001727983 */ /* 0x000ea40000300800 */
[----:B------:R-:W-:Y:S02]  /*52c50*/  IMAD.X R57, R57, 0x1, R252, P1 ;  /* 0x0000000139397824 */ /* 0x000fe400008e06fc */
[----:B------:R-:W2:Y:S01]  /*52c60*/  LDL.LU R115, [R1+0x2dc] ;  /* 0x0002dc0001737983 */ /* 0x000ea20000300800 */
[----:B------:R-:W-:-:S03]  /*52c70*/  IMAD.MOV.U32 R5, RZ, RZ, R61 ;  /* 0x000000ffff057224 */ /* 0x000fc600078e003d */
[----:B------:R-:W-:Y:S04]  /*52c80*/  STL [R1+0x9f8], R56 ;  /* 0x0009f83801007387 */ /* 0x000fe80000100800 */
[----:B------:R3:W-:Y:S04]  /*52c90*/  STL [R1+0x9f4], R57 ;  /* 0x0009f43901007387 */ /* 0x0007e80000100800 */
[----:B------:R-:W5:Y:S04]  /*52ca0*/  LDL.LU R100, [R1+0x2e0] ;  /* 0x0002e00001647983 */ /* 0x000f680000300800 */
[----:B------:R-:W5:Y:S04]  /*52cb0*/  LDL.LU R101, [R1+0x2e4] ;  /* 0x0002e40001657983 */ /* 0x000f680000300800 */
[----:B------:R-:W5:Y:S04]  /*52cc0*/  LDL.LU R102, [R1+0x2e8] ;  /* 0x0002e80001667983 */ /* 0x000f680000300800 */
[----:B------:R3:W-:Y:S01]  /*52cd0*/  LDGSTS.E [R8+-0x5f200], [R4.64], P0 ;  /* 0xa0e0000004087fae */ /* 0x0007e20008121844 */
[----:B------:R-:W-:-:S03]  /*52ce0*/  ISETP.GT.AND P0, PT, R3, 0xb, PT ;  /* 0x0000000b0300780c */ /* 0x000fc60003f04270 */
[----:B------:R-:W5:Y:S04]  /*52cf0*/  LDL.LU R103, [R1+0x2ec] ;  /* 0x0002ec0001677983 */ /* 0x000f680000300800 */
[----:B-1----:R-:W5:Y:S01]  /*52d00*/  LDL.LU R60, [R1+0xa34] ;  /* 0x000a3400013c7983 */ /* 0x002f620000300800 */
[----:B---3--:R-:W-:-:S03]  /*52d10*/  IMAD.MOV.U32 R5, RZ, RZ, R57 ;  /* 0x000000ffff057224 */ /* 0x008fc600078e0039 */
[----:B------:R-:W3:Y:S01]  /*52d20*/  LDL.LU R57, [R1+0xa38] ;  /* 0x000a380001397983 */ /* 0x000ee20000300800 */
[----:B------:R-:W-:-:S04]  /*52d30*/  SEL R4, RZ, 0x4, !P0 ;  /* 0x00000004ff047807 */ /* 0x000fc80004000000 */
[----:B------:R-:W-:-:S04]  /*52d40*/  SEL R4, R4, RZ, !P5 ;  /* 0x000000ff04047207 */ /* 0x000fc80006800000 */
[----:B------:R-:W-:Y:S01]  /*52d50*/  ISETP.NE.U32.AND P0, PT, R4, RZ, PT ;  /* 0x000000ff0400720c */ /* 0x000fe20003f05070 */
[----:B------:R-:W-:Y:S11]  /*52d60*/  IMAD.MOV.U32 R4, RZ, RZ, R56 ;  /* 0x000000ffff047224 */ /* 0x000ff600078e0038 */
[----:B------:R-:W-:Y:S01]  /*52d70*/  @!UPT UIADD3 URZ, URZ, URZ, URZ ;  /* 0x0000003f3f3ff290 */ /* 0x000fe2000fffe03f */
[----:B------:R1:W-:Y:S01]  /*52d80*/  LDGSTS.E [R8+-0x5ea00], [R4.64], P0 ;  /* 0xa160000004087fae */ /* 0x0003e20008121844 */
[----:B------:R-:W-:-:S04]  /*52d90*/  ISETP.GT.AND P0, PT, R3, 0xf, PT ;  /* 0x0000000f0300780c */ /* 0x000fc80003f04270 */
[----:B-1----:R-:W-:-:S04]  /*52da0*/  SEL R4, RZ, 0x4, !P0 ;  /* 0x00000004ff047807 */ /* 0x002fc80004000000 */
[----:B------:R-:W-:-:S04]  /*52db0*/  SEL R4, R4, RZ, !P5 ;  /* 0x000000ff04047207 */ /* 0x000fc80006800000 */
[----:B------:R-:W-:Y:S02]  /*52dc0*/  ISETP.NE.U32.AND P0, PT, R4, RZ, PT ;  /* 0x000000ff0400720c */ /* 0x000fe40003f05070 */
[----:B----4-:R-:W-:-:S05]  /*52dd0*/  IADD3 R52, P1, R52, R13, RZ ;  /* 0x0000000d34347210 */ /* 0x010fca0007f3e0ff */
[----:B------:R-:W-:Y:S01]  /*52de0*/  IMAD.X R53, R53, 0x1, R252, P1 ;  /* 0x0000000135357824 */ /* 0x000fe200008e06fc */
[----:B------:R-:W-:Y:S04]  /*52df0*/  STL [R1+0xa18], R52 ;  /* 0x000a183401007387 */ /* 0x000fe80000100800 */
[----:B------:R1:W-:Y:S04]  /*52e00*/  STL [R1+0xa14], R53 ;  /* 0x000a143501007387 */ /* 0x0003e80000100800 */
[----:B------:R-:W4:Y:S01]  /*52e10*/  LDL.LU R92, [R1+0x2f0] ;  /* 0x0002f000015c7983 */ /* 0x000f220000300800 */
[----:B------:R-:W-:-:S03]  /*52e20*/  IMAD.MOV.U32 R5, RZ, RZ, R53 ;  /* 0x000000ffff057224 */ /* 0x000fc600078e0035 */
[----:B------:R-:W4:Y:S04]  /*52e30*/  LDL.LU R93, [R1+0x2f4] ;  /* 0x0002f400015d7983 */ /* 0x000f280000300800 */
[----:B------:R-:W4:Y:S04]  /*52e40*/  LDL.LU R94, [R1+0x2f8] ;  /* 0x0002f800015e7983 */ /* 0x000f280000300800 */
[----:B------:R-:W4:Y:S04]  /*52e50*/  LDL.LU R95, [R1+0x2fc] ;  /* 0x0002fc00015f7983 */ /* 0x000f280000300800 */
[----:B------:R-:W4:Y:S04]  /*52e60*/  LDL.LU R56, [R1+0xa54] ;  /* 0x000a540001387983 */ /* 0x000f280000300800 */
[----:B-1----:R-:W4:Y:S04]  /*52e70*/  LDL.LU R53, [R1+0xa58] ;  /* 0x000a580001357983 */ /* 0x002f280000300800 */
        /* <DEDUP_REMOVED lines=8> */
[----:B------:R-:W-:-:S03]  /*52f00*/  IMAD.MOV.U32 R4, RZ, RZ, R52 ;  /* 0x000000ffff047224 */ /* 0x000fc600078e0034 */
[----:B------:R-:W4:Y:S04]  /*52f10*/  LDL.LU R52, [R1+0xa74] ;  /* 0x000a740001347983 */ /* 0x000f280000300800 */
[----:B------:R1:W-:Y:S04]  /*52f20*/  LDGSTS.E [R8+-0x5e200], [R4.64], P0 ;  /* 0xa1e0000004087fae */ /* 0x0003e80008121844 */
[----:B-1----:R-:W4:Y:S01]  /*52f30*/  LDL.LU R8, [R1+0xa78] ;  /* 0x000a780001087983 */ /* 0x002f220000300800 */
[----:B------:R-:W-:-:S04]  /*52f40*/  ISETP.GT.AND P0, PT, R3, 0x13, PT ;  /* 0x000000130300780c */ /* 0x000fc80003f04270 */
[----:B------:R-:W-:-:S04]  /*52f50*/  SEL R4, RZ, 0x4, !P0 ;  /* 0x00000004ff047807 */ /* 0x000fc80004000000 */
[----:B------:R-:W-:-:S04]  /*52f60*/  SEL R4, R4, RZ, !P5 ;  /* 0x000000ff04047207 */ /* 0x000fc80006800000 */
[----:B------:R-:W-:Y:S01]  /*52f70*/  ISETP.NE.U32.AND P0, PT, R4, RZ, PT ;  /* 0x000000ff0400720c */ /* 0x000fe20003f05070 */
[----:B--2---:R-:W-:Y:S01]  /*52f80*/  HMMA.1688.F32.TF32 R120, R156, R6, R112 ;  /* 0x000000069c78723c */ /* 0x004fe20000081070 */
[----:B---3--:R-:W-:-:S05]  /*52f90*/  IADD3 R57, P1, R57, R13, RZ ;  /* 0x0000000d39397210 */ /* 0x008fca0007f3e0ff */
[----:B-----5:R-:W-:Y:S01]  /*52fa0*/  IMAD.X R60, R60, 0x1, R252, P1 ;  /* 0x000000013c3c7824 */ /* 0x020fe200008e06fc */
[----:B------:R-:W-:Y:S01]  /*52fb0*/  IADD3 R6, R2, 0x100000, RZ ;  /* 0x0010000002067810 */ /* 0x000fe20007ffe0ff */
[----:B------:R-:W-:Y:S02]  /*52fc0*/  IMAD.MOV.U32 R4, RZ, RZ, R57 ;  /* 0x000000ffff047224 */ /* 0x000fe400078e0039 */
[----:B------:R-:W-:-:S05]  /*52fd0*/  IMAD.MOV.U32 R5, RZ, RZ, R60 ;  /* 0x000000ffff057224 */ /* 0x000fca00078e003c */
[----:B------:R1:W-:Y:S01]  /*52fe0*/  LDGSTS.E [R6+-0x5da00], [R4.64], P0 ;  /* 0xa260000004067fae */ /* 0x0003e20008121844 */
[----:B------:R-:W-:-:S04]  /*52ff0*/  ISETP.GT.AND P0, PT, R3, 0x17, PT ;  /* 0x000000170300780c */ /* 0x000fc80003f04270 */
[----:B-1----:R-:W-:-:S04]  /*53000*/  SEL R4, RZ, 0x4, !P0 ;  /* 0x00000004ff047807 */ /* 0x002fc80004000000 */
[----:B------:R-:W-:Y:S01]  /*53010*/  SEL R4, R4, RZ, !P5 ;  /* 0x000000ff04047207 */ /* 0x000fe20006800000 */
[----:B------:R-:W-:Y:S03]  /*53020*/  STL [R1+0xa38], R57 ;  /* 0x000a383901007387 */ /* 0x000fe60000100800 */
[----:B------:R-:W-:Y:S01]  /*53030*/  ISETP.NE.U32.AND P0, PT, R4, RZ, PT ;  /* 0x000000ff0400720c */ /* 0x000fe20003f05070 */
[----:B------:R-:W-:Y:S01]  /*53040*/  STL [R1+0xa34], R60 ;  /* 0x000a343c01007387 */ /* 0x000fe20000100800 */
[C---:B------:R-:W-:Y:S03]  /*53050*/  HMMA.1688.F32.TF32 R116, R156.reuse, R10, R100 ;  /* 0x0000000a9c74723c */ /* 0x040fe60000081064 */
[----:B------:R-:W2:Y:S04]  /*53060*/  LDL.LU R100, [R1+0x3a0] ;  /* 0x0003a00001647983 */ /* 0x000ea80000300800 */
[----:B------:R-:W2:Y:S04]  /*53070*/  LDL.LU R101, [R1+0x3a4] ;  /* 0x0003a40001657983 */ /* 0x000ea80000300800 */
[----:B------:R-:W2:Y:S04]  /*53080*/  LDL.LU R102, [R1+0x3a8] ;  /* 0x0003a80001667983 */ /* 0x000ea80000300800 */
[----:B------:R-:W2:Y:S01]  /*53090*/  LDL.LU R103, [R1+0x3ac] ;  /* 0x0003ac0001677983 */ /* 0x000ea20000300800 */
[----:B----4-:R-:W-:Y:S03]  /*530a0*/  HMMA.1688.F32.TF32 R112, R156, R14, R92 ;  /* 0x0000000e9c70723c */ /* 0x010fe6000008105c */
[----:B------:R-:W3:Y:S04]  /*530b0*/  LDL.LU R92, [R1+0x3b0] ;  /* 0x0003b000015c7983 */ /* 0x000ee80000300800 */
[----:B------:R-:W3:Y:S01]  /*530c0*/  LDL.LU R93, [R1+0x3b4] ;  /* 0x0003b400015d7983 */ /* 0x000ee20000300800 */
[----:B------:R-:W-:-:S03]  /*530d0*/  IADD3 R53, P1, R53, R13, RZ ;  /* 0x0000000d35357210 */ /* 0x000fc60007f3e0ff */
[----:B------:R-:W3:Y:S02]  /*530e0*/  LDL.LU R94, [R1+0x3b8] ;  /* 0x0003b800015e7983 */ /* 0x000ee40000300800 */
[----:B------:R-:W-:Y:S02]  /*530f0*/  IMAD.X R56, R56, 0x1, R252, P1 ;  /* 0x0000000138387824 */ /* 0x000fe400008e06fc */
[----:B------:R-:W3:Y:S01]  /*53100*/  LDL.LU R95, [R1+0x3bc] ;  /* 0x0003bc00015f7983 */ /* 0x000ee20000300800 */
[----:B------:R-:W-:Y:S02]  /*53110*/  IMAD.MOV.U32 R4, RZ, RZ, R53 ;  /* 0x000000ffff047224 */ /* 0x000fe400078e0035 */
[----:B------:R-:W-:-:S05]  /*53120*/  IMAD.MOV.U32 R5, RZ, RZ, R56 ;  /* 0x000000ffff057224 */ /* 0x000fca00078e0038 */
[----:B------:R1:W-:Y:S01]  /*53130*/  LDGSTS.E [R6+-0x5d200], [R4.64], P0 ;  /* 0xa2e0000004067fae */ /* 0x0003e20008121844 */
[----:B------:R-:W-:-:S04]  /*53140*/  ISETP.GT.AND P0, PT, R3, 0x1b, PT ;  /* 0x0000001b0300780c */ /* 0x000fc80003f04270 */
[----:B-1----:R-:W-:-:S04]  /*53150*/  SEL R4, RZ, 0x4, !P0 ;  /* 0x00000004ff047807 */ /* 0x002fc80004000000 */
[----:B------:R-:W-:-:S04]  /*53160*/  SEL R4, R4, RZ, !P5 ;  /* 0x000000ff04047207 */ /* 0x000fc80006800000 */
[----:B------:R-:W-:Y:S02]  /*53170*/  ISETP.NE.U32.AND P0, PT, R4, RZ, PT ;  /* 0x000000ff0400720c */ /* 0x000fe40003f05070 */
[----:B------:R-:W-:Y:S01]  /*53180*/  HMMA.1688.F32.TF32 R4, R156, R22, R244 ;  /* 0x000000169c04723c */ /* 0x000fe200000810f4 */
[----:B------:R-:W-:Y:S04]  /*53190*/  STL [R1+0xa58], R53 ;  /* 0x000a583501007387 */ /* 0x000fe80000100800 */
[----:B------:R-:W-:Y:S01]  /*531a0*/  STL [R1+0xa54], R56 ;  /* 0x000a543801007387 */ /* 0x000fe20000100800 */
[----:B------:R-:W-:-:S05]  /*531b0*/  IADD3 R8, P1, R8, R13, RZ ;  /* 0x0000000d08087210 */ /* 0x000fca0007f3e0ff */
[----:B------:R-:W-:Y:S11]  /*531c0*/  IMAD.X R52, R52, 0x1, R252, P1 ;  /* 0x0000000134347824 */ /* 0x000ff600008e06fc */
[----:B------:R-:W-:Y:S01]  /*531d0*/  @!UPT UIADD3 URZ, URZ, URZ, URZ ;  /* 0x0000003f3f3ff290 */ /* 0x000fe2000fffe03f */
[----:B------:R-:W-:Y:S04]  /*531e0*/  STL.64 [R1+0x180], R4 ;  /* 0x0001800401007387 */ /* 0x000fe80000100a00 */
[----:B------:R1:W-:Y:S04]  /*531f0*/  STL.64 [R1+0x188], R6 ;  /* 0x0001880601007387 */ /* 0x0003e80000100a00 */
[----:B------:R4:W-:Y:S04]  /*53200*/  STL [R1+0xa78], R8 ;  /* 0x000a780801007387 */ /* 0x0009e80000100800 */
[----:B------:R-:W-:Y:S04]  /*53210*/  STL [R1+0xa74], R52 ;  /* 0x000a743401007387 */ /* 0x000fe80000100800 */
[----:B------:R-:W5:Y:S04]  /*53220*/  LDL.LU R10, [R1+0xa94] ;  /* 0x000a9400010a7983 */ /* 0x000f680000300800 */
[----:B-1----:R-:W5:Y:S04]  /*53230*/  LDL.LU R7, [R1+0xa98] ;  /* 0x000a980001077983 */ /* 0x002f680000300800 */
[----:B------:R-:W5:Y:S04]  /*53240*/  LDL.LU R152, [R1+0x3c0] ;  /* 0x0003c00001987983 */ /* 0x000f680000300800 */
[----:B------:R-:W5:Y:S04]  /*53250*/  LDL.LU R153, [R1+0x3c4] ;  /* 0x0003c40001997983 */ /* 0x000f680000300800 */
[----:B------:R-:W5:Y:S04]  /*53260*/  LDL.LU R154, [R1+0x3c8] ;  /* 0x0003c800019a7983 */ /* 0x000f680000300800 */
[----:B------:R-:W5:Y:S01]  /*53270*/  LDL.LU R155, [R1+0x3cc] ;  /* 0x0003cc00019b7983 */ /* 0x000f620000300800 */
[----:B------:R-:W-:Y:S01]  /*53280*/  IMAD.MOV.U32 R4, RZ, RZ, R8 ;  /* 0x000000ffff047224 */ /* 0x000fe200078e0008 */
[----:B------:R-:W-:Y:S01]  /*53290*/  IADD3 R6, R2, 0x100000, RZ ;  /* 0x0010000002067810 */ /* 0x000fe20007ffe0ff */
[----:B------:R-:W-:-:S05]  /*532a0*/  IMAD.MOV.U32 R5, RZ, RZ, R52 ;  /* 0x000000ffff057224 */ /* 0x000fca00078e0034 */
[----:B------:R1:W-:Y:S01]  /*532b0*/  LDGSTS.E [R6+-0x5ca00], [R4.64], P0 ;  /* 0xa360000004067fae */ /* 0x0003e20008121844 */
[----:B------:R-:W-:Y:S01]  /*532c0*/  ISETP.GT.AND P0, PT, R3, 0x1f, PT ;  /* 0x0000001f0300780c */ /* 0x000fe20003f04270 */
[C---:B--2---:R-:W-:Y:S02]  /*532d0*/  HMMA.1688.F32.TF32 R244, R156.reuse, R26, R100 ;  /* 0x0000001a9cf4723c */ /* 0x044fe40000081064 */
[----:B------:R-:W2:Y:S04]  /*532e0*/  LDL.LU R100, [R1+0x3d0] ;  /* 0x0003d00001647983 */ /* 0x000ea80000300800 */
[----:B------:R-:W2:Y:S04]  /*532f0*/  LDL.LU R101, [R1+0x3d4] ;  /* 0x0003d40001657983 */ /* 0x000ea80000300800 */
[----:B------:R-:W2:Y:S04]  /*53300*/  LDL.LU R102, [R1+0x3d8] ;  /* 0x0003d80001667983 */ /* 0x000ea80000300800 */
[----:B------:R-:W2:Y:S04]  /*53310*/  LDL.LU R103, [R1+0x3dc] ;  /* 0x0003dc0001677983 */ /* 0x000ea80000300800 */
[----:B------:R-:W2:Y:S04]  /*53320*/  LDL.LU R11, [R1+0xab4] ;  /* 0x000ab400010b7983 */ /* 0x000ea80000300800 */
[----:B----4-:R-:W4:Y:S04]  /*53330*/  LDL.LU R8, [R1+0xab8] ;  /* 0x000ab80001087983 */ /* 0x010f280000300800 */
[----:B------:R-:W4:Y:S01]  /*53340*/  LDL.LU R148, [R1+0x3e0] ;  /* 0x0003e00001947983 */ /* 0x000f220000300800 */
[----:B------:R-:W-:Y:S01]  /*53350*/  HMMA.1688.F32.TF32 R88, R156, R18, R144 ;  /* 0x000000129c58723c */ /* 0x000fe20000081090 */
[----:B-1----:R-:W-:-:S04]  /*53360*/  SEL R4, RZ, 0x4, !P0 ;  /* 0x00000004ff047807 */ /* 0x002fc80004000000 */
[----:B------:R-:W-:-:S04]  /*53370*/  SEL R4, R4, RZ, !P5 ;  /* 0x000000ff04047207 */ /* 0x000fc80006800000 */
[----:B------:R-:W-:Y:S01]  /*53380*/  ISETP.NE.U32.AND P0, PT, R4, RZ, PT ;  /* 0x000000ff0400720c */ /* 0x000fe20003f05070 */
[----:B---3--:R-:W-:Y:S11]  /*53390*/  HMMA.1688.F32.TF32 R92, R156, R30, R92 ;  /* 0x0000001e9c5c723c */ /* 0x008ff6000008105c */
[----:B------:R-:W-:Y:S11]  /*533a0*/  @!UPT UIADD3 URZ, URZ, URZ, URZ ;  /* 0x0000003f3f3ff290 */ /* 0x000ff6000fffe03f */
[----:B------:R-:W-:Y:S01]  /*533b0*/  @!UPT UIADD3 URZ, URZ, URZ, URZ ;  /* 0x0000003f3f3ff290 */ /* 0x000fe2000fffe03f */
[----:B------:R1:W-:Y:S04]  /*533c0*/  STL.64 [R1+0x150], R92 ;  /* 0x0001505c01007387 */ /* 0x0003e80000100a00 */
[----:B------:R-:W-:Y:S04]  /*533d0*/  STL.64 [R1+0x158], R94 ;  /* 0x0001585e01007387 */ /* 0x000fe80000100a00 */
[----:B------:R-:W3:Y:S04]  /*533e0*/  LDL.LU R149, [R1+0x3e4] ;  /* 0x0003e40001957983 */ /* 0x000ee80000300800 */
[----:B------:R-:W3:Y:S04]  /*533f0*/  LDL.LU R150, [R1+0x3e8] ;  /* 0x0003e80001967983 */ /* 0x000ee80000300800 */
[----:B------:R-:W3:Y:S04]  /*53400*/  LDL.LU R151, [R1+0x3ec] ;  /* 0x0003ec0001977983 */ /* 0x000ee80000300800 */
[----:B------:R-:W3:Y:S01]  /*53410*/  LDL.LU R144, [R1+0x400] ;  /* 0x0004000001907983 */ /* 0x000ee20000300800 */
[----:B-1----:R-:W-:-:S03]  /*53420*/  IMAD.MOV.U32 R93, RZ, RZ, R0 ;  /* 0x000000ffff5d7224 */ /* 0x002fc600078e0000 */
[----:B------:R-:W3:Y:S04]  /*53430*/  LDL.LU R145, [R1+0x404] ;  /* 0x0004040001917983 */ /* 0x000ee80000300800 */
[----:B------:R-:W3:Y:S04]  /*53440*/  LDL.LU R146, [R1+0x408] ;  /* 0x0004080001927983 */ /* 0x000ee80000300800 */
[----:B------:R-:W3:Y:S04]  /*53450*/  LDL.LU R147, [R1+0x40c] ;  /* 0x00040c0001937983 */ /* 0x000ee80000300800 */
[----:B------:R-:W3:Y:S04]  /*53460*/  LDL.LU R92, [R1+0x410] ;  /* 0x00041000015c7983 */ /* 0x000ee80000300800 */
[----:B------:R-:W3:Y:S01]  /*53470*/  LDL.LU R0, [R1+0x13e0] ;  /* 0x0013e00001007983 */ /* 0x000ee20000300800 */
[----:B-----5:R-:W-:-:S05]  /*53480*/  IADD3 R7, P1, R7, R13, RZ ;  /* 0x0000000d07077210 */ /* 0x020fca0007f3e0ff */
[----:B------:R-:W-:Y:S01]  /*53490*/  IMAD.X R10, R10, 0x1, R252, P1 ;  /* 0x000000010a0a7824 */ /* 0x000fe200008e06fc */
[----:B------:R-:W-:Y:S01]  /*534a0*/  STL [R1+0xa98], R7 ;  /* 0x000a980701007387 */ /* 0x000fe20000100800 */
[----:B------:R-:W-:Y:S02]  /*534b0*/  IMAD.MOV.U32 R4, RZ, RZ, R7 ;  /* 0x000000ffff047224 */ /* 0x000fe400078e0007 */
[----:B------:R-:W-:Y:S01]  /*534c0*/  IMAD.MOV.U32 R5, RZ, RZ, R10 ;  /* 0x000000ffff057224 */ /* 0x000fe200078e000a */
[----:B------:R1:W-:Y:S04]  /*534d0*/  STL [R1+0xa94], R10 ;  /* 0x000a940a01007387 */ /* 0x0003e80000100800 */
[----:B------:R5:W-:Y:S04]  /*534e0*/  LDGSTS.E [R6+-0x5c200], [R4.64], P0 ;  /* 0xa3e0000004067fae */ /* 0x000be80008121844 */
[----:B-1----:R-:W3:Y:S04]  /*534f0*/  LDL.LU R10, [R1+0xad4] ;  /* 0x000ad400010a7983 */ /* 0x002ee80000300800 */
[----:B------:R-:W3:Y:S01]  /*53500*/  LDL.LU R7, [R1+0xad8] ;  /* 0x000ad80001077983 */ /* 0x000ee20000300800 */
[----:B------:R-:W-:Y:S01]  /*53510*/  HMMA.1688.F32.TF32 R152, R156, R34, R152 ;  /* 0x000000229c98723c */ /* 0x000fe20000081098 */
[----:B------:R-:W-:-:S04]  /*53520*/  ISETP.GT.AND P0, PT, R3, 0x23, PT ;  /* 0x000000230300780c */ /* 0x000fc80003f04270 */
[----:B-----5:R-:W-:-:S04]  /*53530*/  SEL R4, RZ, 0x4, !P0 ;  /* 0x00000004ff047807 */ /* 0x020fc80004000000 */
[----:B------:R-:W-:-:S04]  /*53540*/  SEL R4, R4, RZ, !P5 ;  /* 0x000000ff04047207 */ /* 0x000fc80006800000 */
[----:B------:R-:W-:Y:S01]  /*53550*/  ISETP.NE.U32.AND P0, PT, R4, RZ, PT ;  /* 0x000000ff0400720c */ /* 0x000fe20003f05070 */
[----:B--2---:R-:W-:Y:S09]  /*53560*/  HMMA.1688.F32.TF32 R100, R156, R38, R100 ;  /* 0x000000269c64723c */ /* 0x004ff20000081064 */
[----:B------:R-:W-:Y:S01]  /*53570*/  STL.64 [R1+0x140], R152 ;  /* 0x0001409801007387 */ /* 0x000fe20000100a00 */
[----:B----4-:R-:W-:-:S03]  /*53580*/  IADD3 R8, P1, R8, R13, RZ ;  /* 0x0000000d08087210 */ /* 0x010fc60007f3e0ff */
[----:B------:R-:W-:Y:S02]  /*53590*/  STL.64 [R1+0x148], R154 ;  /* 0x0001489a01007387 */ /* 0x000fe40000100a00 */
[----:B------:R-:W-:Y:S02]  /*535a0*/  IMAD.X R11, R11, 0x1, R252, P1 ;  /* 0x000000010b0b7824 */ /* 0x000fe400008e06fc */
[----:B------:R-:W-:-:S06]  /*535b0*/  IMAD.MOV.U32 R4, RZ, RZ, R8 ;  /* 0x000000ffff047224 */ /* 0x000fcc00078e0008 */
[----:B------:R-:W-:Y:S04]  /*535c0*/  STL.64 [R1+0x100], R100 ;  /* 0x0001006401007387 */ /* 0x000fe80000100a00 */
[----:B------:R-:W-:Y:S04]  /*535d0*/  STL.64 [R1+0x108], R102 ;  /* 0x0001086601007387 */ /* 0x000fe80000100a00 */
[----:B------:R1:W-:Y:S04]  /*535e0*/  STL [R1+0xab8], R8 ;  /* 0x000ab80801007387 */ /* 0x0003e80000100800 */
[----:B------:R-:W-:Y:S04]  /*535f0*/  STL [R1+0xab4], R11 ;  /* 0x000ab40b01007387 */ /* 0x000fe80000100800 */
[----:B-1----:R-:W2:Y:S01]  /*53600*/  LDL.LU R8, [R1+0xaf8] ;  /* 0x000af80001087983 */ /* 0x002ea20000300800 */
[----:B------:R-:W-:-:S02]  /*53610*/  IMAD.MOV.U32 R103, RZ, RZ, R20 ;  /* 0x000000ffff677224 */ /* 0x000fc400078e0014 */
[----:B------:R-:W-:Y:S02]  /*53620*/  IMAD.MOV.U32 R94, RZ, RZ, R49 ;  /* 0x000000ffff5e7224 */ /* 0x000fe400078e0031 */
[----:B------:R-:W-:Y:S01]  /*53630*/  IMAD.MOV.U32 R95, RZ, RZ, R48 ;  /* 0x000000ffff5f7224 */ /* 0x000fe200078e0030 */
[C---:B---3--:R-:W-:Y:S11]  /*53640*/  HMMA.1688.F32.TF32 R148, R156.reuse, R42, R148 ;  /* 0x0000002a9c94723c */ /* 0x048ff60000081094 */
[----:B------:R-:W-:Y:S11]  /*53650*/  @!UPT UIADD3 URZ, URZ, URZ, URZ ;  /* 0x0000003f3f3ff290 */ /* 0x000ff6000fffe03f */
[----:B------:R-:W-:Y:S01]  /*53660*/  @!UPT UIADD3 URZ, URZ, URZ, URZ ;  /* 0x0000003f3f3ff290 */ /* 0x000fe2000fffe03f */
[----:B------:R-:W-:Y:S04]  /*53670*/  STL.64 [R1+0xc0], R148 ;  /* 0x0000c09401007387 */ /* 0x000fe80000100a00 */
[----:B------:R-:W-:Y:S04]  /*53680*/  STL.64 [R1+0xc8], R150 ;  /* 0x0000c89601007387 */ /* 0x000fe80000100a00 */
[----:B------:R-:W3:Y:S01]  /*53690*/  LDL.LU R20, [R1+0xaf4] ;  /* 0x000af40001147983 */ /* 0x000ee20000300800 */
[----:B------:R-:W-:Y:S07]  /*536a0*/  HMMA.1688.F32.TF32 R48, R156, R50, R92 ;  /* 0x000000329c30723c */ /* 0x000fee000008105c */
[----:B------:R-:W-:Y:S01]  /*536b0*/  IMAD.MOV.U32 R95, RZ, RZ, R12 ;  /* 0x000000ffff5f7224 */ /* 0x000fe200078e000c */
[----:B------:R-:W-:-:S05]  /*536c0*/  IADD3 R7, P1, R7, R13, RZ ;  /* 0x0000000d07077210 */ /* 0x000fca0007f3e0ff */
[----:B------:R-:W-:Y:S01]  /*536d0*/  IMAD.X R10, R10, 0x1, R252, P1 ;  /* 0x000000010a0a7824 */ /* 0x000fe200008e06fc */
[----:B------:R-:W-:Y:S04]  /*536e0*/  STL [R1+0xad8], R7 ;  /* 0x000ad80701007387 */ /* 0x000fe80000100800 */
[----:B------:R1:W-:Y:S04]  /*536f0*/  STL [R1+0xad4], R10 ;  /* 0x000ad40a01007387 */ /* 0x0003e80000100800 */
[----:B------:R-:W4:Y:S04]  /*53700*/  LDL.LU R12, [R1+0xb18] ;  /* 0x000b1800010c7983 */ /* 0x000f280000300800 */
[----:B------:R-:W5:Y:S04]  /*53710*/  LDL.LU R18, [R1+0xb14] ;  /* 0x000b140001127983 */ /* 0x000f680000300800 */
[----:B------:R-:W5:Y:S01]  /*53720*/  LDL.LU R14, [R1+0xb38] ;  /* 0x000b3800010e7983 */ /* 0x000f620000300800 */
[----:B------:R-:W-:-:S05]  /*53730*/  IMAD.MOV.U32 R5, RZ, RZ, R11 ;  /* 0x000000ffff057224 */ /* 0x000fca00078e000b */
[----:B------:R1:W-:Y:S01]  /*53740*/  LDGSTS.E [R6+-0x5ba00], [R4.64], P0 ;  /* 0xa460000004067fae */ /* 0x0003e20008121844 */
[----:B------:R-:W-:Y:S01]  /*53750*/  ISETP.GT.AND P0, PT, R3, 0x27, PT ;  /* 0x000000270300780c */ /* 0x000fe20003f04270 */
[----:B------:R-:W-:Y:S02]  /*53760*/  IMAD.MOV.U32 R93, RZ, RZ, R25 ;  /* 0x000000ffff5d7224 */ /* 0x000fe400078e0019 */
[----:B------:R-:W1:Y:S02]  /*53770*/  S2R R25, SR_TID.X ;  /* 0x0000000000197919 */ /* 0x000e640000002100 */
[----:B-1----:R-:W-:-:S04]  /*53780*/  SEL R4, RZ, 0x4, !P0 ;  /* 0x00000004ff047807 */ /* 0x002fc80004000000 */
[----:B------:R-:W-:-:S04]  /*53790*/  SEL R4, R4, RZ, !P5 ;  /* 0x000000ff04047207 */ /* 0x000fc80006800000 */
[----:B------:R-:W-:Y:S01]  /*537a0*/  ISETP.NE.U32.AND P0, PT, R4, RZ, PT ;  /* 0x000000ff0400720c */ /* 0x000fe20003f05070 */
[----:B------:R-:W-:Y:S02]  /*537b0*/  IMAD.MOV.U32 R4, RZ, RZ, R7 ;  /* 0x000000ffff047224 */ /* 0x000fe400078e0007 */
[----:B------:R-:W-:Y:S01]  /*537c0*/  IMAD.MOV.U32 R5, RZ, RZ, R10 ;  /* 0x000000ffff057224 */ /* 0x000fe200078e000a */
[C---:B------:R-:W-:Y:S01]  /*537d0*/  ISETP.GT.AND P1, PT, R3.reuse, 0x2f, PT ;  /* 0x0000002f0300780c */ /* 0x040fe20003f24270 */
[----:B------:R-:W-:Y:S01]  /*537e0*/  IMAD.MOV.U32 R92, RZ, RZ, R40 ;  /* 0x000000ffff5c7224 */ /* 0x000fe200078e0028 */
[C---:B------:R-:W-:Y:S01]  /*537f0*/  ISETP.GT.AND P6, PT, R3.reuse, 0x2b, PT ;  /* 0x0000002b0300780c */ /* 0x040fe20003fc4270 */
[----:B------:R-:W-:Y:S01]  /*53800*/  IMAD.MOV.U32 R94, RZ, RZ, R24 ;  /* 0x000000ffff5e7224 */ /* 0x000fe200078e0018 */
[----:B------:R-:W-:Y:S01]  /*53810*/  ISETP.GT.AND P4, PT, R3, 0x33, PT ;  /* 0x000000330300780c */ /* 0x000fe20003f84270 */
[----:B------:R-:W5:Y:S04]  /*53820*/  LDL.LU R10, [R1+0xb58] ;  /* 0x000b5800010a7983 */ /* 0x000f680000300800 */
[----:B------:R1:W-:Y:S01]  /*53830*/  LDGSTS.E [R6+-0x5b200], [R4.64], P0 ;  /* 0xa4e0000004067fae */ /* 0x0003e20008121844 */
[----:B------:R-:W-:-:S02]  /*53840*/  LOP3.LUT R24, R25, 0x3f, RZ, 0xc0, !PT ;  /* 0x0000003f19187812 */ /* 0x000fc400078ec0ff */
[----:B-1----:R-:W-:Y:S02]  /*53850*/  SEL R4, RZ, 0x4, !P1 ;  /* 0x00000004ff047807 */ /* 0x002fe40004800000 */
[----:B------:R-:W-:Y:S02]  /*53860*/  SEL R5, RZ, 0x4, !P6 ;  /* 0x00000004ff057807 */ /* 0x000fe40007000000 */
[----:B--2---:R-:W-:Y:S01]  /*53870*/  IADD3 R8, P1, R8, R13, RZ ;  /* 0x0000000d08087210 */ /* 0x004fe20007f3e0ff */
[----:B------:R-:W-:Y:S01]  /*53880*/  HMMA.1688.F32.TF32 R56, R156, R58, R92 ;  /* 0x0000003a9c38723c */ /* 0x000fe2000008105c */
[C---:B------:R-:W-:Y:S02]  /*53890*/  ISETP.GT.AND P0, PT, R3.reuse, 0x37, PT ;  /* 0x000000370300780c */ /* 0x040fe40003f04270 */
[C---:B------:R-:W-:Y:S01]  /*538a0*/  ISETP.GT.AND P2, PT, R3.reuse, 0x3b, PT ;  /* 0x0000003b0300780c */ /* 0x040fe20003f44270 */
[----:B------:R1:W-:Y:S01]  /*538b0*/  STL [R1+0xaf8], R8 ;  /* 0x000af80801007387 */ /* 0x0003e20000100800 */
[----:B------:R-:W-:-:S02]  /*538c0*/  ISETP.GT.AND P3, PT, R3, 0x3f, PT ;  /* 0x0000003f0300780c */ /* 0x000fc40003f64270 */
[----:B------:R-:W-:Y:S01]  /*538d0*/  ISETP.GE.AND P6, PT, R24, R3, PT ;  /* 0x000000031800720c */ /* 0x000fe20003fc6270 */
[----:B------:R-:W-:Y:S01]  /*538e0*/  IMAD.MOV.U32 R94, RZ, RZ, R17 ;  /* 0x000000ffff5e7224 */ /* 0x000fe200078e0011 */
[----:B------:R-:W-:Y:S01]  /*538f0*/  SEL R3, R5, RZ, !P5 ;  /* 0x000000ff05037207 */ /* 0x000fe20006800000 */
[----:B------:R-:W-:Y:S01]  /*53900*/  IMAD.MOV.U32 R95, RZ, RZ, R16 ;  /* 0x000000ffff5f7224 */ /* 0x000fe200078e0010 */
[----:B------:R-:W-:Y:S02]  /*53910*/  SEL R5, RZ, 0x4, !P4 ;  /* 0x00000004ff057807 */ /* 0x000fe40006000000 */
[----:B------:R-:W-:Y:S02]  /*53920*/  SEL R4, R4, RZ, !P5 ;  /* 0x000000ff04047207 */ /* 0x000fe40006800000 */
[----:B------:R-:W-:Y:S02]  /*53930*/  ISETP.NE.U32.AND P4, PT, R3, RZ, PT ;  /* 0x000000ff0300720c */ /* 0x000fe40003f85070 */
[----:B------:R-:W-:-:S02]  /*53940*/  SEL R3, R5, RZ, !P5 ;  /* 0x000000ff05037207 */ /* 0x000fc40006800000 */
[----:B------:R-:W-:Y:S02]  /*53950*/  SEL R5, RZ, 0x4, !P0 ;  /* 0x00000004ff057807 */ /* 0x000fe40004000000 */
[----:B------:R-:W-:Y:S02]  /*53960*/  ISETP.NE.U32.AND P0, PT, R3, RZ, PT ;  /* 0x000000ff0300720c */ /* 0x000fe40003f05070 */
[----:B------:R-:W-:Y:S02]  /*53970*/  SEL R3, R5, RZ, !P5 ;  /* 0x000000ff05037207 */ /* 0x000fe40006800000 */
[----:B------:R-:W-:Y:S02]  /*53980*/  SEL R5, RZ, 0x4, !P3 ;  /* 0x00000004ff057807 */ /* 0x000fe40005800000 */
[----:B------:R-:W-:Y:S02]  /*53990*/  ISETP.NE.U32.AND P3, PT, R3, RZ, PT ;  /* 0x000000ff0300720c */ /* 0x000fe40003f65070 */
[----:B------:R-:W-:-:S02]  /*539a0*/  SEL R3, R5, RZ, !P5 ;  /* 0x000000ff05037207 */ /* 0x000fc40006800000 */
[----:B------:R-:W-:Y:S01]  /*539b0*/  IADD3 R7, R2, 0x100000, RZ ;  /* 0x0010000002077810 */ /* 0x000fe20007ffe0ff */
[----:B---3--:R-:W-:-:S05]  /*539c0*/  IMAD.X R20, R20, 0x1, R252, P1 ;  /* 0x0000000114147824 */ /* 0x008fca00008e06fc */
[----:B------:R-:W-:Y:S04]  /*539d0*/  STL [R1+0xaf4], R20 ;  /* 0x000af41401007387 */ /* 0x000fe80000100800 */
[----:B------:R-:W2:Y:S04]  /*539e0*/  LDL.LU R15, [R1+0xb34] ;  /* 0x000b3400010f7983 */ /* 0x000ea80000300800 */
[----:B------:R-:W3:Y:S04]  /*539f0*/  LDL.LU R17, [R1+0xb54] ;  /* 0x000b540001117983 */ /* 0x000ee80000300800 */
[----:B------:R-:W3:Y:S01]  /*53a00*/  LDL.LU R19, [R1+0xb74] ;  /* 0x000b740001137983 */ /* 0x000ee20000300800 */
[----:B------:R-:W-:-:S03]  /*53a10*/  ISETP.NE.U32.AND P1, PT, R4, RZ, PT ;  /* 0x000000ff0400720c */ /* 0x000fc60003f25070 */
[----:B------:R-:W3:Y:S01]  /*53a20*/  LDL.LU R16, [R1+0xb78] ;  /* 0x000b780001107983 */ /* 0x000ee20000300800 */
[----:B------:R-:W-:-:S03]  /*53a30*/  SEL R4, RZ, 0x4, !P2 ;  /* 0x00000004ff047807 */ /* 0x000fc60005000000 */
[----:B------:R-:W3:Y:S01]  /*53a40*/  LDL.LU R11, [R1+0xb98] ;  /* 0x000b9800010b7983 */ /* 0x000ee20000300800 */
[----:B------:R-:W-:Y:S02]  /*53a50*/  SEL R4, R4, RZ, !P5 ;  /* 0x000000ff04047207 */ /* 0x000fe40006800000 */
[----:B----4-:R-:W-:-:S05]  /*53a60*/  IADD3 R12, P2, R12, R13, RZ ;  /* 0x0000000d0c0c7210 */ /* 0x010fca0007f5e0ff */
[----:B-----5:R-:W-:Y:S01]  /*53a70*/  IMAD.X R18, R18, 0x1, R252, P2 ;  /* 0x0000000112127824 */ /* 0x020fe200010e06fc */
[----:B------:R-:W-:Y:S02]  /*53a80*/  ISETP.NE.U32.AND P2, PT, R4, RZ, PT ;  /* 0x000000ff0400720c */ /* 0x000fe40003f45070 */
[----:B------:R-:W-:Y:S01]  /*53a90*/  SEL R4, RZ, 0x4, P6 ;  /* 0x00000004ff047807 */ /* 0x000fe20003000000 */
[----:B------:R4:W-:Y:S01]  /*53aa0*/  STL [R1+0xb18], R12 ;  /* 0x000b180c01007387 */ /* 0x0009e20000100800 */
[----:B------:R-:W-:Y:S02]  /*53ab0*/  ISETP.NE.U32.AND P6, PT, R3, RZ, PT ;  /* 0x000000ff0300720c */ /* 0x000fe40003fc5070 */
[----:B------:R-:W-:Y:S01]  /*53ac0*/  SEL R3, R4, RZ, !P5 ;  /* 0x000000ff04037207 */ /* 0x000fe20006800000 */
[----:B------:R-:W-:Y:S01]  /*53ad0*/  STL [R1+0xb14], R18 ;  /* 0x000b141201007387 */ /* 0x000fe20000100800 */
[----:B------:R-:W-:-:S03]  /*53ae0*/  IMAD.MOV.U32 R4, RZ, RZ, R8 ;  /* 0x000000ffff047224 */ /* 0x000fc600078e0008 */
[----:B-1----:R-:W5:Y:S01]  /*53af0*/  LDL.LU R8, [R1+0x1398] ;  /* 0x0013980001087983 */ /* 0x002f620000300800 */
[----:B------:R-:W-:-:S03]  /*53b00*/  IMAD.MOV.U32 R5, RZ, RZ, R20 ;  /* 0x000000ffff057224 */ /* 0x000fc600078e0014 */
[----:B------:R-:W5:Y:S01]  /*53b10*/  LDL.LU R23, [R1+0xb94] ;  /* 0x000b940001177983 */ /* 0x000f620000300800 */
[----:B------:R-:W-:-:S03]  /*53b20*/  IADD3 R14, P5, R14, R13, RZ ;  /* 0x0000000d0e0e7210 */ /* 0x000fc60007fbe0ff */
[----:B------:R1:W-:Y:S02]  /*53b30*/  LDGSTS.E [R7+-0x5aa00], [R4.64], P4 ;  /* 0xa560000004077fae */ /* 0x0003e4000a121844 */
[----:B-1----:R-:W-:Y:S02]  /*53b40*/  IMAD.MOV.U32 R4, RZ, RZ, R12 ;  /* 0x000000ffff047224 */ /* 0x002fe400078e000c */
[----:B----4-:R-:W4:Y:S04]  /*53b50*/  LDL.LU R12, [R1+0x1390] ;  /* 0x00139000010c7983 */ /* 0x010f280000300800 */
[----:B------:R1:W-:Y:S04]  /*53b60*/  STL [R1+0xb38], R14 ;  /* 0x000b380e01007387 */ /* 0x0003e80000100800 */
[----:B------:R-:W4:Y:S01]  /*53b70*/  LDL.LU R22, [R1+0x1394] ;  /* 0x0013940001167983 */ /* 0x000f220000300800 */
[----:B------:R-:W-:-:S05]  /*53b80*/  IMAD.MOV.U32 R5, RZ, RZ, R18 ;  /* 0x000000ffff057224 */ /* 0x000fca00078e0012 */
[----:B------:R1:W-:Y:S01]  /*53b90*/  LDGSTS.E [R6+-0x5a200], [R4.64], P1 ;  /* 0xa5e0000004067fae */ /* 0x0003e20008921844 */
[----:B------:R-:W-:Y:S01]  /*53ba0*/  IADD3 R10, P1, R10, R13, RZ ;  /* 0x0000000d0a0a7210 */ /* 0x000fe20007f3e0ff */
[----:B------:R-:W-:Y:S01]  /*53bb0*/  IMAD.MOV.U32 R93, RZ, RZ, R28 ;  /* 0x000000ffff5d7224 */ /* 0x000fe200078e001c */
[----:B------:R-:W-:Y:S01]  /*53bc0*/  ISETP.NE.U32.AND P4, PT, R3, RZ, PT ;  /* 0x000000ff0300720c */ /* 0x000fe20003f85070 */
[----:B------:R-:W1:Y:S01]  /*53bd0*/  S2R R28, SR_TID.X ;  /* 0x00000000001c7919 */ /* 0x000e620000002100 */
[----:B------:R-:W-:-:S03]  /*53be0*/  IADD3 R3, R2, 0x100000, RZ ;  /* 0x0010000002037810 */ /* 0x000fc60007ffe0ff */
[----:B------:R-:W-:Y:S01]  /*53bf0*/  STL [R1+0xb58], R10 ;  /* 0x000b580a01007387 */ /* 0x000fe20000100800 */
[----:B-1----:R-:W-:Y:S02]  /*53c00*/  IMAD.MOV.U32 R4, RZ, RZ, R14 ;  /* 0x000000ffff047224 */ /* 0x002fe400078e000e */
[----:B------:R-:W-:-:S04]  /*53c10*/  IMAD.MOV.U32 R14, RZ, RZ, c[0x0][0x18c] ;  /* 0x00006300ff0e7624 */ /* 0x000fc800078e00ff */
[----:B------:R-:W-:-:S04]  /*53c20*/  IMAD.SHL.U32 R14, R14, 0x40, RZ ;  /* 0x000000400e0e7824 */ /* 0x000fc800078e00ff */
[----:B------:R-:W-:Y:S02]  /*53c30*/  IMAD.SHL.U32 R14, R14, 0x4, RZ ;  /* 0x000000040e0e7824 */ /* 0x000fe400078e00ff */
[----:B------:R-:W-:Y:S01]  /*53c40*/  IMAD.MOV.U32 R92, RZ, RZ, R29 ;  /* 0x000000ffff5c7224 */ /* 0x000fe200078e001d */
[----:B------:R-:W-:Y:S01]  /*53c50*/  LOP3.LUT R29, R28, 0x3f, RZ, 0xc0, !PT ;  /* 0x0000003f1c1d7812 */ /* 0x000fe200078ec0ff */
[--C-:B--2---:R-:W-:Y:S02]  /*53c60*/  IMAD.X R15, R15, 0x1, R252.reuse, P5 ;  /* 0x000000010f0f7824 */ /* 0x104fe400028e06fc */
[----:B---3--:R-:W-:-:S03]  /*53c70*/  IMAD.X R17, R17, 0x1, R252, P1 ;  /* 0x0000000111117824 */ /* 0x008fc600008e06fc */
[----:B------:R1:W-:Y:S01]  /*53c80*/  STL [R1+0xb34], R15 ;  /* 0x000b340f01007387 */ /* 0x0003e20000100800 */
[----:B------:R-:W-:-:S03]  /*53c90*/  IMAD.MOV.U32 R5, RZ, RZ, R15 ;  /* 0x000000ffff057224 */ /* 0x000fc600078e000f */
[----:B------:R-:W2:Y:S01]  /*53ca0*/  LDL.LU R7, [R1+0x1388] ;  /* 0x0013880001077983 */ /* 0x000ea20000300800 */
[----:B------:R-:W-:-:S03]  /*53cb0*/  IADD3 R16, P5, R16, R13, RZ ;  /* 0x0000000d10107210 */ /* 0x000fc60007fbe0ff */
[----:B------:R3:W-:Y:S04]  /*53cc0*/  LDGSTS.E [R3+-0x59a00], [R4.64], P0 ;  /* 0xa660000004037fae */ /* 0x0007e80008121844 */
[----:B-1----:R-:W2:Y:S01]  /*53cd0*/  LDL.LU R15, [R1+0x138c] ;  /* 0x00138c00010f7983 */ /* 0x002ea20000300800 */
[----:B------:R-:W-:-:S03]  /*53ce0*/  IADD3 R11, P0, R11, R13, RZ ;  /* 0x0000000d0b0b7210 */ /* 0x000fc60007f1e0ff */
[----:B------:R-:W-:Y:S01]  /*53cf0*/  STL [R1+0xb78], R16 ;  /* 0x000b781001007387 */ /* 0x000fe20000100800 */
[----:B------:R-:W-:-:S03]  /*53d00*/  IMAD.X R19, R19, 0x1, R252, P5 ;  /* 0x0000000113137824 */ /* 0x000fc600028e06fc */
[----:B------:R1:W-:Y:S04]  /*53d10*/  STL [R1+0xb54], R17 ;  /* 0x000b541101007387 */ /* 0x0003e80000100800 */
[----:B------:R-:W2:Y:S04]  /*53d20*/  LDL.LU R20, [R1+0x1384] ;  /* 0x0013840001147983 */ /* 0x000ea80000300800 */
[----:B------:R-:W2:Y:S01]  /*53d30*/  LDL.LU R13, [R1+0x1380] ;  /* 0x00138000010d7983 */ /* 0x000ea20000300800 */
[----:B---3--:R-:W-:Y:S02]  /*53d40*/  IMAD.MOV.U32 R4, RZ, RZ, R10 ;  /* 0x000000ffff047224 */ /* 0x008fe400078e000a */
[----:B------:R-:W-:Y:S01]  /*53d50*/  IMAD.MOV.U32 R5, RZ, RZ, R17 ;  /* 0x000000ffff057224 */ /* 0x000fe200078e0011 */
[----:B------:R-:W-:Y:S04]  /*53d60*/  STL [R1+0xb98], R11 ;  /* 0x000b980b01007387 */ /* 0x000fe80000100800 */
[----:B------:R3:W-:Y:S04]  /*53d70*/  STL [R1+0xb74], R19 ;  /* 0x000b741301007387 */ /* 0x0007e80000100800 */
[----:B-1----:R-:W2:Y:S04]  /*53d80*/  LDL.LU R17, [R1+0x137c] ;  /* 0x00137c0001117983 */ /* 0x002ea80000300800 */
[----:B------:R-:W2:Y:S01]  /*53d90*/  LDL.LU R10, [R1+0x1378] ;  /* 0x00137800010a7983 */ /* 0x000ea20000300800 */
[----:B-----5:R-:W-:-:S03]  /*53da0*/  IADD3 R8, P1, R8, R14, RZ ;  /* 0x0000000e08087210 */ /* 0x020fc60007f3e0ff */
[----:B------:R1:W-:Y:S01]  /*53db0*/  LDGSTS.E [R6+-0x59200], [R4.64], P3 ;  /* 0xa6e0000004067fae */ /* 0x0003e20009921844 */
[----:B------:R-:W-:-:S03]  /*53dc0*/  IMAD.X R23, R23, 0x1, R252, P0 ;  /* 0x0000000117177824 */ /* 0x000fc600000e06fc */
[----:B------:R-:W5:Y:S01]  /*53dd0*/  LDL.LU R18, [R1+0x1370] ;  /* 0x0013700001127983 */ /* 0x000f620000300800 */
[----:B-1----:R-:W-:Y:S02]  /*53de0*/  IMAD.MOV.U32 R4, RZ, RZ, R16 ;  /* 0x000000ffff047224 */ /* 0x002fe400078e0010 */
[----:B------:R-:W-:Y:S02]  /*53df0*/  IMAD.MOV.U32 R5, RZ, RZ, R19 ;  /* 0x000000ffff057224 */ /* 0x000fe400078e0013 */
[----:B---3--:R-:W3:Y:S04]  /*53e00*/  LDL.LU R19, [R1+0x1374] ;  /* 0x0013740001137983 */ /* 0x008ee80000300800 */
[----:B------:R-:W-:Y:S04]  /*53e10*/  STL [R1+0x1398], R8 ;  /* 0x0013980801007387 */ /* 0x000fe80000100800 */
[----:B------:R1:W-:Y:S01]  /*53e20*/  LDGSTS.E [R3+-0x58a00], [R4.64], P2 ;  /* 0xa760000004037fae */ /* 0x0003e20009121844 */
[----:B------:R-:W-:-:S03]  /*53e30*/  IMAD.MOV.U32 R2, RZ, RZ, R11 ;  /* 0x000000ffff027224 */ /* 0x000fc600078e000b */
[----:B------:R1:W-:Y:S01]  /*53e40*/  STL [R1+0xb94], R23 ;  /* 0x000b941701007387 */ /* 0x0003e20000100800 */
[----:B------:R-:W-:Y:S01]  /*53e50*/  IMAD.SHL.U32 R11, R29, 0x4, RZ ;  /* 0x000000041d0b7824 */ /* 0x000fe200078e00ff */
[----:B----4-:R-:W-:Y:S01]  /*53e60*/  IADD3 R12, P0, R12, R14, RZ ;  /* 0x0000000e0c0c7210 */ /* 0x010fe20007f1e0ff */
[----:B------:R-:W-:Y:S01]  /*53e70*/  IMAD.X R22, R22, 0x1, R0, P1 ;  /* 0x0000000116167824 */ /* 0x000fe200008e0600 */
[----:B------:R-:W4:Y:S01]  /*53e80*/  LDL.LU R16, [R1+0x1368] ;  /* 0x0013680001107983 */ /* 0x000f220000300800 */
[----:B-1----:R-:W-:Y:S01]  /*53e90*/  IMAD.MOV.U32 R3, RZ, RZ, R23 ;  /* 0x000000ffff037224 */ /* 0x002fe200078e0017 */
[----:B------:R-:W-:Y:S02]  /*53ea0*/  SHF.R.S32.HI R23, RZ, 0x6, R28 ;  /* 0x00000006ff177819 */ /* 0x000fe4000001141c */
[----:B------:R-:W-:Y:S02]  /*53eb0*/  STL [R1+0x1390], R12 ;  /* 0x0013900c01007387 */ /* 0x000fe40000100800 */
[----:B------:R-:W-:-:S02]  /*53ec0*/  SGXT R23, R23, 0x1 ;  /* 0x000000011717781a */ /* 0x000fc40000000200 */
[----:B------:R1:W-:Y:S02]  /*53ed0*/  LDGSTS.E [R6+-0x58200], [R2.64], P6 ;  /* 0xa7e0000002067fae */ /* 0x0003e4000b121844 */
[----:B------:R-:W-:Y:S02]  /*53ee0*/  LOP3.LUT R11, R11, 0x110, R23, 0x78, !PT ;  /* 0x000001100b0b7812 */ /* 0x000fe400078e7817 */
[----:B------:R-:W-:Y:S01]  /*53ef0*/  STL [R1+0x1394], R22 ;  /* 0x0013941601007387 */ /* 0x000fe20000100800 */
[----:B------:R-:W-:Y:S02]  /*53f00*/  IMAD.MOV.U32 R4, RZ, RZ, R8 ;  /* 0x000000ffff047224 */ /* 0x000fe400078e0008 */
[----:B------:R-:W-:Y:S01]  /*53f10*/  IMAD.MOV.U32 R5, RZ, RZ, R22 ;  /* 0x000000ffff057224 */ /* 0x000fe200078e0016 */
[----:B------:R-:W0:Y:S04]  /*53f20*/  LDGDEPBAR ;  /* 0x00000000000079af */ /* 0x000e280000000000 */
[----:B-1----:R-:W4:Y:S01]  /*53f30*/  LDL.LU R6, [R1+0x136c] ;  /* 0x00136c0001067983 */ /* 0x002f220000300800 */
[----:B------:R-:W-:-:S03]  /*53f40*/  IMAD R2, R21, 0x20000, R11 ;  /* 0x0002000015027824 */ /* 0x000fc600078e020b */
[----:B------:R-:W4:Y:S04]  /*53f50*/  LDL.LU R11, [R1+0x1360] ;  /* 0x00136000010b7983 */ /* 0x000f280000300800 */
[----:B------:R-:W4:Y:S04]  /*53f60*/  LDL.LU R3, [R1+0x1364] ;  /* 0x0013640001037983 */ /* 0x000f280000300800 */
[----:B------:R1:W-:Y:S02]  /*53f70*/  LDGSTS.E [R2], [R4.64], P4 ;  /* 0x0000000004027fae */ /* 0x0003e4000a121844 */
[----:B-1----:R-:W-:Y:S01]  /*53f80*/  IMAD.MOV.U32 R4, RZ, RZ, R12 ;  /* 0x000000ffff047224 */ /* 0x002fe200078e000c */
[----:B--2---:R-:W-:Y:S01]  /*53f90*/  IADD3 R7, P1, R7, R14, RZ ;  /* 0x0000000e07077210 */ /* 0x004fe20007f3e0ff */
[----:B------:R-:W-:-:S04]  /*53fa0*/  IMAD.X R15, R15, 0x1, R0, P0 ;  /* 0x000000010f0f7824 */ /* 0x000fc800000e0600 */
[----:B------:R-:W-:Y:S01]  /*53fb0*/  STL [R1+0x1388], R7 ;  /* 0x0013880701007387 */ /* 0x000fe20000100800 */
[----:B------:R-:W-:-:S03]  /*53fc0*/  IMAD.MOV.U32 R5, RZ, RZ, R15 ;  /* 0x000000ffff057224 */ /* 0x000fc600078e000f */
[----:B------:R1:W-:Y:S04]  /*53fd0*/  STL [R1+0x138c], R15 ;  /* 0x00138c0f01007387 */ /* 0x0003e80000100800 */
[----:B------:R-:W2:Y:S01]  /*53fe0*/  LDL.LU R8, [R1+0x1358] ;  /* 0x0013580001087983 */ /* 0x000ea20000300800 */
[----:B------:R-:W-:-:S03]  /*53ff0*/  IMAD.X R20, R20, 0x1, R0, P1 ;  /* 0x0000000114147824 */ /* 0x000fc600008e0600 */
[----:B------:R5:W-:Y:S01]  /*54000*/  LDGSTS.E [R2+0x800], [R4.64], P4 ;  /* 0x0080000004027fae */ /* 0x000be2000a121844 */
[----:B------:R-:W-:-:S03]  /*54010*/  IADD3 R13, P0, R13, R14, RZ ;  /* 0x0000000e0d0d7210 */ /* 0x000fc60007f1e0ff */
[----:B-1----:R-:W2:Y:S04]  /*54020*/  LDL.LU R15, [R1+0x135c] ;  /* 0x00135c00010f7983 */ /* 0x002ea80000300800 */
[----:B------:R-:W-:Y:S04]  /*54030*/  STL [R1+0x1380], R13 ;  /* 0x0013800d01007387 */ /* 0x000fe80000100800 */
[----:B------:R1:W-:Y:S01]  /*54040*/  STL [R1+0x1384], R20 ;  /* 0x0013841401007387 */ /* 0x0003e20000100800 */
[----:B------:R-:W-:-:S03]  /*54050*/  IMAD.X R17, R17, 0x1, R0, P0 ;  /* 0x0000000111117824 */ /* 0x000fc600000e0600 */
[----:B------:R-:W2:Y:S01]  /*54060*/  LDL.LU R12, [R1+0x1350] ;  /* 0x00135000010c7983 */ /* 0x000ea20000300800 */
[----:B------:R-:W-:-:S03]  /*54070*/  IADD3 R10, P1, R10, R14, RZ ;  /* 0x0000000e0a0a7210 */ /* 0x000fc60007f3e0ff */
[----:B------:R-:W2:Y:S01]  /*54080*/  LDL.LU R22, [R1+0x1354] ;  /* 0x0013540001167983 */ /* 0x000ea20000300800 */
[----:B-----5:R-:W-:Y:S02]  /*54090*/  IMAD.MOV.U32 R4, RZ, RZ, R7 ;  /* 0x000000ffff047224 */ /* 0x020fe400078e0007 */
[----:B------:R-:W-:Y:S01]  /*540a0*/  IMAD.MOV.U32 R5, RZ, RZ, R20 ;  /* 0x000000ffff057224 */ /* 0x000fe200078e0014 */
[----:B------:R-:W-:Y:S01]  /*540b0*/  STL [R1+0x1378], R10 ;  /* 0x0013780a01007387 */ /* 0x000fe20000100800 */
[----:B------:R-:W-:-:S03]  /*540c0*/  IADD3 R18, P0, R18, R14, RZ ;  /* 0x0000000e12127210 */ /* 0x000fc60007f1e0ff */
[----:B------:R5:W-:Y:S04]  /*540d0*/  STL [R1+0x137c], R17 ;  /* 0x00137c1101007387 */ /* 0x000be80000100800 */
[----:B------:R-:W2:Y:S04]  /*540e0*/  LDL.LU R7, [R1+0x1348] ;  /* 0x0013480001077983 */ /* 0x000ea80000300800 */
[----:B-1----:R-:W2:Y:S01]  /*540f0*/  LDL.LU R20, [R1+0x134c] ;  /* 0x00134c0001147983 */ /* 0x002ea20000300800 */
[----:B---3--:R-:W-:-:S03]  /*54100*/  IMAD.X R19, R19, 0x1, R0, P1 ;  /* 0x0000000113137824 */ /* 0x008fc600008e0600 */
[----:B------:R1:W-:Y:S04]  /*54110*/  LDGSTS.E [R2+0x1000], [R4.64], P4 ;  /* 0x0100000004027fae */ /* 0x0003e8000a121844 */
[----:B------:R-:W-:Y:S04]  /*54120*/  STL [R1+0x1370], R18 ;  /* 0x0013701201007387 */ /* 0x000fe80000100800 */
[----:B------:R3:W-:Y:S01]  /*54130*/  STL [R1+0x1374], R19 ;  /* 0x0013741301007387 */ /* 0x0007e20000100800 */
[----:B-1----:R-:W-:Y:S02]  /*54140*/  IMAD.MOV.U32 R5, RZ, RZ, R17 ;  /* 0x000000ffff057224 */ /* 0x002fe400078e0011 */
[----:B------:R-:W-:Y:S01]  /*54150*/  IMAD.MOV.U32 R4, RZ, RZ, R13 ;  /* 0x000000ffff047224 */ /* 0x000fe200078e000d */
[----:B-----5:R-:W5:Y:S04]  /*54160*/  LDL.LU R17, [R1+0x1344] ;  /* 0x0013440001117983 */ /* 0x020f680000300800 */
[----:B------:R-:W5:Y:S01]  /*54170*/  LDL.LU R13, [R1+0x1340] ;  /* 0x00134000010d7983 */ /* 0x000f620000300800 */
[----:B----4-:R-:W-:-:S03]  /*54180*/  IADD3 R16, P1, R16, R14, RZ ;  /* 0x0000000e10107210 */ /* 0x010fc60007f3e0ff */
[----:B------:R1:W-:Y:S02]  /*54190*/  LDGSTS.E [R2+0x1800], [R4.64], P4 ;  /* 0x0180000004027fae */ /* 0x0003e4000a121844 */
[----:B-1----:R-:W-:Y:S02]  /*541a0*/  IMAD.MOV.U32 R4, RZ, RZ, R10 ;  /* 0x000000ffff047224 */ /* 0x002fe400078e000a */
[----:B------:R-:W-:Y:S02]  /*541b0*/  IMAD.MOV.U32 R5, RZ, RZ, R19 ;  /* 0x000000ffff057224 */ /* 0x000fe400078e0013 */
[----:B------:R-:W-:Y:S01]  /*541c0*/  IMAD.X R6, R6, 0x1, R0, P0 ;  /* 0x0000000106067824 */ /* 0x000fe200000e0600 */
[----:B---3--:R-:W3:Y:S01]  /*541d0*/  LDL.LU R19, [R1+0x133c] ;  /* 0x00133c0001137983 */ /* 0x008ee20000300800 */
[----:B------:R-:W-:-:S03]  /*541e0*/  IADD3 R11, P0, R11, R14, RZ ;  /* 0x0000000e0b0b7210 */ /* 0x000fc60007f1e0ff */
[----:B------:R-:W-:Y:S01]  /*541f0*/  STL [R1+0x1368], R16 ;  /* 0x0013681001007387 */ /* 0x000fe20000100800 */
[----:B------:R-:W-:-:S03]  /*54200*/  IMAD.X R3, R3, 0x1, R0, P1 ;  /* 0x0000000103037824 */ /* 0x000fc600008e0600 */
[----:B------:R1:W-:Y:S04]  /*54210*/  STL [R1+0x136c], R6 ;  /* 0x00136c0601007387 */ /* 0x0003e80000100800 */
[----:B------:R4:W-:Y:S04]  /*54220*/  LDGSTS.E [R2+0x2000], [R4.64], P4 ;  /* 0x0200000004027fae */ /* 0x0009e8000a121844 */
[----:B------:R-:W3:Y:S01]  /*54230*/  LDL.LU R10, [R1+0x1338] ;  /* 0x00133800010a7983 */ /* 0x000ee20000300800 */
[----:B----4-:R-:W-:-:S03]  /*54240*/  IMAD.MOV.U32 R4, RZ, RZ, R18 ;  /* 0x000000ffff047224 */ /* 0x010fc600078e0012 */
[----:B------:R-:W4:Y:S01]  /*54250*/  LDL.LU R18, [R1+0x1334] ;  /* 0x0013340001127983 */ /* 0x000f220000300800 */
[----:B------:R-:W-:-:S03]  /*54260*/  IMAD.MOV.U32 R5, RZ, RZ, R6 ;  /* 0x000000ffff057224 */ /* 0x000fc600078e0006 */
[----:B------:R-:W-:Y:S04]  /*54270*/  STL [R1+0x1360], R11 ;  /* 0x0013600b01007387 */ /* 0x000fe80000100800 */
[----:B------:R2:W-:Y:S04]  /*54280*/  STL [R1+0x1364], R3 ;  /* 0x0013640301007387 */ /* 0x0005e80000100800 */
[----:B-1----:R-:W4:Y:S04]  /*54290*/  LDL.LU R6, [R1+0x1330] ;  /* 0x0013300001067983 */ /* 0x002f280000300800 */
[----:B------:R1:W-:Y:S02]  /*542a0*/  LDGSTS.E [R2+0x2800], [R4.64], P4 ;  /* 0x0280000004027fae */ /* 0x0003e4000a121844 */
[----:B-1----:R-:W-:-:S02]  /*542b0*/  IMAD.MOV.U32 R4, RZ, RZ, R16 ;  /* 0x000000ffff047224 */ /* 0x002fc400078e0010 */
[----:B------:R-:W-:Y:S01]  /*542c0*/  IMAD.MOV.U32 R5, RZ, RZ, R3 ;  /* 0x000000ffff057224 */ /* 0x000fe200078e0003 */
[----:B------:R-:W4:Y:S04]  /*542d0*/  LDL.LU R16, [R1+0x132c] ;  /* 0x00132c0001107983 */ /* 0x000f280000300800 */
[----:B------:R1:W-:Y:S02]  /*542e0*/  LDGSTS.E [R2+0x3000], [R4.64], P4 ;  /* 0x0300000004027fae */ /* 0x0003e4000a121844 */
[----:B-1----:R-:W-:Y:S01]  /*542f0*/  IMAD.MOV.U32 R4, RZ, RZ, R11 ;  /* 0x000000ffff047224 */ /* 0x002fe200078e000b */
[----:B--2---:R-:W-:Y:S01]  /*54300*/  IADD3 R8, P1, R8, R14, RZ ;  /* 0x0000000e08087210 */ /* 0x004fe20007f3e0ff */
[----:B------:R-:W-:-:S04]  /*54310*/  IMAD.X R15, R15, 0x1, R0, P0 ;  /* 0x000000010f0f7824 */ /* 0x000fc800000e0600 */
[----:B------:R-:W-:Y:S01]  /*54320*/  STL [R1+0x1358], R8 ;  /* 0x0013580801007387 */ /* 0x000fe20000100800 */
[----:B------:R-:W-:-:S03]  /*54330*/  IMAD.MOV.U32 R5, RZ, RZ, R15 ;  /* 0x000000ffff057224 */ /* 0x000fc600078e000f */
[----:B------:R1:W-:Y:S04]  /*54340*/  STL [R1+0x135c], R15 ;  /* 0x00135c0f01007387 */ /* 0x0003e80000100800 */
[----:B------:R-:W2:Y:S01]  /*54350*/  LDL.LU R3, [R1+0x1328] ;  /* 0x0013280001037983 */ /* 0x000ea20000300800 */
[----:B------:R-:W-:-:S03]  /*54360*/  IADD3 R12, P0, R12, R14, RZ ;  /* 0x0000000e0c0c7210 */ /* 0x000fc60007f1e0ff */
[----:B------:R1:W-:Y:S01]  /*54370*/  LDGSTS.E [R2+0x3800], [R4.64], P4 ;  /* 0x0380000004027fae */ /* 0x0003e2000a121844 */
[----:B------:R-:W-:-:S03]  /*54380*/  IMAD.X R22, R22, 0x1, R0, P1 ;  /* 0x0000000116167824 */ /* 0x000fc600008e0600 */
[----:B-1----:R-:W2:Y:S04]  /*54390*/  LDL.LU R15, [R1+0x1324] ;  /* 0x00132400010f7983 */ /* 0x002ea80000300800 */
[----:B------:R-:W-:Y:S04]  /*543a0*/  STL [R1+0x1350], R12 ;  /* 0x0013500c01007387 */ /* 0x000fe80000100800 */
[----:B------:R-:W-:Y:S01]  /*543b0*/  STL [R1+0x1354], R22 ;  /* 0x0013541601007387 */ /* 0x000fe20000100800 */
[----:B------:R-:W-:Y:S02]  /*543c0*/  IMAD.MOV.U32 R4, RZ, RZ, R8 ;  /* 0x000000ffff047224 */ /* 0x000fe400078e0008 */
[----:B------:R-:W-:Y:S01]  /*543d0*/  IMAD.MOV.U32 R5, RZ, RZ, R22 ;  /* 0x000000ffff057224 */ /* 0x000fe200078e0016 */
[----:B------:R-:W2:Y:S01]  /*543e0*/  LDL.LU R11, [R1+0x1320] ;  /* 0x00132000010b7983 */ /* 0x000ea20000300800 */
[----:B------:R-:W-:Y:S01]  /*543f0*/  IADD3 R7, P1, R7, R14, RZ ;  /* 0x0000000e07077210 */ /* 0x000fe20007f3e0ff */
[----:B------:R-:W-:-:S02]  /*54400*/  IMAD.X R20, R20, 0x1, R0, P0 ;  /* 0x0000000114147824 */ /* 0x000fc400000e0600 */
[----:B------:R1:W-:Y:S04]  /*54410*/  LDGSTS.E [R2+0x4000], [R4.64], P4 ;  /* 0x0400000004027fae */ /* 0x0003e8000a121844 */
[----:B------:R-:W2:Y:S04]  /*54420*/  LDL.LU R8, [R1+0x1318] ;  /* 0x0013180001087983 */ /* 0x000ea80000300800 */
[----:B------:R-:W-:Y:S01]  /*54430*/  STL [R1+0x1348], R7 ;  /* 0x0013480701007387 */ /* 0x000fe20000100800 */
[----:B-1----:R-:W-:Y:S02]  /*54440*/  IMAD.MOV.U32 R4, RZ, RZ, R12 ;  /* 0x000000ffff047224 */ /* 0x002fe400078e000c */
[----:B------:R-:W-:Y:S01]  /*54450*/  IMAD.MOV.U32 R5, RZ, RZ, R20 ;  /* 0x000000ffff057224 */ /* 0x000fe200078e0014 */
[----:B------:R1:W-:Y:S01]  /*54460*/  STL [R1+0x134c], R20 ;  /* 0x00134c1401007387 */ /* 0x0003e20000100800 */
[----:B-----5:R-:W-:-:S03]  /*54470*/  IMAD.X R17, R17, 0x1, R0, P1 ;  /* 0x0000000111117824 */ /* 0x020fc600008e0600 */
[----:B------:R5:W-:Y:S01]  /*54480*/  LDGSTS.E [R2+0x4800], [R4.64], P4 ;  /* 0x0480000004027fae */ /* 0x000be2000a121844 */
[----:B------:R-:W-:-:S03]  /*54490*/  IADD3 R13, P0, R13, R14, RZ ;  /* 0x0000000e0d0d7210 */ /* 0x000fc60007f1e0ff */
[----:B-1----:R-:W2:Y:S04]  /*544a0*/  LDL.LU R20, [R1+0x131c] ;  /* 0x00131c0001147983 */ /* 0x002ea80000300800 */
[----:B------:R-:W-:Y:S01]  /*544b0*/  STL [R1+0x1340], R13 ;  /* 0x0013400d01007387 */ /* 0x000fe20000100800 */
[----:B-----5:R-:W-:-:S03]  /*544c0*/  IMAD.MOV.U32 R5, RZ, RZ, R17 ;  /* 0x000000ffff057224 */ /* 0x020fc600078e0011 */
[----:B------:R1:W-:Y:S04]  /*544d0*/  STL [R1+0x1344], R17 ;  /* 0x0013441101007387 */ /* 0x0003e80000100800 */
[----:B------:R-:W5:Y:S04]  /*544e0*/  LDL.LU R12, [R1+0x1310] ;  /* 0x00131000010c7983 */ /* 0x000f680000300800 */
[----:B-1----:R-:W5:Y:S01]  /*544f0*/  LDL.LU R17, [R1+0x1314] ;  /* 0x0013140001117983 */ /* 0x002f620000300800 */
[----:B---3--:R-:W-:Y:S02]  /*54500*/  IMAD.X R19, R19, 0x1, R0, P0 ;  /* 0x0000000113137824 */ /* 0x008fe400000e0600 */
[----:B------:R-:W-:-:S05]  /*54510*/  IMAD.MOV.U32 R4, RZ, RZ, R7 ;  /* 0x000000ffff047224 */ /* 0x000fca00078e0007 */
[----:B------:R1:W-:Y:S01]  /*54520*/  LDGSTS.E [R2+0x5000], [R4.64], P4 ;  /* 0x0500000004027fae */ /* 0x0003e2000a121844 */
[----:B------:R-:W-:-:S05]  /*54530*/  IADD3 R10, P1, R10, R14, RZ ;  /* 0x0000000e0a0a7210 */ /* 0x000fca0007f3e0ff */
[----:B------:R-:W-:Y:S01]  /*54540*/  STL [R1+0x1338], R10 ;  /* 0x0013380a01007387 */ /* 0x000fe20000100800 */
[----:B-1----:R-:W-:-:S03]  /*54550*/  IMAD.MOV.U32 R5, RZ, RZ, R19 ;  /* 0x000000ffff057224 */ /* 0x002fc600078e0013 */
[----:B------:R1:W-:Y:S01]  /*54560*/  STL [R1+0x133c], R19 ;  /* 0x00133c1301007387 */ /* 0x0003e20000100800 */
[----:B----4-:R-:W-:-:S03]  /*54570*/  IMAD.X R18, R18, 0x1, R0, P1 ;  /* 0x0000000112127824 */ /* 0x010fc600008e0600 */
[----:B------:R-:W3:Y:S01]  /*54580*/  LDL.LU R7, [R1+0x1308] ;  /* 0x0013080001077983 */ /* 0x000ee20000300800 */
[----:B------:R-:W-:-:S03]  /*54590*/  IMAD.MOV.U32 R4, RZ, RZ, R13 ;  /* 0x000000ffff047224 */ /* 0x000fc600078e000d */
[----:B-1----:R-:W3:Y:S01]  /*545a0*/  LDL.LU R19, [R1+0x130c] ;  /* 0x00130c0001137983 */ /* 0x002ee20000300800 */
[----:B------:R-:W-:-:S03]  /*545b0*/  IADD3 R6, P0, R6, R14, RZ ;  /* 0x0000000e06067210 */ /* 0x000fc60007f1e0ff */
[----:B------:R1:W-:Y:S04]  /*545c0*/  LDGSTS.E [R2+0x5800], [R4.64], P4 ;  /* 0x0580000004027fae */ /* 0x0003e8000a121844 */
[----:B------:R-:W-:Y:S04]  /*545d0*/  STL [R1+0x1330], R6 ;  /* 0x0013300601007387 */ /* 0x000fe80000100800 */
[----:B------:R2:W-:Y:S04]  /*545e0*/  STL [R1+0x1334], R18 ;  /* 0x0013341201007387 */ /* 0x0005e80000100800 */
[----:B------:R-:W3:Y:S04]  /*545f0*/  LDL.LU R13, [R1+0x1300] ;  /* 0x00130000010d7983 */ /* 0x000ee80000300800 */
[----:B------:R-:W3:Y:S01]  /*54600*/  LDL.LU R22, [R1+0x1304] ;  /* 0x0013040001167983 */ /* 0x000ee20000300800 */
[----:B-1----:R-:W-:-:S02]  /*54610*/  IMAD.MOV.U32 R4, RZ, RZ, R10 ;  /* 0x000000ffff047224 */ /* 0x002fc400078e000a */
[----:B------:R-:W-:Y:S02]  /*54620*/  IMAD.X R16, R16, 0x1, R0, P0 ;  /* 0x0000000110107824 */ /* 0x000fe400000e0600 */
[----:B------:R-:W-:-:S05]  /*54630*/  IMAD.MOV.U32 R5, RZ, RZ, R18 ;  /* 0x000000ffff057224 */ /* 0x000fca00078e0012 */
[----:B------:R1:W-:Y:S02]  /*54640*/  LDGSTS.E [R2+0x6000], [R4.64], P4 ;  /* 0x0600000004027fae */ /* 0x0003e4000a121844 */
[----:B-1----:R-:W-:Y:S02]  /*54650*/  IMAD.MOV.U32 R4, RZ, RZ, R6 ;  /* 0x000000ffff047224 */ /* 0x002fe400078e0006 */
[----:B------:R-:W-:-:S05]  /*54660*/  IMAD.MOV.U32 R5, RZ, RZ, R16 ;  /* 0x000000ffff057224 */ /* 0x000fca00078e0010 */
[----:B------:R1:W-:Y:S01]  /*54670*/  LDGSTS.E [R2+0x6800], [R4.64], P4 ;  /* 0x0680000004027fae */ /* 0x0003e2000a121844 */
[----:B--2---:R-:W-:-:S05]  /*54680*/  IADD3 R3, P1, R3, R14, RZ ;  /* 0x0000000e03037210 */ /* 0x004fca0007f3e0ff */
[----:B------:R-:W-:Y:S01]  /*54690*/  STL [R1+0x1328], R3 ;  /* 0x0013280301007387 */ /* 0x000fe20000100800 */
[----:B------:R-:W-:-:S03]  /*546a0*/  IMAD.X R15, R15, 0x1, R0, P1 ;  /* 0x000000010f0f7824 */ /* 0x000fc600008e0600 */
[----:B------:R2:W-:Y:S04]  /*546b0*/  STL [R1+0x132c], R16 ;  /* 0x00132c1001007387 */ /* 0x0005e80000100800 */
[----:B------:R-:W4:Y:S04]  /*546c0*/  LDL.LU R10, [R1+0x12f8] ;  /* 0x0012f800010a7983 */ /* 0x000f280000300800 */
[----:B------:R-:W4:Y:S01]  /*546d0*/  LDL.LU R18, [R1+0x12fc] ;  /* 0x0012fc0001127983 */ /* 0x000f220000300800 */
[----:B------:R-:W-:Y:S01]  /*546e0*/  IADD3 R11, P0, R11, R14, RZ ;  /* 0x0000000e0b0b7210 */ /* 0x000fe20007f1e0ff */
[----:B-1----:R-:W-:-:S04]  /*546f0*/  IMAD.MOV.U32 R4, RZ, RZ, R3 ;  /* 0x000000ffff047224 */ /* 0x002fc800078e0003 */
[----:B------:R-:W-:Y:S01]  /*54700*/  STL [R1+0x1320], R11 ;  /* 0x0013200b01007387 */ /* 0x000fe20000100800 */
[----:B------:R-:W-:-:S03]  /*54710*/  IMAD.MOV.U32 R5, RZ, RZ, R15 ;  /* 0x000000ffff057224 */ /* 0x000fc600078e000f */
[----:B------:R1:W-:Y:S01]  /*54720*/  STL [R1+0x1324], R15 ;  /* 0x0013240f01007387 */ /* 0x0003e20000100800 */
[----:B------:R-:W-:-:S03]  /*54730*/  IADD3 R8, P1, R8, R14, RZ ;  /* 0x0000000e08087210 */ /* 0x000fc60007f3e0ff */
[----:B--2---:R-:W2:Y:S04]  /*54740*/  LDL.LU R16, [R1+0x12f4] ;  /* 0x0012f40001107983 */ /* 0x004ea80000300800 */
[----:B------:R-:W2:Y:S04]  /*54750*/  LDL.LU R6, [R1+0x12f0] ;  /* 0x0012f00001067983 */ /* 0x000ea80000300800 */
[----:B-1----:R-:W2:Y:S04]  /*54760*/  LDL.LU R15, [R1+0x12ec] ;  /* 0x0012ec00010f7983 */ /* 0x002ea80000300800 */
[----:B------:R-:W-:Y:S01]  /*54770*/  STL [R1+0x1318], R8 ;  /* 0x0013180801007387 */ /* 0x000fe20000100800 */
[----:B------:R-:W-:-:S03]  /*54780*/  IMAD.X R20, R20, 0x1, R0, P0 ;  /* 0x0000000114147824 */ /* 0x000fc600000e0600 */
[----:B------:R1:W-:Y:S04]  /*54790*/  LDGSTS.E [R2+0x7000], [R4.64], P4 ;  /* 0x0700000004027fae */ /* 0x0003e8000a121844 */
[----:B------:R5:W-:Y:S04]  /*547a0*/  STL [R1+0x131c], R20 ;  /* 0x00131c1401007387 */ /* 0x000be80000100800 */
[----:B------:R-:W2:Y:S01]  /*547b0*/  LDL.LU R3, [R1+0x12e8] ;  /* 0x0012e80001037983 */ /* 0x000ea20000300800 */
[----:B-----5:R-:W-:Y:S01]  /*547c0*/  IADD3 R12, P0, R12, R14, RZ ;  /* 0x0000000e0c0c7210 */ /* 0x020fe20007f1e0ff */
[----:B-1----:R-:W-:-:S02]  /*547d0*/  IMAD.MOV.U32 R5, RZ, RZ, R20 ;  /* 0x000000ffff057224 */ /* 0x002fc400078e0014 */
[----:B------:R-:W5:Y:S01]  /*547e0*/  LDL.LU R20, [R1+0x12e4] ;  /* 0x0012e40001147983 */ /* 0x000f620000300800 */
[----:B------:R-:W-:-:S03]  /*547f0*/  IMAD.X R17, R17, 0x1, R0, P1 ;  /* 0x0000000111117824 */ /* 0x000fc600008e0600 */
[----:B------:R-:W-:Y:S01]  /*54800*/  STL [R1+0x1310], R12 ;  /* 0x0013100c01007387 */ /* 0x000fe20000100800 */
[----:B------:R-:W-:-:S03]  /*54810*/  IMAD.MOV.U32 R4, RZ, RZ, R11 ;  /* 0x000000ffff047224 */ /* 0x000fc600078e000b */
[----:B------:R1:W-:Y:S04]  /*54820*/  STL [R1+0x1314], R17 ;  /* 0x0013141101007387 */ /* 0x0003e80000100800 */
[----:B------:R-:W5:Y:S04]  /*54830*/  LDL.LU R11, [R1+0x12e0] ;  /* 0x0012e000010b7983 */ /* 0x000f680000300800 */
[----:B------:R1:W-:Y:S02]  /*54840*/  LDGSTS.E [R2+0x7800], [R4.64], P4 ;  /* 0x0780000004027fae */ /* 0x0003e4000a121844 */
[----:B-1----:R-:W-:-:S02]  /*54850*/  IMAD.MOV.U32 R4, RZ, RZ, R8 ;  /* 0x000000ffff047224 */ /* 0x002fc400078e0008 */
[----:B------:R-:W-:Y:S01]  /*54860*/  IMAD.MOV.U32 R5, RZ, RZ, R17 ;  /* 0x000000ffff057224 */ /* 0x000fe200078e0011 */
[----:B---3--:R-:W-:Y:S01]  /*54870*/  IADD3 R7, P1, R7, R14, RZ ;  /* 0x0000000e07077210 */ /* 0x008fe20007f3e0ff */
[----:B------:R-:W5:Y:S01]  /*54880*/  LDL.LU R17, [R1+0x12dc] ;  /* 0x0012dc0001117983 */ /* 0x000f620000300800 */
[----:B------:R-:W-:-:S03]  /*54890*/  IMAD.X R19, R19, 0x1, R0, P0 ;  /* 0x0000000113137824 */ /* 0x000fc600000e0600 */
[----:B------:R-:W-:Y:S04]  /*548a0*/  STL [R1+0x1308], R7 ;  /* 0x0013080701007387 */ /* 0x000fe80000100800 */
[----:B------:R1:W-:Y:S04]  /*548b0*/  STL [R1+0x130c], R19 ;  /* 0x00130c1301007387 */ /* 0x0003e80000100800 */
[----:B------:R1:W-:Y:S04]  /*548c0*/  LDGSTS.E [R2+0x8000], [R4.64], P4 ;  /* 0x0800000004027fae */ /* 0x0003e8000a121844 */
[----:B------:R-:W5:Y:S01]  /*548d0*/  LDL.LU R8, [R1+0x12d8] ;  /* 0x0012d80001087983 */ /* 0x000f620000300800 */
[----:B------:R-:W-:Y:S01]  /*548e0*/  IADD3 R13, P0, R13, R14, RZ ;  /* 0x0000000e0d0d7210 */ /* 0x000fe20007f1e0ff */
[----:B------:R-:W-:-:S02]  /*548f0*/  IMAD.X R22, R22, 0x1, R0, P1 ;  /* 0x0000000116167824 */ /* 0x000fc400008e0600 */
[----:B-1----:R-:W-:Y:S02]  /*54900*/  IMAD.MOV.U32 R5, RZ, RZ, R19 ;  /* 0x000000ffff057224 */ /* 0x002fe400078e0013 */
[----:B------:R-:W5:Y:S01]  /*54910*/  LDL.LU R19, [R1+0x12d4] ;  /* 0x0012d40001137983 */ /* 0x000f620000300800 */
[----:B------:R-:W-:-:S03]  /*54920*/  IMAD.MOV.U32 R4, RZ, RZ, R12 ;  /* 0x000000ffff047224 */ /* 0x000fc600078e000c */
[----:B------:R-:W-:Y:S04]  /*54930*/  STL [R1+0x1300], R13 ;  /* 0x0013000d01007387 */ /* 0x000fe80000100800 */
[----:B------:R-:W-:Y:S04]  /*54940*/  STL [R1+0x1304], R22 ;  /* 0x0013041601007387 */ /* 0x000fe80000100800 */
[----:B------:R-:W5:Y:S04]  /*54950*/  LDL.LU R12, [R1+0x12d0] ;  /* 0x0012d000010c7983 */ /* 0x000f680000300800 */
[----:B------:R1:W-:Y:S02]  /*54960*/  LDGSTS.E [R2+0x8800], [R4.64], P4 ;  /* 0x0880000004027fae */ /* 0x0003e4000a121844 */
[----:B-1----:R-:W-:-:S02]  /*54970*/  IMAD.MOV.U32 R4, RZ, RZ, R7 ;  /* 0x000000ffff047224 */ /* 0x002fc400078e0007 */
[----:B------:R-:W-:Y:S01]  /*54980*/  IMAD.MOV.U32 R5, RZ, RZ, R22 ;  /* 0x000000ffff057224 */ /* 0x000fe200078e0016 */
[----:B------:R-:W5:Y:S04]  /*54990*/  LDL.LU R7, [R1+0x12c8] ;  /* 0x0012c80001077983 */ /* 0x000f680000300800 */
[----:B------:R1:W-:Y:S02]  /*549a0*/  LDGSTS.E [R2+0x9000], [R4.64], P4 ;  /* 0x0900000004027fae */ /* 0x0003e4000a121844 */
[----:B-1----:R-:W-:Y:S01]  /*549b0*/  IMAD.MOV.U32 R4, RZ, RZ, R13 ;  /* 0x000000ffff047224 */ /* 0x002fe200078e000d */
[----:B----4-:R-:W-:Y:S01]  /*549c0*/  IADD3 R10, P1, R10, R14, RZ ;  /* 0x0000000e0a0a7210 */ /* 0x010fe20007f3e0ff */
[----:B------:R-:W-:-:S04]  /*549d0*/  IMAD.X R18, R18, 0x1, R0, P0 ;  /* 0x0000000112127824 */ /* 0x000fc800000e0600 */
[----:B------:R-:W-:Y:S01]  /*549e0*/  STL [R1+0x12f8], R10 ;  /* 0x0012f80a01007387 */ /* 0x000fe20000100800 */
[----:B------:R-:W-:-:S03]  /*549f0*/  IMAD.MOV.U32 R5, RZ, RZ, R18 ;  /* 0x000000ffff057224 */ /* 0x000fc600078e0012 */
[----:B------:R1:W-:Y:S04]  /*54a00*/  STL [R1+0x12fc], R18 ;  /* 0x0012fc1201007387 */ /* 0x0003e80000100800 */
[----:B------:R4:W-:Y:S04]  /*54a10*/  LDGSTS.E [R2+0x9800], [R4.64], P4 ;  /* 0x0980000004027fae */ /* 0x0009e8000a121844 */
[----:B-1----:R-:W3:Y:S01]  /*54a20*/  LDL.LU R18, [R1+0x12cc] ;  /* 0x0012cc0001127983 */ /* 0x002ee20000300800 */
[----:B--2---:R-:W-:Y:S01]  /*54a30*/  IMAD.X R16, R16, 0x1, R0, P1 ;  /* 0x0000000110107824 */ /* 0x004fe200008e0600 */
[----:B------:R-:W-:-:S03]  /*54a40*/  IADD3 R6, P0, R6, R14, RZ ;  /* 0x0000000e06067210 */ /* 0x000fc60007f1e0ff */
[----:B----4-:R-:W-:Y:S02]  /*54a50*/  IMAD.MOV.U32 R5, RZ, RZ, R16 ;  /* 0x000000ffff057224 */ /* 0x010fe400078e0010 */
[----:B------:R-:W-:Y:S01]  /*54a60*/  STL [R1+0x12f0], R6 ;  /* 0x0012f00601007387 */ /* 0x000fe20000100800 */
[----:B------:R-:W-:-:S03]  /*54a70*/  IMAD.X R15, R15, 0x1, R0, P0 ;  /* 0x000000010f0f7824 */ /* 0x000fc600000e0600 */
[----:B------:R1:W-:Y:S01]  /*54a80*/  STL [R1+0x12f4], R16 ;  /* 0x0012f41001007387 */ /* 0x0003e20000100800 */
[----:B------:R-:W-:-:S03]  /*54a90*/  IMAD.MOV.U32 R4, RZ, RZ, R10 ;  /* 0x000000ffff047224 */ /* 0x000fc600078e000a */
[----:B------:R-:W2:Y:S04]  /*54aa0*/  LDL.LU R13, [R1+0x12c0] ;  /* 0x0012c000010d7983 */ /* 0x000ea80000300800 */
[----:B------:R4:W-:Y:S01]  /*54ab0*/  LDGSTS.E [R2+0xa000], [R4.64], P4 ;  /* 0x0a00000004027fae */ /* 0x0009e2000a121844 */
[----:B------:R-:W-:-:S03]  /*54ac0*/  IADD3 R3, P1, R3, R14, RZ ;  /* 0x0000000e03037210 */ /* 0x000fc60007f3e0ff */
[----:B-1----:R-:W2:Y:S04]  /*54ad0*/  LDL.LU R16, [R1+0x12c4] ;  /* 0x0012c40001107983 */ /* 0x002ea80000300800 */
[----:B------:R-:W-:Y:S01]  /*54ae0*/  STL [R1+0x12e8], R3 ;  /* 0x0012e80301007387 */ /* 0x000fe20000100800 */
[----:B-----5:R-:W-:Y:S02]  /*54af0*/  IMAD.X R20, R20, 0x1, R0, P1 ;  /* 0x0000000114147824 */ /* 0x020fe400008e0600 */
[----:B----4-:R-:W-:Y:S01]  /*54b00*/  IMAD.MOV.U32 R5, RZ, RZ, R15 ;  /* 0x000000ffff057224 */ /* 0x010fe200078e000f */
[----:B------:R1:W-:Y:S01]  /*54b10*/  STL [R1+0x12ec], R15 ;  /* 0x0012ec0f01007387 */ /* 0x0003e20000100800 */
[----:B------:R-:W-:-:S03]  /*54b20*/  IMAD.MOV.U32 R4, RZ, RZ, R6 ;  /* 0x000000ffff047224 */ /* 0x000fc600078e0006 */
[----:B------:R-:W4:Y:S04]  /*54b30*/  LDL.LU R10, [R1+0x12b8] ;  /* 0x0012b800010a7983 */ /* 0x000f280000300800 */
[----:B------:R5:W-:Y:S01]  /*54b40*/  LDGSTS.E [R2+0xa800], [R4.64], P4 ;  /* 0x0a80000004027fae */ /* 0x000be2000a121844 */
[----:B------:R-:W-:-:S03]  /*54b50*/  IADD3 R11, P0, R11, R14, RZ ;  /* 0x0000000e0b0b7210 */ /* 0x000fc60007f1e0ff */
[----:B-1----:R-:W4:Y:S04]  /*54b60*/  LDL.LU R15, [R1+0x12bc] ;  /* 0x0012bc00010f7983 */ /* 0x002f280000300800 */
[----:B------:R-:W-:Y:S04]  /*54b70*/  STL [R1+0x12e0], R11 ;  /* 0x0012e00b01007387 */ /* 0x000fe80000100800 */
[----:B------:R1:W-:Y:S04]  /*54b80*/  STL [R1+0x12e4], R20 ;  /* 0x0012e41401007387 */ /* 0x0003e80000100800 */
[----:B------:R-:W4:Y:S04]  /*54b90*/  LDL.LU R6, [R1+0x12b0] ;  /* 0x0012b00001067983 */ /* 0x000f280000300800 */
[----:B------:R-:W4:Y:S01]  /*54ba0*/  LDL.LU R22, [R1+0x12b4] ;  /* 0x0012b40001167983 */ /* 0x000f220000300800 */
[----:B------:R-:W-:-:S02]  /*54bb0*/  IMAD.X R17, R17, 0x1, R0, P0 ;  /* 0x0000000111117824 */ /* 0x000fc400000e0600 */
[----:B-----5:R-:W-:Y:S02]  /*54bc0*/  IMAD.MOV.U32 R4, RZ, RZ, R3 ;  /* 0x000000ffff047224 */ /* 0x020fe400078e0003 */
[----:B------:R-:W-:-:S05]  /*54bd0*/  IMAD.MOV.U32 R5, RZ, RZ, R20 ;  /* 0x000000ffff057224 */ /* 0x000fca00078e0014 */
[----:B------:R5:W-:Y:S01]  /*54be0*/  LDGSTS.E [R2+0xb000], [R4.64], P4 ;  /* 0x0b00000004027fae */ /* 0x000be2000a121844 */
[----:B------:R-:W-:-:S05]  /*54bf0*/  IADD3 R8, P1, R8, R14, RZ ;  /* 0x0000000e08087210 */ /* 0x000fca0007f3e0ff */
[----:B------:R-:W-:Y:S04]  /*54c00*/  STL [R1+0x12d8], R8 ;  /* 0x0012d80801007387 */ /* 0x000fe80000100800 */
[----:B------:R5:W-:Y:S01]  /*54c10*/  STL [R1+0x12dc], R17 ;  /* 0x0012dc1101007387 */ /* 0x000be20000100800 */
[----:B------:R-:W-:-:S03]  /*54c20*/  IMAD.X R19, R19, 0x1, R0, P1 ;  /* 0x0000000113137824 */ /* 0x000fc600008e0600 */
[----:B------:R-:W4:Y:S01]  /*54c30*/  LDL.LU R3, [R1+0x12a8] ;  /* 0x0012a80001037983 */ /* 0x000f220000300800 */
[----:B-----5:R-:W-:-:S03]  /*54c40*/  IMAD.MOV.U32 R5, RZ, RZ, R17 ;  /* 0x000000ffff057224 */ /* 0x020fc600078e0011 */
[----:B-1----:R-:W5:Y:S01]  /*54c50*/  LDL.LU R20, [R1+0x12ac] ;  /* 0x0012ac0001147983 */ /* 0x002f620000300800 */
[----:B------:R-:W-:Y:S01]  /*54c60*/  IADD3 R12, P0, R12, R14, RZ ;  /* 0x0000000e0c0c7210 */ /* 0x000fe20007f1e0ff */
[----:B------:R-:W-:-:S04]  /*54c70*/  IMAD.MOV.U32 R4, RZ, RZ, R11 ;  /* 0x000000ffff047224 */ /* 0x000fc800078e000b */
[----:B------:R-:W-:Y:S04]  /*54c80*/  STL [R1+0x12d0], R12 ;  /* 0x0012d00c01007387 */ /* 0x000fe80000100800 */
[----:B------:R1:W-:Y:S04]  /*54c90*/  STL [R1+0x12d4], R19 ;  /* 0x0012d41301007387 */ /* 0x0003e80000100800 */
[----:B------:R-:W5:Y:S04]  /*54ca0*/  LDL.LU R17, [R1+0x12a4] ;  /* 0x0012a40001117983 */ /* 0x000f680000300800 */
[----:B------:R-:W5:Y:S01]  /*54cb0*/  LDL.LU R11, [R1+0x12a0] ;  /* 0x0012a000010b7983 */ /* 0x000f620000300800 */
[----:B------:R-:W-:-:S03]  /*54cc0*/  IADD3 R7, P1, R7, R14, RZ ;  /* 0x0000000e07077210 */ /* 0x000fc60007f3e0ff */
[----:B------:R1:W-:Y:S02]  /*54cd0*/  LDGSTS.E [R2+0xb800], [R4.64], P4 ;  /* 0x0b80000004027fae */ /* 0x0003e4000a121844 */
[----:B-1----:R-:W-:Y:S02]  /*54ce0*/  IMAD.MOV.U32 R4, RZ, RZ, R8 ;  /* 0x000000ffff047224 */ /* 0x002fe400078e0008 */
[----:B------:R-:W-:Y:S02]  /*54cf0*/  IMAD.MOV.U32 R5, RZ, RZ, R19 ;  /* 0x000000ffff057224 */ /* 0x000fe400078e0013 */
[----:B------:R-:W5:Y:S04]  /*54d00*/  LDL.LU R19, [R1+0x129c] ;  /* 0x00129c0001137983 */ /* 0x000f680000300800 */
[----:B------:R-:W-:Y:S04]  /*54d10*/  STL [R1+0x12c8], R7 ;  /* 0x0012c80701007387 */ /* 0x000fe80000100800 */
[----:B------:R1:W-:Y:S02]  /*54d20*/  LDGSTS.E [R2+0xc000], [R4.64], P4 ;  /* 0x0c00000004027fae */ /* 0x0003e4000a121844 */
[----:B-1----:R-:W-:-:S02]  /*54d30*/  IMAD.MOV.U32 R4, RZ, RZ, R12 ;  /* 0x000000ffff047224 */ /* 0x002fc400078e000c */
[----:B---3--:R-:W-:-:S04]  /*54d40*/  IMAD.X R18, R18, 0x1, R0, P0 ;  /* 0x0000000112127824 */ /* 0x008fc800000e0600 */
[----:B------:R-:W-:Y:S01]  /*54d50*/  IMAD.MOV.U32 R5, RZ, RZ, R18 ;  /* 0x000000ffff057224 */ /* 0x000fe200078e0012 */
[----:B------:R1:W-:Y:S04]  /*54d60*/  STL [R1+0x12cc], R18 ;  /* 0x0012cc1201007387 */ /* 0x0003e80000100800 */
[----:B------:R-:W3:Y:S04]  /*54d70*/  LDL.LU R8, [R1+0x1298] ;  /* 0x0012980001087983 */ /* 0x000ee80000300800 */
[----:B------:R2:W-:Y:S04]  /*54d80*/  LDGSTS.E [R2+0xc800], [R4.64], P4 ;  /* 0x0c80000004027fae */ /* 0x0005e8000a121844 */
[----:B-1----:R-:W3:Y:S01]  /*54d90*/  LDL.LU R18, [R1+0x1294] ;  /* 0x0012940001127983 */ /* 0x002ee20000300800 */
[----:B--2---:R-:W-:-:S05]  /*54da0*/  IADD3 R13, P0, R13, R14, RZ ;  /* 0x0000000e0d0d7210 */ /* 0x004fca0007f1e0ff */
[----:B------:R-:W-:Y:S01]  /*54db0*/  STL [R1+0x12c0], R13 ;  /* 0x0012c00d01007387 */ /* 0x000fe20000100800 */
[----:B------:R-:W-:Y:S02]  /*54dc0*/  IMAD.X R16, R16, 0x1, R0, P1 ;  /* 0x0000000110107824 */ /* 0x000fe400008e0600 */
[----:B------:R-:W-:-:S03]  /*54dd0*/  IMAD.MOV.U32 R4, RZ, RZ, R7 ;  /* 0x000000ffff047224 */ /* 0x000fc600078e0007 */
[----:B------:R1:W-:Y:S01]  /*54de0*/  STL [R1+0x12c4], R16 ;  /* 0x0012c41001007387 */ /* 0x0003e20000100800 */
[----:B------:R-:W-:-:S03]  /*54df0*/  IMAD.MOV.U32 R5, RZ, RZ, R16 ;  /* 0x000000ffff057224 */ /* 0x000fc600078e0010 */
[----:B------:R-:W2:Y:S01]  /*54e00*/  LDL.LU R12, [R1+0x1290] ;  /* 0x00129000010c7983 */ /* 0x000ea20000300800 */
[----:B----4-:R-:W-:-:S03]  /*54e10*/  IADD3 R10, P1, R10, R14, RZ ;  /* 0x0000000e0a0a7210 */ /* 0x010fc60007f3e0ff */
[----:B------:R4:W-:Y:S04]  /*54e20*/  LDGSTS.E [R2+0xd000], [R4.64], P4 ;  /* 0x0d00000004027fae */ /* 0x0009e8000a121844 */
[----:B-1----:R-:W2:Y:S01]  /*54e30*/  LDL.LU R16, [R1+0x128c] ;  /* 0x00128c0001107983 */ /* 0x002ea20000300800 */
[----:B------:R-:W-:-:S03]  /*54e40*/  IMAD.X R15, R15, 0x1, R0, P0 ;  /* 0x000000010f0f7824 */ /* 0x000fc600000e0600 */
[----:B------:R-:W-:Y:S04]  /*54e50*/  STL [R1+0x12b8], R10 ;  /* 0x0012b80a01007387 */ /* 0x000fe80000100800 */
[----:B------:R1:W-:Y:S01]  /*54e60*/  STL [R1+0x12bc], R15 ;  /* 0x0012bc0f01007387 */ /* 0x0003e20000100800 */
[----:B----4-:R-:W-:-:S03]  /*54e70*/  IMAD.MOV.U32 R5, RZ, RZ, R15 ;  /* 0x000000ffff057224 */ /* 0x010fc600078e000f */
[----:B------:R-:W4:Y:S01]  /*54e80*/  LDL.LU R7, [R1+0x1288] ;  /* 0x0012880001077983 */ /* 0x000f220000300800 */
[----:B------:R-:W-:Y:S01]  /*54e90*/  IADD3 R6, P0, R6, R14, RZ ;  /* 0x0000000e06067210 */ /* 0x000fe20007f1e0ff */
[----:B------:R-:W-:Y:S02]  /*54ea0*/  IMAD.X R22, R22, 0x1, R0, P1 ;  /* 0x0000000116167824 */ /* 0x000fe400008e0600 */
[----:B-1----:R-:W4:Y:S01]  /*54eb0*/  LDL.LU R15, [R1+0x1284] ;  /* 0x00128400010f7983 */ /* 0x002f220000300800 */
[----:B------:R-:W-:-:S03]  /*54ec0*/  IMAD.MOV.U32 R4, RZ, RZ, R13 ;  /* 0x000000ffff047224 */ /* 0x000fc600078e000d */
[----:B------:R-:W-:Y:S04]  /*54ed0*/  STL [R1+0x12b0], R6 ;  /* 0x0012b00601007387 */ /* 0x000fe80000100800 */
[----:B------:R-:W-:Y:S04]  /*54ee0*/  STL [R1+0x12b4], R22 ;  /* 0x0012b41601007387 */ /* 0x000fe80000100800 */
[----:B------:R-:W4:Y:S04]  /*54ef0*/  LDL.LU R13, [R1+0x1280] ;  /* 0x00128000010d7983 */ /* 0x000f280000300800 */
[----:B------:R1:W-:Y:S02]  /*54f00*/  LDGSTS.E [R2+0xd800], [R4.64], P4 ;  /* 0x0d80000004027fae */ /* 0x0003e4000a121844 */
[----:B-1----:R-:W-:-:S02]  /*54f10*/  IMAD.MOV.U32 R4, RZ, RZ, R10 ;  /* 0x000000ffff047224 */ /* 0x002fc400078e000a */
[----:B------:R-:W-:Y:S01]  /*54f20*/  IMAD.MOV.U32 R5, RZ, RZ, R22 ;  /* 0x000000ffff057224 */ /* 0x000fe200078e0016 */
[----:B------:R-:W4:Y:S01]  /*54f30*/  LDL.LU R10, [R1+0x1278] ;  /* 0x00127800010a7983 */ /* 0x000f220000300800 */
[----:B------:R-:W-:-:S03]  /*54f40*/  IADD3 R3, P1, R3, R14, RZ ;  /* 0x0000000e03037210 */ /* 0x000fc60007f3e0ff */
[----:B------:R1:W-:Y:S01]  /*54f50*/  LDGSTS.E [R2+0xe000], [R4.64], P4 ;  /* 0x0e00000004027fae */ /* 0x0003e2000a121844 */
[----:B-----5:R-:W-:-:S03]  /*54f60*/  IMAD.X R20, R20, 0x1, R0, P0 ;  /* 0x0000000114147824 */ /* 0x020fc600000e0600 */
[----:B------:R-:W-:Y:S04]  /*54f70*/  STL [R1+0x12a8], R3 ;  /* 0x0012a80301007387 */ /* 0x000fe80000100800 */
[----:B------:R5:W-:Y:S01]  /*54f80*/  STL [R1+0x12ac], R20 ;  /* 0x0012ac1401007387 */ /* 0x000be20000100800 */
[----:B-1----:R-:W-:Y:S02]  /*54f90*/  IMAD.MOV.U32 R4, RZ, RZ, R6 ;  /* 0x000000ffff047224 */ /* 0x002fe400078e0006 */
[----:B------:R-:W-:Y:S02]  /*54fa0*/  IMAD.MOV.U32 R5, RZ, RZ, R20 ;  /* 0x000000ffff057224 */ /* 0x000fe400078e0014 */
[----:B-----5:R-:W4:Y:S01]  /*54fb0*/  LDL.LU R20, [R1+0x127c] ;  /* 0x00127c0001147983 */ /* 0x020f220000300800 */
[----:B------:R-:W-:-:S03]  /*54fc0*/  IMAD.X R17, R17, 0x1, R0, P1 ;  /* 0x0000000111117824 */ /* 0x000fc600008e0600 */
[----:B------:R1:W-:Y:S01]  /*54fd0*/  LDGSTS.E [R2+0xe800], [R4.64], P4 ;  /* 0x0e80000004027fae */ /* 0x0003e2000a121844 */
[----:B------:R-:W-:-:S05]  /*54fe0*/  IADD3 R11, P0, R11, R14, RZ ;  /* 0x0000000e0b0b7210 */ /* 0x000fca0007f1e0ff */
[----:B------:R-:W-:Y:S04]  /*54ff0*/  STL [R1+0x12a0], R11 ;  /* 0x0012a00b01007387 */ /* 0x000fe80000100800 */
[----:B------:R1:W-:Y:S02]  /*55000*/  STL [R1+0x12a4], R17 ;  /* 0x0012a41101007387 */ /* 0x0003e40000100800 */
[----:B-1----:R-:W-:Y:S02]  /*55010*/  IMAD.MOV.U32 R5, RZ, RZ, R17 ;  /* 0x000000ffff057224 */ /* 0x002fe400078e0011 */
[----:B------:R-:W4:Y:S04]  /*55020*/  LDL.LU R6, [R1+0x1270] ;  /* 0x0012700001067983 */ /* 0x000f280000300800 */
[----:B------:R-:W4:Y:S01]  /*55030*/  LDL.LU R17, [R1+0x1274] ;  /* 0x0012740001117983 */ /* 0x000f220000300800 */
[----:B------:R-:W-:-:S02]  /*55040*/  IMAD.X R19, R19, 0x1, R0, P0 ;  /* 0x0000000113137824 */ /* 0x000fc400000e0600 */
[----:B------:R-:W-:-:S05]  /*55050*/  IMAD.MOV.U32 R4, RZ, RZ, R3 ;  /* 0x000000ffff047224 */ /* 0x000fca00078e0003 */
[----:B------:R1:W-:Y:S02]  /*55060*/  LDGSTS.E [R2+0xf000], [R4.64], P4 ;  /* 0x0f00000004027fae */ /* 0x0003e4000a121844 */
[----:B-1----:R-:W-:Y:S02]  /*55070*/  IMAD.MOV.U32 R5, RZ, RZ, R19 ;  /* 0x000000ffff057224 */ /* 0x002fe400078e0013 */
[----:B------:R-:W-:-:S05]  /*55080*/  IMAD.MOV.U32 R4, RZ, RZ, R11 ;  /* 0x000000ffff047224 */ /* 0x000fca00078e000b */
[----:B------:R1:W-:Y:S01]  /*55090*/  LDGSTS.E [R2+0xf800], [R4.64], P4 ;  /* 0x0f80000004027fae */ /* 0x0003e2000a121844 */
[----:B---3--:R-:W-:-:S05]  /*550a0*/  IADD3 R8, P1, R8, R14, RZ ;  /* 0x0000000e08087210 */ /* 0x008fca0007f3e0ff */
[----:B------:R-:W-:Y:S01]  /*550b0*/  STL [R1+0x1298], R8 ;  /* 0x0012980801007387 */ /* 0x000fe20000100800 */
[----:B------:R-:W-:-:S03]  /*550c0*/  IMAD.X R18, R18, 0x1, R0, P1 ;  /* 0x0000000112127824 */ /* 0x000fc600008e0600 */
[----:B------:R3:W-:Y:S04]  /*550d0*/  STL [R1+0x129c], R19 ;  /* 0x00129c1301007387 */ /* 0x0007e80000100800 */
[----:B------:R-:W5:Y:S04]  /*550e0*/  LDL.LU R3, [R1+0x1268] ;  /* 0x0012680001037983 */ /* 0x000f680000300800 */
[----:B---3--:R-:W3:Y:S01]  /*550f0*/  LDL.LU R19, [R1+0x126c] ;  /* 0x00126c0001137983 */ /* 0x008ee20000300800 */
[----:B--2---:R-:W-:-:S05]  /*55100*/  IADD3 R12, P0, R12, R14, RZ ;  /* 0x0000000e0c0c7210 */ /* 0x004fca0007f1e0ff */
[----:B------:R-:W-:Y:S04]  /*55110*/  STL [R1+0x1290], R12 ;  /* 0x0012900c01007387 */ /* 0x000fe80000100800 */
[----:B------:R2:W-:Y:S01]  /*55120*/  STL [R1+0x1294], R18 ;  /* 0x0012941201007387 */ /* 0x0005e20000100800 */
[----:B------:R-:W-:-:S03]  /*55130*/  IMAD.X R16, R16, 0x1, R0, P0 ;  /* 0x0000000110107824 */ /* 0x000fc600000e0600 */
[----:B------:R-:W3:Y:S01]  /*55140*/  LDL.LU R11, [R1+0x1260] ;  /* 0x00126000010b7983 */ /* 0x000ee20000300800 */
[----:B-1----:R-:W-:-:S03]  /*55150*/  IMAD.MOV.U32 R4, RZ, RZ, R8 ;  /* 0x000000ffff047224 */ /* 0x002fc600078e0008 */
[----:B------:R-:W3:Y:S01]  /*55160*/  LDL.LU R22, [R1+0x1264] ;  /* 0x0012640001167983 */ /* 0x000ee20000300800 */
[----:B----4-:R-:W-:Y:S01]  /*55170*/  IADD3 R7, P1, R7, R14, RZ ;  /* 0x0000000e07077210 */ /* 0x010fe20007f3e0ff */
[----:B------:R-:W-:-:S04]  /*55180*/  IMAD.MOV.U32 R5, RZ, RZ, R18 ;  /* 0x000000ffff057224 */ /* 0x000fc800078e0012 */
[----:B------:R-:W-:Y:S01]  /*55190*/  STL [R1+0x1288], R7 ;  /* 0x0012880701007387 */ /* 0x000fe20000100800 */
[----:B------:R-:W-:-:S03]  /*551a0*/  IMAD.X R15, R15, 0x1, R0, P1 ;  /* 0x000000010f0f7824 */ /* 0x000fc600008e0600 */
[----:B------:R1:W-:Y:S04]  /*551b0*/  STL [R1+0x128c], R16 ;  /* 0x00128c1001007387 */ /* 0x0003e80000100800 */
[----:B------:R-:W4:Y:S04]  /*551c0*/  LDL.LU R8, [R1+0x1258] ;  /* 0x0012580001087983 */ /* 0x000f280000300800 */
[----:B--2---:R-:W2:Y:S01]  /*551d0*/  LDL.LU R18, [R1+0x125c] ;  /* 0x00125c0001127983 */ /* 0x004ea20000300800 */
[----:B------:R-:W-:-:S03]  /*551e0*/  IADD3 R13, P0, R13, R14, RZ ;  /* 0x0000000e0d0d7210 */ /* 0x000fc60007f1e0ff */
[----:B------:R1:W-:Y:S04]  /*551f0*/  LDGSTS.E [R2+0x10000], [R4.64], P4 ;  /* 0x1000000004027fae */ /* 0x0003e8000a121844 */
[----:B------:R-:W-:Y:S04]  /*55200*/  STL [R1+0x1280], R13 ;  /* 0x0012800d01007387 */ /* 0x000fe80000100800 */
[----:B------:R1:W-:Y:S02]  /*55210*/  STL [R1+0x1284], R15 ;  /* 0x0012840f01007387 */ /* 0x0003e40000100800 */
[----:B-1----:R-:W-:-:S02]  /*55220*/  IMAD.MOV.U32 R5, RZ, RZ, R16 ;  /* 0x000000ffff057224 */ /* 0x002fc400078e0010 */
[----:B------:R-:W-:Y:S01]  /*55230*/  IMAD.MOV.U32 R4, RZ, RZ, R12 ;  /* 0x000000ffff047224 */ /* 0x000fe200078e000c */
[----:B------:R-:W2:Y:S04]  /*55240*/  LDL.LU R16, [R1+0x1254] ;  /* 0x0012540001107983 */ /* 0x000ea80000300800 */
[----:B------:R-:W2:Y:S01]  /*55250*/  LDL.LU R12, [R1+0x1250] ;  /* 0x00125000010c7983 */ /* 0x000ea20000300800 */
[----:B------:R-:W-:-:S03]  /*55260*/  IADD3 R10, P1, R10, R14, RZ ;  /* 0x0000000e0a0a7210 */ /* 0x000fc60007f3e0ff */
[----:B------:R1:W-:Y:S02]  /*55270*/  LDGSTS.E [R2+0x10800], [R4.64], P4 ;  /* 0x1080000004027fae */ /* 0x0003e4000a121844 */
[----:B-1----:R-:W-:Y:S02]  /*55280*/  IMAD.MOV.U32 R4, RZ, RZ, R7 ;  /* 0x000000ffff047224 */ /* 0x002fe400078e0007 */
[----:B------:R-:W-:Y:S02]  /*55290*/  IMAD.MOV.U32 R5, RZ, RZ, R15 ;  /* 0x000000ffff057224 */ /* 0x000fe400078e000f */
[----:B------:R-:W2:Y:S01]  /*552a0*/  LDL.LU R15, [R1+0x124c] ;  /* 0x00124c00010f7983 */ /* 0x000ea20000300800 */
[----:B------:R-:W-:-:S03]  /*552b0*/  IMAD.X R20, R20, 0x1, R0, P0 ;  /* 0x0000000114147824 */ /* 0x000fc600000e0600 */
[----:B------:R-:W-:Y:S04]  /*552c0*/  STL [R1+0x1278], R10 ;  /* 0x0012780a01007387 */ /* 0x000fe80000100800 */
[----:B------:R1:W-:Y:S04]  /*552d0*/  STL [R1+0x127c], R20 ;  /* 0x00127c1401007387 */ /* 0x0003e80000100800 */
[----:B------:R1:W-:Y:S04]  /*552e0*/  LDGSTS.E [R2+0x11000], [R4.64], P4 ;  /* 0x1100000004027fae */ /* 0x0003e8000a121844 */
[----:B------:R-:W2:Y:S01]  /*552f0*/  LDL.LU R7, [R1+0x1248] ;  /* 0x0012480001077983 */ /* 0x000ea20000300800 */
[----:B------:R-:W-:Y:S01]  /*55300*/  IADD3 R6, P0, R6, R14, RZ ;  /* 0x0000000e06067210 */ /* 0x000fe20007f1e0ff */
[----:B-1----:R-:W-:-:S02]  /*55310*/  IMAD.MOV.U32 R5, RZ, RZ, R20 ;  /* 0x000000ffff057224 */ /* 0x002fc400078e0014 */
[----:B------:R-:W-:Y:S01]  /*55320*/  IMAD.X R17, R17, 0x1, R0, P1 ;  /* 0x0000000111117824 */ /* 0x000fe200008e0600 */
[----:B------:R-:W2:Y:S01]  /*55330*/  LDL.LU R20, [R1+0x1244] ;  /* 0x0012440001147983 */ /* 0x000ea20000300800 */
[----:B------:R-:W-:-:S03]  /*55340*/  IMAD.MOV.U32 R4, RZ, RZ, R13 ;  /* 0x000000ffff047224 */ /* 0x000fc600078e000d */
[----:B------:R-:W-:Y:S04]  /*55350*/  STL [R1+0x1270], R6 ;  /* 0x0012700601007387 */ /* 0x000fe80000100800 */
[----:B------:R1:W-:Y:S04]  /*55360*/  STL [R1+0x1274], R17 ;  /* 0x0012741101007387 */ /* 0x0003e80000100800 */
[----:B------:R-:W2:Y:S04]  /*55370*/  LDL.LU R13, [R1+0x1240] ;  /* 0x00124000010d7983 */ /* 0x000ea80000300800 */
[----:B------:R1:W-:Y:S02]  /*55380*/  LDGSTS.E [R2+0x11800], [R4.64], P4 ;  /* 0x1180000004027fae */ /* 0x0003e4000a121844 */
[----:B-1----:R-:W-:-:S02]  /*55390*/  IMAD.MOV.U32 R4, RZ, RZ, R10 ;  /* 0x000000ffff047224 */ /* 0x002fc400078e000a */
[----:B------:R-:W-:Y:S02]  /*553a0*/  IMAD.MOV.U32 R5, RZ, RZ, R17 ;  /* 0x000000ffff057224 */ /* 0x000fe400078e0011 */
[----:B------:R-:W2:Y:S04]  /*553b0*/  LDL.LU R17, [R1+0x123c] ;  /* 0x00123c0001117983 */ /* 0x000ea80000300800 */
[----:B------:R1:W-:Y:S02]  /*553c0*/  LDGSTS.E [R2+0x12000], [R4.64], P4 ;  /* 0x1200000004027fae */ /* 0x0003e4000a121844 */
[----:B-1----:R-:W-:Y:S01]  /*553d0*/  IMAD.MOV.U32 R4, RZ, RZ, R6 ;  /* 0x000000ffff047224 */ /* 0x002fe200078e0006 */
[----:B-----5:R-:W-:Y:S01]  /*553e0*/  IADD3 R3, P1, R3, R14, RZ ;  /* 0x0000000e03037210 */ /* 0x020fe20007f3e0ff */
[----:B---3--:R-:W-:-:S04]  /*553f0*/  IMAD.X R19, R19, 0x1, R0, P0 ;  /* 0x0000000113137824 */ /* 0x008fc800000e0600 */
[----:B------:R-:W-:Y:S01]  /*55400*/  STL [R1+0x1268], R3 ;  /* 0x0012680301007387 */ /* 0x000fe20000100800 */
[----:B------:R-:W-:-:S03]  /*55410*/  IMAD.MOV.U32 R5, RZ, RZ, R19 ;  /* 0x000000ffff057224 */ /* 0x000fc600078e0013 */
[----:B------:R1:W-:Y:S04]  /*55420*/  STL [R1+0x126c], R19 ;  /* 0x00126c1301007387 */ /* 0x0003e80000100800 */
[----:B------:R-:W3:Y:S04]  /*55430*/  LDL.LU R10, [R1+0x1238] ;  /* 0x00123800010a7983 */ /* 0x000ee80000300800 */
[----:B------:R5:W-:Y:S04]  /*55440*/  LDGSTS.E [R2+0x12800], [R4.64], P4 ;  /* 0x1280000004027fae */ /* 0x000be8000a121844 */
[----:B-1----:R-:W3:Y:S01]  /*55450*/  LDL.LU R19, [R1+0x1234] ;  /* 0x0012340001137983 */ /* 0x002ee20000300800 */
[----:B------:R-:W-:Y:S01]  /*55460*/  IADD3 R11, P0, R11, R14, RZ ;  /* 0x0000000e0b0b7210 */ /* 0x000fe20007f1e0ff */
[----:B------:R-:W-:-:S04]  /*55470*/  IMAD.X R22, R22, 0x1, R0, P1 ;  /* 0x0000000116167824 */ /* 0x000fc800008e0600 */
[----:B------:R-:W-:Y:S01]  /*55480*/  STL [R1+0x1260], R11 ;  /* 0x0012600b01007387 */ /* 0x000fe20000100800 */
[----:B-----5:R-:W-:Y:S02]  /*55490*/  IMAD.MOV.U32 R4, RZ, RZ, R3 ;  /* 0x000000ffff047224 */ /* 0x020fe400078e0003 */
[----:B------:R-:W-:Y:S01]  /*554a0*/  IMAD.MOV.U32 R5, RZ, RZ, R22 ;  /* 0x000000ffff057224 */ /* 0x000fe200078e0016 */
[----:B------:R-:W-:Y:S04]  /*554b0*/  STL [R1+0x1264], R22 ;  /* 0x0012641601007387 */ /* 0x000fe80000100800 */
[----:B------:R-:W5:Y:S04]  /*554c0*/  LDL.LU R6, [R1+0x1230] ;  /* 0x0012300001067983 */ /* 0x000f680000300800 */
[----:B------:R1:W-:Y:S01]  /*554d0*/  LDGSTS.E [R2+0x13000], [R4.64], P4 ;  /* 0x1300000004027fae */ /* 0x0003e2000a121844 */
[----:B----4-:R-:W-:-:S03]  /*554e0*/  IADD3 R8, P1, R8, R14, RZ ;  /* 0x0000000e08087210 */ /* 0x010fc60007f3e0ff */
[----:B------:R-:W4:Y:S01]  /*554f0*/  LDL.LU R3, [R1+0x1228] ;  /* 0x0012280001037983 */ /* 0x000f220000300800 */
[----:B--2---:R-:W-:-:S03]  /*55500*/  IMAD.X R18, R18, 0x1, R0, P0 ;  /* 0x0000000112127824 */ /* 0x004fc600000e0600 */
[----:B------:R-:W-:Y:S01]  /*55510*/  STL [R1+0x1258], R8 ;  /* 0x0012580801007387 */ /* 0x000fe20000100800 */
[----:B-1----:R-:W-:Y:S02]  /*55520*/  IMAD.MOV.U32 R4, RZ, RZ, R11 ;  /* 0x000000ffff047224 */ /* 0x002fe400078e000b */
[----:B------:R-:W-:Y:S01]  /*55530*/  IMAD.MOV.U32 R5, RZ, RZ, R18 ;  /* 0x000000ffff057224 */ /* 0x000fe200078e0012 */
[----:B------:R1:W-:Y:S04]  /*55540*/  STL [R1+0x125c], R18 ;  /* 0x00125c1201007387 */ /* 0x0003e80000100800 */
[----:B------:R2:W-:Y:S04]  /*55550*/  LDGSTS.E [R2+0x13800], [R4.64], P4 ;  /* 0x1380000004027fae */ /* 0x0005e8000a121844 */
[----:B-1----:R-:W4:Y:S01]  /*55560*/  LDL.LU R18, [R1+0x122c] ;  /* 0x00122c0001127983 */ /* 0x002f220000300800 */
[----:B------:R-:W-:Y:S01]  /*55570*/  IMAD.X R16, R16, 0x1, R0, P1 ;  /* 0x0000000110107824 */ /* 0x000fe200008e0600 */
[----:B------:R-:W-:-:S03]  /*55580*/  IADD3 R12, P0, R12, R14, RZ ;  /* 0x0000000e0c0c7210 */ /* 0x000fc60007f1e0ff */
[----:B--2---:R-:W-:Y:S02]  /*55590*/  IMAD.MOV.U32 R5, RZ, RZ, R16 ;  /* 0x000000ffff057224 */ /* 0x004fe400078e0010 */
[----:B------:R-:W-:Y:S04]  /*555a0*/  STL [R1+0x1250], R12 ;  /* 0x0012500c01007387 */ /* 0x000fe80000100800 */
[----:B------:R1:W-:Y:S04]  /*555b0*/  STL [R1+0x1254], R16 ;  /* 0x0012541001007387 */ /* 0x0003e80000100800 */
[----:B------:R-:W4:Y:S04]  /*555c0*/  LDL.LU R11, [R1+0x1220] ;  /* 0x00122000010b7983 */ /* 0x000f280000300800 */
[----:B-1----:R-:W4:Y:S01]  /*555d0*/  LDL.LU R16, [R1+0x1224] ;  /* 0x0012240001107983 */ /* 0x002f220000300800 */
[----:B------:R-:W-:-:S02]  /*555e0*/  IMAD.X R15, R15, 0x1, R0, P0 ;  /* 0x000000010f0f7824 */ /* 0x000fc400000e0600 */
[----:B------:R-:W-:-:S05]  /*555f0*/  IMAD.MOV.U32 R4, RZ, RZ, R8 ;  /* 0x000000ffff047224 */ /* 0x000fca00078e0008 */
[----:B------:R1:W-:Y:S01]  /*55600*/  LDGSTS.E [R2+0x14000], [R4.64], P4 ;  /* 0x1400000004027fae */ /* 0x0003e2000a121844 */
[----:B------:R-:W-:Y:S01]  /*55610*/  IADD3 R7, P1, R7, R14, RZ ;  /* 0x0000000e07077210 */ /* 0x000fe20007f3e0ff */
[----:B-1----:R-:W-:-:S04]  /*55620*/  IMAD.MOV.U32 R5, RZ, RZ, R15 ;  /* 0x000000ffff057224 */ /* 0x002fc800078e000f */
[----:B------:R-:W-:Y:S04]  /*55630*/  STL [R1+0x1248], R7 ;  /* 0x0012480701007387 */ /* 0x000fe80000100800 */
[----:B------:R1:W-:Y:S01]  /*55640*/  STL [R1+0x124c], R15 ;  /* 0x00124c0f01007387 */ /* 0x0003e20000100800 */
[----:B------:R-:W-:-:S03]  /*55650*/  IMAD.X R20, R20, 0x1, R0, P1 ;  /* 0x0000000114147824 */ /* 0x000fc600008e0600 */
[----:B------:R-:W4:Y:S01]  /*55660*/  LDL.LU R8, [R1+0x1218] ;  /* 0x0012180001087983 */ /* 0x000f220000300800 */
[----:B------:R-:W-:-:S03]  /*55670*/  IMAD.MOV.U32 R4, RZ, RZ, R12 ;  /* 0x000000ffff047224 */ /* 0x000fc600078e000c */
[----:B-1----:R-:W4:Y:S01]  /*55680*/  LDL.LU R15, [R1+0x121c] ;  /* 0x00121c00010f7983 */ /* 0x002f220000300800 */
[----:B------:R-:W-:-:S03]  /*55690*/  IADD3 R13, P0, R13, R14, RZ ;  /* 0x0000000e0d0d7210 */ /* 0x000fc60007f1e0ff */
[----:B------:R1:W-:Y:S04]  /*556a0*/  LDGSTS.E [R2+0x14800], [R4.64], P4 ;  /* 0x1480000004027fae */ /* 0x0003e8000a121844 */
[----:B------:R-:W-:Y:S04]  /*556b0*/  STL [R1+0x1240], R13 ;  /* 0x0012400d01007387 */ /* 0x000fe80000100800 */
[----:B------:R-:W-:Y:S04]  /*556c0*/  STL [R1+0x1244], R20 ;  /* 0x0012441401007387 */ /* 0x000fe80000100800 */
[----:B------:R-:W4:Y:S04]  /*556d0*/  LDL.LU R12, [R1+0x1210] ;  /* 0x00121000010c7983 */ /* 0x000f280000300800 */
[----:B------:R-:W4:Y:S01]  /*556e0*/  LDL.LU R22, [R1+0x1214] ;  /* 0x0012140001167983 */ /* 0x000f220000300800 */
[----:B-1----:R-:W-:-:S02]  /*556f0*/  IMAD.MOV.U32 R4, RZ, RZ, R7 ;  /* 0x000000ffff047224 */ /* 0x002fc400078e0007 */
[----:B------:R-:W-:Y:S02]  /*55700*/  IMAD.X R17, R17, 0x1, R0, P0 ;  /* 0x0000000111117824 */ /* 0x000fe400000e0600 */
        /* <DEDUP_REMOVED lines=9> */
[----:B------:R-:W2:Y:S01]  /*557a0*/  LDL.LU R7, [R1+0x1208] ;  /* 0x0012080001077983 */ /* 0x000ea20000300800 */
[----:B-1----:R-:W-:-:S03]  /*557b0*/  IMAD.MOV.U32 R4, RZ, RZ, R10 ;  /* 0x000000ffff047224 */ /* 0x002fc600078e000a */
[----:B---3--:R-:W3:Y:S01]  /*557c0*/  LDL.LU R17, [R1+0x120c] ;  /* 0x00120c0001117983 */ /* 0x008ee20000300800 */
[----:B-----5:R-:W-:Y:S01]  /*557d0*/  IADD3 R6, P0, R6, R14, RZ ;  /* 0x0000000e06067210 */ /* 0x020fe20007f1e0ff */
[----:B------:R-:W-:-:S04]  /*557e0*/  IMAD.MOV.U32 R5, RZ, RZ, R19 ;  /* 0x000000ffff057224 */ /* 0x000fc800078e0013 */
[----:B------:R-:W-:Y:S04]  /*557f0*/  STL [R1+0x1230], R6 ;  /* 0x0012300601007387 */ /* 0x000fe80000100800 */
[----:B------:R1:W-:Y:S01]  /*55800*/  STL [R1+0x1234], R19 ;  /* 0x0012341301007387 */ /* 0x0003e20000100800 */
[----:B----4-:R-:W-:-:S03]  /*55810*/  IADD3 R3, P1, R3, R14, RZ ;  /* 0x0000000e03037210 */ /* 0x010fc60007f3e0ff */
[----:B------:R-:W4:Y:S04]  /*55820*/  LDL.LU R20, [R1+0x1204] ;  /* 0x0012040001147983 */ /* 0x000f280000300800 */
[----:B------:R-:W5:Y:S04]  /*55830*/  LDL.LU R13, [R1+0x1200] ;  /* 0x00120000010d7983 */ /* 0x000f680000300800 */
[----:B-1----:R-:W5:Y:S04]  /*55840*/  LDL.LU R19, [R1+0x11fc] ;  /* 0x0011fc0001137983 */ /* 0x002f680000300800 */
[----:B------:R-:W-:Y:S01]  /*55850*/  STL [R1+0x1228], R3 ;  /* 0x0012280301007387 */ /* 0x000fe20000100800 */
[----:B------:R-:W-:-:S03]  /*55860*/  IMAD.X R18, R18, 0x1, R0, P0 ;  /* 0x0000000112127824 */ /* 0x000fc600000e0600 */
[----:B------:R1:W-:Y:S04]  /*55870*/  LDGSTS.E [R2+0x16000], [R4.64], P4 ;  /* 0x1600000004027fae */ /* 0x0003e8000a121844 */
[----:B------:R1:W-:Y:S04]  /*55880*/  STL [R1+0x122c], R18 ;  /* 0x00122c1201007387 */ /* 0x0003e80000100800 */
[----:B------:R-:W5:Y:S01]  /*55890*/  LDL.LU R10, [R1+0x11f8] ;  /* 0x0011f800010a7983 */ /* 0x000f620000300800 */
[----:B-1----:R-:W-:-:S03]  /*558a0*/  IMAD.MOV.U32 R5, RZ, RZ, R18 ;  /* 0x000000ffff057224 */ /* 0x002fc600078e0012 */
[----:B------:R-:W5:Y:S01]  /*558b0*/  LDL.LU R18, [R1+0x11f4] ;  /* 0x0011f40001127983 */ /* 0x000f620000300800 */
[----:B------:R-:W-:Y:S01]  /*558c0*/  IADD3 R11, P0, R11, R14, RZ ;  /* 0x0000000e0b0b7210 */ /* 0x000fe20007f1e0ff */
[----:B------:R-:W-:Y:S02]  /*558d0*/  IMAD.MOV.U32 R4, RZ, RZ, R6 ;  /* 0x000000ffff047224 */ /* 0x000fe400078e0006 */
[----:B------:R-:W-:Y:S02]  /*558e0*/  IMAD.X R16, R16, 0x1, R0, P1 ;  /* 0x0000000110107824 */ /* 0x000fe400008e0600 */
[----:B------:R-:W-:Y:S04]  /*558f0*/  STL [R1+0x1220], R11 ;  /* 0x0012200b01007387 */ /* 0x000fe80000100800 */
[----:B------:R1:W-:Y:S04]  /*55900*/  STL [R1+0x1224], R16 ;  /* 0x0012241001007387 */ /* 0x0003e80000100800 */
[----:B------:R-:W5:Y:S04]  /*55910*/  LDL.LU R6, [R1+0x11f0] ;  /* 0x0011f00001067983 */ /* 0x000f680000300800 */
[----:B------:R1:W-:Y:S02]  /*55920*/  LDGSTS.E [R2+0x16800], [R4.64], P4 ;  /* 0x1680000004027fae */ /* 0x0003e4000a121844 */
[----:B-1----:R-:W-:-:S02]  /*55930*/  IMAD.MOV.U32 R4, RZ, RZ, R3 ;  /* 0x000000ffff047224 */ /* 0x002fc400078e0003 */
[----:B------:R-:W-:Y:S02]  /*55940*/  IMAD.MOV.U32 R5, RZ, RZ, R16 ;  /* 0x000000ffff057224 */ /* 0x000fe400078e0010 */
[----:B------:R-:W5:Y:S01]  /*55950*/  LDL.LU R16, [R1+0x11ec] ;  /* 0x0011ec0001107983 */ /* 0x000f620000300800 */
[----:B------:R-:W-:-:S03]  /*55960*/  IADD3 R8, P1, R8, R14, RZ ;  /* 0x0000000e08087210 */ /* 0x000fc60007f3e0ff */
[----:B------:R1:W-:Y:S01]  /*55970*/  LDGSTS.E [R2+0x17000], [R4.64], P4 ;  /* 0x1700000004027fae */ /* 0x0003e2000a121844 */
[----:B------:R-:W-:-:S03]  /*55980*/  IMAD.X R15, R15, 0x1, R0, P0 ;  /* 0x000000010f0f7824 */ /* 0x000fc600000e0600 */
[----:B------:R-:W-:Y:S04]  /*55990*/  STL [R1+0x1218], R8 ;  /* 0x0012180801007387 */ /* 0x000fe80000100800 */
[----:B------:R1:W-:Y:S04]  /*559a0*/  STL [R1+0x121c], R15 ;  /* 0x00121c0f01007387 */ /* 0x0003e80000100800 */
[----:B------:R-:W5:Y:S01]  /*559b0*/  LDL.LU R3, [R1+0x11e8] ;  /* 0x0011e80001037983 */ /* 0x000f620000300800 */
[----:B-1----:R-:W-:Y:S02]  /*559c0*/  IMAD.MOV.U32 R5, RZ, RZ, R15 ;  /* 0x000000ffff057224 */ /* 0x002fe400078e000f */
[----:B------:R-:W-:Y:S01]  /*559d0*/  IMAD.MOV.U32 R4, RZ, RZ, R11 ;  /* 0x000000ffff047224 */ /* 0x000fe200078e000b */
[----:B------:R-:W5:Y:S01]  /*559e0*/  LDL.LU R15, [R1+0x11e4] ;  /* 0x0011e400010f7983 */ /* 0x000f620000300800 */
[----:B------:R-:W-:-:S03]  /*559f0*/  IADD3 R12, P0, R12, R14, RZ ;  /* 0x0000000e0c0c7210 */ /* 0x000fc60007f1e0ff */
[----:B------:R1:W-:Y:S01]  /*55a00*/  LDGSTS.E [R2+0x17800], [R4.64], P4 ;  /* 0x1780000004027fae */ /* 0x0003e2000a121844 */
[----:B------:R-:W-:-:S03]  /*55a10*/  IMAD.X R22, R22, 0x1, R0, P1 ;  /* 0x0000000116167824 */ /* 0x000fc600008e0600 */
[----:B------:R-:W-:Y:S04]  /*55a20*/  STL [R1+0x1210], R12 ;  /* 0x0012100c01007387 */ /* 0x000fe80000100800 */
[----:B------:R-:W-:Y:S04]  /*55a30*/  STL [R1+0x1214], R22 ;  /* 0x0012141601007387 */ /* 0x000fe80000100800 */
[----:B------:R-:W5:Y:S01]  /*55a40*/  LDL.LU R11, [R1+0x11e0] ;  /* 0x0011e000010b7983 */ /* 0x000f620000300800 */
[----:B-1----:R-:W-:Y:S02]  /*55a50*/  IMAD.MOV.U32 R4, RZ, RZ, R8 ;  /* 0x000000ffff047224 */ /* 0x002fe400078e0008 */
[----:B------:R-:W-:Y:S01]  /*55a60*/  IMAD.MOV.U32 R5, RZ, RZ, R22 ;  /* 0x000000ffff057224 */ /* 0x000fe200078e0016 */
[----:B------:R-:W5:Y:S04]  /*55a70*/  LDL.LU R8, [R1+0x11d8] ;  /* 0x0011d80001087983 */ /* 0x000f680000300800 */
[----:B------:R1:W-:Y:S02]  /*55a80*/  LDGSTS.E [R2+0x18000], [R4.64], P4 ;  /* 0x1800000004027fae */ /* 0x0003e4000a121844 */
[----:B-1----:R-:W-:Y:S01]  /*55a90*/  IMAD.MOV.U32 R4, RZ, RZ, R12 ;  /* 0x000000ffff047224 */ /* 0x002fe200078e000c */
[----:B--2---:R-:W-:Y:S01]  /*55aa0*/  IADD3 R7, P1, R7, R14, RZ ;  /* 0x0000000e07077210 */ /* 0x004fe20007f3e0ff */
[----:B---3--:R-:W-:-:S04]  /*55ab0*/  IMAD.X R17, R17, 0x1, R0, P0 ;  /* 0x0000000111117824 */ /* 0x008fc800000e0600 */
[----:B------:R-:W-:Y:S01]  /*55ac0*/  STL [R1+0x1208], R7 ;  /* 0x0012080701007387 */ /* 0x000fe20000100800 */
[----:B------:R-:W-:-:S03]  /*55ad0*/  IMAD.MOV.U32 R5, RZ, RZ, R17 ;  /* 0x000000ffff057224 */ /* 0x000fc600078e0011 */
[----:B------:R1:W-:Y:S04]  /*55ae0*/  STL [R1+0x120c], R17 ;  /* 0x00120c1101007387 */ /* 0x0003e80000100800 */
[----:B------:R2:W-:Y:S04]  /*55af0*/  LDGSTS.E [R2+0x18800], [R4.64], P4 ;  /* 0x1880000004027fae */ /* 0x0005e8000a121844 */
[----:B-1----:R-:W3:Y:S01]  /*55b00*/  LDL.LU R17, [R1+0x11dc] ;  /* 0x0011dc0001117983 */ /* 0x002ee20000300800 */
[----:B----4-:R-:W-:Y:S01]  /*55b10*/  IMAD.X R20, R20, 0x1, R0, P1 ;  /* 0x0000000114147824 */ /* 0x010fe200008e0600 */
[----:B-----5:R-:W-:-:S05]  /*55b20*/  IADD3 R13, P0, R13, R14, RZ ;  /* 0x0000000e0d0d7210 */ /* 0x020fca0007f1e0ff */
[----:B------:R-:W-:Y:S01]  /*55b30*/  STL [R1+0x1200], R13 ;  /* 0x0012000d01007387 */ /* 0x000fe20000100800 */
[----:B------:R-:W-:-:S03]  /*55b40*/  IMAD.X R19, R19, 0x1, R0, P0 ;  /* 0x0000000113137824 */ /* 0x000fc600000e0600 */
[----:B------:R1:W-:Y:S04]  /*55b50*/  STL [R1+0x1204], R20 ;  /* 0x0012041401007387 */ /* 0x0003e80000100800 */
[----:B------:R-:W4:Y:S01]  /*55b60*/  LDL.LU R12, [R1+0x11d0] ;  /* 0x0011d000010c7983 */ /* 0x000f220000300800 */
[----:B--2---:R-:W-:-:S03]  /*55b70*/  IMAD.MOV.U32 R4, RZ, RZ, R7 ;  /* 0x000000ffff047224 */ /* 0x004fc600078e0007 */
[----:B------:R-:W2:Y:S01]  /*55b80*/  LDL.LU R22, [R1+0x11d4] ;  /* 0x0011d40001167983 */ /* 0x000ea20000300800 */
[----:B------:R-:W-:Y:S01]  /*55b90*/  IADD3 R10, P1, R10, R14, RZ ;  /* 0x0000000e0a0a7210 */ /* 0x000fe20007f3e0ff */
[----:B------:R-:W-:-:S04]  /*55ba0*/  IMAD.MOV.U32 R5, RZ, RZ, R20 ;  /* 0x000000ffff057224 */ /* 0x000fc800078e0014 */
[----:B------:R-:W-:Y:S01]  /*55bb0*/  STL [R1+0x11f8], R10 ;  /* 0x0011f80a01007387 */ /* 0x000fe20000100800 */
[----:B------:R-:W-:-:S03]  /*55bc0*/  IMAD.X R18, R18, 0x1, R0, P1 ;  /* 0x0000000112127824 */ /* 0x000fc600008e0600 */
[----:B------:R5:W-:Y:S04]  /*55bd0*/  STL [R1+0x11fc], R19 ;  /* 0x0011fc1301007387 */ /* 0x000be80000100800 */
[----:B------:R-:W2:Y:S04]  /*55be0*/  LDL.LU R7, [R1+0x11c8] ;  /* 0x0011c80001077983 */ /* 0x000ea80000300800 */
[----:B-1----:R-:W2:Y:S04]  /*55bf0*/  LDL.LU R20, [R1+0x11cc] ;  /* 0x0011cc0001147983 */ /* 0x002ea80000300800 */
[----:B------:R1:W-:Y:S01]  /*55c00*/  LDGSTS.E [R2+0x19000], [R4.64], P4 ;  /* 0x1900000004027fae */ /* 0x0003e2000a121844 */
[----:B------:R-:W-:-:S05]  /*55c10*/  IADD3 R6, P0, R6, R14, RZ ;  /* 0x0000000e06067210 */ /* 0x000fca0007f1e0ff */
[----:B------:R-:W-:Y:S01]  /*55c20*/  STL [R1+0x11f0], R6 ;  /* 0x0011f00601007387 */ /* 0x000fe20000100800 */
[----:B-1----:R-:W-:-:S03]  /*55c30*/  IMAD.MOV.U32 R4, RZ, RZ, R13 ;  /* 0x000000ffff047224 */ /* 0x002fc600078e000d */
[----:B------:R-:W-:Y:S01]  /*55c40*/  STL [R1+0x11f4], R18 ;  /* 0x0011f41201007387 */ /* 0x000fe20000100800 */
[----:B------:R-:W-:-:S03]  /*55c50*/  IMAD.MOV.U32 R5, RZ, RZ, R19 ;  /* 0x000000ffff057224 */ /* 0x000fc600078e0013 */
[----:B------:R-:W2:Y:S04]  /*55c60*/  LDL.LU R13, [R1+0x11c0] ;  /* 0x0011c000010d7983 */ /* 0x000ea80000300800 */
[----:B-----5:R-:W5:Y:S01]  /*55c70*/  LDL.LU R19, [R1+0x11c4] ;  /* 0x0011c40001137983 */ /* 0x020f620000300800 */
[----:B------:R-:W-:-:S03]  /*55c80*/  IMAD.X R16, R16, 0x1, R0, P0 ;  /* 0x0000000110107824 */ /* 0x000fc600000e0600 */
[----:B------:R1:W-:Y:S02]  /*55c90*/  LDGSTS.E [R2+0x19800], [R4.64], P4 ;  /* 0x1980000004027fae */ /* 0x0003e4000a121844 */
[----:B-1----:R-:W-:Y:S01]  /*55ca0*/  IMAD.MOV.U32 R4, RZ, RZ, R10 ;  /* 0x000000ffff047224 */ /* 0x002fe200078e000a */
[----:B------:R-:W-:Y:S01]  /*55cb0*/  IADD3 R3, P1, R3, R14, RZ ;  /* 0x0000000e03037210 */ /* 0x000fe20007f3e0ff */
[----:B------:R-:W-:-:S04]  /*55cc0*/  IMAD.MOV.U32 R5, RZ, RZ, R18 ;  /* 0x000000ffff057224 */ /* 0x000fc800078e0012 */
[----:B------:R-:W-:Y:S01]  /*55cd0*/  STL [R1+0x11e8], R3 ;  /* 0x0011e80301007387 */ /* 0x000fe20000100800 */
[----:B------:R-:W-:-:S03]  /*55ce0*/  IMAD.X R15, R15, 0x1, R0, P1 ;  /* 0x000000010f0f7824 */ /* 0x000fc600008e0600 */
[----:B------:R1:W-:Y:S04]  /*55cf0*/  STL [R1+0x11ec], R16 ;  /* 0x0011ec1001007387 */ /* 0x0003e80000100800 */
[----:B------:R1:W-:Y:S04]  /*55d00*/  LDGSTS.E [R2+0x1a000], [R4.64], P4 ;  /* 0x1a00000004027fae */ /* 0x0003e8000a121844 */
[----:B------:R-:W5:Y:S01]  /*55d10*/  LDL.LU R10, [R1+0x11b8] ;  /* 0x0011b800010a7983 */ /* 0x000f620000300800 */
[----:B------:R-:W-:Y:S01]  /*55d20*/  IADD3 R11, P0, R11, R14, RZ ;  /* 0x0000000e0b0b7210 */ /* 0x000fe20007f1e0ff */
[----:B-1----:R-:W-:-:S02]  /*55d30*/  IMAD.MOV.U32 R5, RZ, RZ, R16 ;  /* 0x000000ffff057224 */ /* 0x002fc400078e0010 */
[----:B------:R-:W5:Y:S01]  /*55d40*/  LDL.LU R16, [R1+0x11bc] ;  /* 0x0011bc0001107983 */ /* 0x000f620000300800 */
[----:B------:R-:W-:-:S03]  /*55d50*/  IMAD.MOV.U32 R4, RZ, RZ, R6 ;  /* 0x000000ffff047224 */ /* 0x000fc600078e0006 */
        /* <DEDUP_REMOVED lines=12> */
[----:B---3--:R-:W-:-:S05]  /*55e20*/  IMAD.X R17, R17, 0x1, R0, P0 ;  /* 0x0000000111117824 */ /* 0x008fca00000e0600 */
[----:B------:R1:W-:Y:S01]  /*55e30*/  STL [R1+0x11dc], R17 ;  /* 0x0011dc1101007387 */ /* 0x0003e20000100800 */
[----:B------:R-:W-:-:S03]  /*55e40*/  IMAD.MOV.U32 R5, RZ, RZ, R17 ;  /* 0x000000ffff057224 */ /* 0x000fc600078e0011 */
[----:B------:R-:W3:Y:S04]  /*55e50*/  LDL.LU R3, [R1+0x11a8] ;  /* 0x0011a80001037983 */ /* 0x000ee80000300800 */
[----:B------:R-:W3:Y:S04]  /*55e60*/  LDL.LU R11, [R1+0x11a4] ;  /* 0x0011a400010b7983 */ /* 0x000ee80000300800 */
[----:B------:R1:W-:Y:S01]  /*55e70*/  LDGSTS.E [R2+0x1b800], [R4.64], P4 ;  /* 0x1b80000004027fae */ /* 0x0003e2000a121844 */
[----:B----4-:R-:W-:Y:S01]  /*55e80*/  IADD3 R12, P0, R12, R14, RZ ;  /* 0x0000000e0c0c7210 */ /* 0x010fe20007f1e0ff */
[----:B--2---:R-:W-:-:S04]  /*55e90*/  IMAD.X R22, R22, 0x1, R0, P1 ;  /* 0x0000000116167824 */ /* 0x004fc800008e0600 */
[----:B------:R-:W-:Y:S04]  /*55ea0*/  STL [R1+0x11d0], R12 ;  /* 0x0011d00c01007387 */ /* 0x000fe80000100800 */
[----:B------:R2:W-:Y:S04]  /*55eb0*/  STL [R1+0x11d4], R22 ;  /* 0x0011d41601007387 */ /* 0x0005e80000100800 */
[----:B-1----:R-:W4:Y:S01]  /*55ec0*/  LDL.LU R17, [R1+0x11a0] ;  /* 0x0011a00001117983 */ /* 0x002f220000300800 */
[----:B------:R-:W-:Y:S02]  /*55ed0*/  IMAD.MOV.U32 R4, RZ, RZ, R8 ;  /* 0x000000ffff047224 */ /* 0x000fe400078e0008 */
[----:B------:R-:W-:Y:S01]  /*55ee0*/  IMAD.MOV.U32 R5, RZ, RZ, R22 ;  /* 0x000000ffff057224 */ /* 0x000fe200078e0016 */
[----:B------:R-:W4:Y:S01]  /*55ef0*/  LDL.LU R23, [R1+0x119c] ;  /* 0x00119c0001177983 */ /* 0x000f220000300800 */
[----:B------:R-:W-:-:S03]  /*55f00*/  IADD3 R7, P1, R7, R14, RZ ;  /* 0x0000000e07077210 */ /* 0x000fc60007f3e0ff */
[----:B------:R1:W-:Y:S01]  /*55f10*/  LDGSTS.E [R2+0x1c000], [R4.64], P4 ;  /* 0x1c00000004027fae */ /* 0x0003e2000a121844 */
[----:B------:R-:W-:-:S03]  /*55f20*/  IMAD.X R20, R20, 0x1, R0, P0 ;  /* 0x0000000114147824 */ /* 0x000fc600000e0600 */
[----:B------:R2:W-:Y:S04]  /*55f30*/  STL [R1+0x11c8], R7 ;  /* 0x0011c80701007387 */ /* 0x0005e80000100800 */
[----:B------:R-:W-:Y:S04]  /*55f40*/  STL [R1+0x11cc], R20 ;  /* 0x0011cc1401007387 */ /* 0x000fe80000100800 */
[----:B------:R-:W4:Y:S01]  /*55f50*/  LDL.LU R8, [R1+0xba0] ;  /* 0x000ba00001087983 */ /* 0x000f220000300800 */
[----:B-1----:R-:W-:-:S03]  /*55f60*/  IMAD.MOV.U32 R4, RZ, RZ, R12 ;  /* 0x000000ffff047224 */ /* 0x002fc600078e000c */
[----:B--2---:R-:W2:Y:S01]  /*55f70*/  LDL.LU R22, [R1+0xb9c] ;  /* 0x000b9c0001167983 */ /* 0x004ea20000300800 */
[----:B------:R-:W-:Y:S01]  /*55f80*/  IADD3 R13, P0, R13, R14, RZ ;  /* 0x0000000e0d0d7210 */ /* 0x000fe20007f1e0ff */
[----:B-----5:R-:W-:-:S04]  /*55f90*/  IMAD.X R19, R19, 0x1, R0, P1 ;  /* 0x0000000113137824 */ /* 0x020fc800008e0600 */
[----:B------:R-:W-:Y:S04]  /*55fa0*/  STL [R1+0x11c0], R13 ;  /* 0x0011c00d01007387 */ /* 0x000fe80000100800 */
[----:B------:R-:W-:Y:S04]  /*55fb0*/  STL [R1+0x11c4], R19 ;  /* 0x0011c41301007387 */ /* 0x000fe80000100800 */
[----:B------:R-:W5:Y:S01]  /*55fc0*/  LDL.LU R12, [R1+0xbb8] ;  /* 0x000bb800010c7983 */ /* 0x000f620000300800 */
[----:B------:R-:W-:-:S05]  /*55fd0*/  IMAD.MOV.U32 R5, RZ, RZ, R20 ;  /* 0x000000ffff057224 */ /* 0x000fca00078e0014 */
[----:B------:R1:W-:Y:S02]  /*55fe0*/  LDGSTS.E [R2+0x1c800], [R4.64], P4 ;  /* 0x1c80000004027fae */ /* 0x0003e4000a121844 */
[----:B-1----:R-:W-:Y:S02]  /*55ff0*/  IMAD.MOV.U32 R4, RZ, RZ, R7 ;  /* 0x000000ffff047224 */ /* 0x002fe400078e0007 */
[----:B------:R-:W-:Y:S01]  /*56000*/  IMAD.MOV.U32 R5, RZ, RZ, R19 ;  /* 0x000000ffff057224 */ /* 0x000fe200078e0013 */
[----:B------:R-:W5:Y:S04]  /*56010*/  LDL.LU R7, [R1+0xbd0] ;  /* 0x000bd00001077983 */ /* 0x000f680000300800 */
[----:B------:R1:W-:Y:S01]  /*56020*/  LDGSTS.E [R2+0x1d000], [R4.64], P4 ;  /* 0x1d00000004027fae */ /* 0x0003e2000a121844 */
[----:B------:R-:W-:-:S05]  /*56030*/  IADD3 R10, P1, R10, R14, RZ ;  /* 0x0000000e0a0a7210 */ /* 0x000fca0007f3e0ff */
[----:B------:R-:W-:Y:S01]  /*56040*/  STL [R1+0x11b8], R10 ;  /* 0x0011b80a01007387 */ /* 0x000fe20000100800 */
[----:B------:R-:W-:-:S04]  /*56050*/  IMAD.X R16, R16, 0x1, R0, P0 ;  /* 0x0000000110107824 */ /* 0x000fc800000e0600 */
[----:B-1----:R-:W-:Y:S01]  /*56060*/  IMAD.MOV.U32 R5, RZ, RZ, R16 ;  /* 0x000000ffff057224 */ /* 0x002fe200078e0010 */
[----:B------:R1:W-:Y:S01]  /*56070*/  STL [R1+0x11bc], R16 ;  /* 0x0011bc1001007387 */ /* 0x0003e20000100800 */
[----:B------:R-:W-:-:S05]  /*56080*/  IMAD.MOV.U32 R4, RZ, RZ, R13 ;  /* 0x000000ffff047224 */ /* 0x000fca00078e000d */
[----:B------:R1:W-:Y:S01]  /*56090*/  LDGSTS.E [R2+0x1d800], [R4.64], P4 ;  /* 0x1d80000004027fae */ /* 0x0003e2000a121844 */
[----:B------:R-:W-:-:S03]  /*560a0*/  IMAD.X R18, R18, 0x1, R0, P1 ;  /* 0x0000000112127824 */ /* 0x000fc600008e0600 */
[----:B-1----:R-:W5:Y:S01]  /*560b0*/  LDL.LU R16, [R1+0xbb4] ;  /* 0x000bb40001107983 */ /* 0x002f620000300800 */
[----:B------:R-:W-:-:S05]  /*560c0*/  IADD3 R6, P0, R6, R14, RZ ;  /* 0x0000000e06067210 */ /* 0x000fca0007f1e0ff */
[----:B------:R1:W-:Y:S04]  /*560d0*/  STL [R1+0x11b0], R6 ;  /* 0x0011b00601007387 */ /* 0x0003e80000100800 */
[----:B------:R1:W-:Y:S04]  /*560e0*/  STL [R1+0x11b4], R18 ;  /* 0x0011b41201007387 */ /* 0x0003e80000100800 */
[----:B------:R-:W5:Y:S04]  /*560f0*/  LDL.LU R13, [R1+0xbe8] ;  /* 0x000be800010d7983 */ /* 0x000f680000300800 */
[----:B------:R-:W5:Y:S01]  /*56100*/  LDL.LU R20, [R1+0xbcc] ;  /* 0x000bcc0001147983 */ /* 0x000f620000300800 */
[----:B------:R-:W-:-:S02]  /*56110*/  IMAD.MOV.U32 R4, RZ, RZ, R10 ;  /* 0x000000ffff047224 */ /* 0x000fc400078e000a */
        /* <DEDUP_REMOVED lines=9> */
[----:B------:R-:W-:Y:S04]  /*561b0*/  STL [R1+0x11ac], R15 ;  /* 0x0011ac0f01007387 */ /* 0x000fe80000100800 */
[----:B------:R-:W3:Y:S04]  /*561c0*/  LDL.LU R10, [R1+0xc00] ;  /* 0x000c0000010a7983 */ /* 0x000ee80000300800 */
[----:B------:R-:W3:Y:S01]  /*561d0*/  LDL.LU R19, [R1+0xbe4] ;  /* 0x000be40001137983 */ /* 0x000ee20000300800 */
[----:B----4-:R-:W-:-:S05]  /*561e0*/  IADD3 R17, P2, R17, R14, RZ ;  /* 0x0000000e11117210 */ /* 0x010fca0007f5e0ff */
[----:B------:R-:W-:Y:S01]  /*561f0*/  STL [R1+0x11a0], R17 ;  /* 0x0011a01101007387 */ /* 0x000fe20000100800 */
[----:B------:R-:W-:-:S03]  /*56200*/  IMAD.X R23, R23, 0x1, R0, P2 ;  /* 0x0000000117177824 */ /* 0x000fc600010e0600 */
[----:B------:R4:W-:Y:S01]  /*56210*/  STL [R1+0x11a4], R11 ;  /* 0x0011a40b01007387 */ /* 0x0009e20000100800 */
[----:B-1----:R-:W-:-:S03]  /*56220*/  IMAD.MOV.U32 R4, RZ, RZ, R3 ;  /* 0x000000ffff047224 */ /* 0x002fc600078e0003 */
[----:B------:R-:W3:Y:S01]  /*56230*/  LDL.LU R6, [R1+0xc18] ;  /* 0x000c180001067983 */ /* 0x000ee20000300800 */
[----:B------:R-:W-:-:S03]  /*56240*/  IMAD.MOV.U32 R5, RZ, RZ, R11 ;  /* 0x000000ffff057224 */ /* 0x000fc600078e000b */
[----:B------:R-:W3:Y:S01]  /*56250*/  LDL.LU R18, [R1+0xbfc] ;  /* 0x000bfc0001127983 */ /* 0x000ee20000300800 */
[----:B------:R-:W-:-:S03]  /*56260*/  IADD3 R8, P0, R8, R14, RZ ;  /* 0x0000000e08087210 */ /* 0x000fc60007f1e0ff */
[----:B------:R1:W-:Y:S01]  /*56270*/  LDGSTS.E [R2+0x1f000], [R4.64], P4 ;  /* 0x1f00000004027fae */ /* 0x0003e2000a121844 */
[----:B----4-:R-:W-:Y:S01]  /*56280*/  SHF.R.S32.HI R11, RZ, 0x6, R28 ;  /* 0x00000006ff0b7819 */ /* 0x010fe2000001141c */
[----:B--2---:R-:W-:Y:S02]  /*56290*/  IMAD.X R22, R22, 0x1, R0, P0 ;  /* 0x0000000116167824 */ /* 0x004fe400000e0600 */
[----:B------:R2:W-:Y:S01]  /*562a0*/  STL [R1+0xba0], R8 ;  /* 0x000ba00801007387 */ /* 0x0005e20000100800 */
[----:B------:R-:W-:Y:S01]  /*562b0*/  SGXT R11, R11, 0x1 ;  /* 0x000000010b0b781a */ /* 0x000fe20000000200 */
[----:B------:R-:W-:Y:S02]  /*562c0*/  IMAD.SHL.U32 R3, R29, 0x4, RZ ;  /* 0x000000041d037824 */ /* 0x000fe400078e00ff */
[----:B------:R-:W-:Y:S01]  /*562d0*/  STL [R1+0x119c], R23 ;  /* 0x00119c1701007387 */ /* 0x000fe20000100800 */
[----:B-1----:R-:W-:-:S03]  /*562e0*/  IMAD.MOV.U32 R4, RZ, RZ, R17 ;  /* 0x000000ffff047224 */ /* 0x002fc600078e0011 */
[----:B------:R-:W4:Y:S01]  /*562f0*/  LDL.LU R15, [R1+0xc30] ;  /* 0x000c3000010f7983 */ /* 0x000f220000300800 */
[----:B------:R-:W-:Y:S01]  /*56300*/  IMAD.MOV.U32 R5, RZ, RZ, R23 ;  /* 0x000000ffff057224 */ /* 0x000fe200078e0017 */
[----:B------:R-:W-:-:S04]  /*56310*/  LOP3.LUT R3, R3, 0x110, R11, 0x78, !PT ;  /* 0x0000011003037812 */ /* 0x000fc800078e780b */
[----:B------:R1:W-:Y:S01]  /*56320*/  LDGSTS.E [R2+0x1f800], [R4.64], P4 ;  /* 0x1f80000004027fae */ /* 0x0003e2000a121844 */
[----:B-----5:R-:W-:-:S05]  /*56330*/  IADD3 R12, P1, R12, R14, RZ ;  /* 0x0000000e0c0c7210 */ /* 0x020fca0007f3e0ff */
[----:B------:R-:W-:Y:S04]  /*56340*/  STL [R1+0xbb8], R12 ;  /* 0x000bb80c01007387 */ /* 0x000fe80000100800 */
[----:B------:R-:W-:Y:S04]  /*56350*/  STL [R1+0xb9c], R22 ;  /* 0x000b9c1601007387 */ /* 0x000fe80000100800 */
[----:B------:R-:W5:Y:S01]  /*56360*/  LDL.LU R17, [R1+0xc14] ;  /* 0x000c140001117983 */ /* 0x000f620000300800 */
[----:B------:R-:W-:-:S03]  /*56370*/  LOP3.LUT R3, R3, 0x20, RZ, 0x3c, !PT ;  /* 0x0000002003037812 */ /* 0x000fc600078e3cff */
[----:B------:R-:W5:Y:S04]  /*56380*/  LDL.LU R11, [R1+0xc48] ;  /* 0x000c4800010b7983 */ /* 0x000f680000300800 */
[----:B-1----:R-:W5:Y:S01]  /*56390*/  LDL.LU R2, [R1+0xc2c] ;  /* 0x000c2c0001027983 */ /* 0x002f620000300800 */
[----:B------:R-:W-:Y:S01]  /*563a0*/  IADD3 R7, P0, R7, R14, RZ ;  /* 0x0000000e07077210 */ /* 0x000fe20007f1e0ff */
[----:B------:R-:W-:Y:S02]  /*563b0*/  IMAD R3, R21, 0x20000, R3 ;  /* 0x0002000015037824 */ /* 0x000fe400078e0203 */
[----:B------:R-:W-:Y:S02]  /*563c0*/  IMAD.MOV.U32 R4, RZ, RZ, R8 ;  /* 0x000000ffff047224 */ /* 0x000fe400078e0008 */
[----:B------:R-:W-:Y:S01]  /*563d0*/  IMAD.MOV.U32 R5, RZ, RZ, R22 ;  /* 0x000000ffff057224 */ /* 0x000fe200078e0016 */
[----:B------:R-:W-:Y:S04]  /*563e0*/  STL [R1+0xbd0], R7 ;  /* 0x000bd00701007387 */ /* 0x000fe80000100800 */
[----:B------:R1:W-:Y:S01]  /*563f0*/  LDGSTS.E [R3+0x200], [R4.64], P4 ;  /* 0x0020000004037fae */ /* 0x0003e2000a121844 */
[----:B------:R-:W-:-:S04]  /*56400*/  IMAD.X R16, R16, 0x1, R0, P1 ;  /* 0x0000000110107824 */ /* 0x000fc800008e0600 */
[----:B-1----:R-:W-:Y:S01]  /*56410*/  IMAD.MOV.U32 R5, RZ, RZ, R16 ;  /* 0x000000ffff057224 */ /* 0x002fe200078e0010 */
[----:B------:R1:W-:Y:S01]  /*56420*/  STL [R1+0xbb4], R16 ;  /* 0x000bb41001007387 */ /* 0x0003e20000100800 */
[----:B------:R-:W-:-:S03]  /*56430*/  IMAD.MOV.U32 R4, RZ, RZ, R12 ;  /* 0x000000ffff047224 */ /* 0x000fc600078e000c */
[----:B--2---:R-:W2:Y:S04]  /*56440*/  LDL.LU R8, [R1+0xc60] ;  /* 0x000c600001087983 */ /* 0x004ea80000300800 */
[----:B------:R1:W-:Y:S01]  /*56450*/  LDGSTS.E [R3+0xa00], [R4.64], P4 ;  /* 0x00a0000004037fae */ /* 0x0003e2000a121844 */
[----:B------:R-:W-:-:S03]  /*56460*/  IADD3 R13, P1, R13, R14, RZ ;  /* 0x0000000e0d0d7210 */ /* 0x000fc60007f3e0ff */
[----:B-1----:R-:W2:Y:S01]  /*56470*/  LDL.LU R16, [R1+0xc44] ;  /* 0x000c440001107983 */ /* 0x002ea20000300800 */
[----:B------:R-:W-:-:S03]  /*56480*/  IMAD.X R20, R20, 0x1, R0, P0 ;  /* 0x0000000114147824 */ /* 0x000fc600000e0600 */
[----:B------:R-:W-:Y:S04]  /*56490*/  STL [R1+0xbe8], R13 ;  /* 0x000be80d01007387 */ /* 0x000fe80000100800 */
[----:B------:R1:W-:Y:S04]  /*564a0*/  STL [R1+0xbcc], R20 ;  /* 0x000bcc1401007387 */ /* 0x0003e80000100800 */
[----:B------:R-:W2:Y:S04]  /*564b0*/  LDL.LU R12, [R1+0xc78] ;  /* 0x000c7800010c7983 */ /* 0x000ea80000300800 */
[----:B------:R-:W2:Y:S01]  /*564c0*/  LDL.LU R22, [R1+0xc5c] ;  /* 0x000c5c0001167983 */ /* 0x000ea20000300800 */
[----:B------:R-:W-:-:S02]  /*564d0*/  IMAD.MOV.U32 R4, RZ, RZ, R7 ;  /* 0x000000ffff047224 */ /* 0x000fc400078e0007 */
[----:B------:R-:W-:-:S05]  /*564e0*/  IMAD.MOV.U32 R5, RZ, RZ, R20 ;  /* 0x000000ffff057224 */ /* 0x000fca00078e0014 */
[----:B------:R1:W-:Y:S02]  /*564f0*/  LDGSTS.E [R3+0x1200], [R4.64], P4 ;  /* 0x0120000004037fae */ /* 0x0003e4000a121844 */
[----:B-1----:R-:W-:Y:S01]  /*56500*/  IMAD.MOV.U32 R4, RZ, RZ, R13 ;  /* 0x000000ffff047224 */ /* 0x002fe200078e000d */
[----:B---3--:R-:W-:Y:S01]  /*56510*/  IADD3 R10, P0, R10, R14, RZ ;  /* 0x0000000e0a0a7210 */ /* 0x008fe20007f1e0ff */
[----:B------:R-:W-:-:S04]  /*56520*/  IMAD.X R19, R19, 0x1, R0, P1 ;  /* 0x0000000113137824 */ /* 0x000fc800008e0600 */
[----:B------:R-:W-:Y:S04]  /*56530*/  STL [R1+0xc00], R10 ;  /* 0x000c000a01007387 */ /* 0x000fe80000100800 */
[----:B------:R1:W-:Y:S01]  /*56540*/  STL [R1+0xbe4], R19 ;  /* 0x000be41301007387 */ /* 0x0003e20000100800 */
[----:B------:R-:W-:-:S03]  /*56550*/  IMAD.MOV.U32 R5, RZ, RZ, R19 ;  /* 0x000000ffff057224 */ /* 0x000fc600078e0013 */
[----:B------:R-:W3:Y:S04]  /*56560*/  LDL.LU R7, [R1+0xc90] ;  /* 0x000c900001077983 */ /* 0x000ee80000300800 */
[----:B------:R-:W3:Y:S04]  /*56570*/  LDL.LU R20, [R1+0xc74] ;  /* 0x000c740001147983 */ /* 0x000ee80000300800 */
[----:B------:R1:W-:Y:S01]  /*56580*/  LDGSTS.E [R3+0x1a00], [R4.64], P4 ;  /* 0x01a0000004037fae */ /* 0x0003e2000a121844 */
[----:B------:R-:W-:Y:S01]  /*56590*/  IADD3 R6, P1, R6, R14, RZ ;  /* 0x0000000e06067210 */ /* 0x000fe20007f3e0ff */
[----:B------:R-:W-:-:S04]  /*565a0*/  IMAD.X R18, R18, 0x1, R0, P0 ;  /* 0x0000000112127824 */ /* 0x000fc800000e0600 */
[----:B------:R-:W-:Y:S04]  /*565b0*/  STL [R1+0xc18], R6 ;  /* 0x000c180601007387 */ /* 0x000fe80000100800 */
[----:B------:R4:W-:Y:S04]  /*565c0*/  STL [R1+0xbfc], R18 ;  /* 0x000bfc1201007387 */ /* 0x0009e80000100800 */
[----:B-1----:R-:W3:Y:S01]  /*565d0*/  LDL.LU R19, [R1+0xc8c] ;  /* 0x000c8c0001137983 */ /* 0x002ee20000300800 */
[----:B------:R-:W-:-:S03]  /*565e0*/  IMAD.MOV.U32 R4, RZ, RZ, R10 ;  /* 0x000000ffff047224 */ /* 0x000fc600078e000a */
[----:B------:R-:W3:Y:S01]  /*565f0*/  LDL.LU R13, [R1+0xca8] ;  /* 0x000ca800010d7983 */ /* 0x000ee20000300800 */
[----:B------:R-:W-:-:S03]  /*56600*/  IMAD.MOV.U32 R5, RZ, RZ, R18 ;  /* 0x000000ffff057224 */ /* 0x000fc600078e0012 */
[----:B----4-:R-:W4:Y:S01]  /*56610*/  LDL.LU R18, [R1+0xca4] ;  /* 0x000ca40001127983 */ /* 0x010f220000300800 */
[----:B------:R-:W-:-:S03]  /*56620*/  IADD3 R15, P0, R15, R14, RZ ;  /* 0x0000000e0f0f7210 */ /* 0x000fc60007f1e0ff */
[----:B------:R1:W-:Y:S04]  /*56630*/  LDGSTS.E [R3+0x2200], [R4.64], P4 ;  /* 0x0220000004037fae */ /* 0x0003e8000a121844 */
[----:B------:R-:W-:Y:S01]  /*56640*/  STL [R1+0xc30], R15 ;  /* 0x000c300f01007387 */ /* 0x000fe20000100800 */
[----:B-1----:R-:W-:Y:S02]  /*56650*/  IMAD.MOV.U32 R4, RZ, RZ, R6 ;  /* 0x000000ffff047224 */ /* 0x002fe400078e0006 */
[----:B-----5:R-:W-:Y:S01]  /*56660*/  IMAD.X R17, R17, 0x1, R0, P1 ;  /* 0x0000000111117824 */ /* 0x020fe200008e0600 */
[----:B------:R-:W-:-:S04]  /*56670*/  IADD3 R11, P1, R11, R14, RZ ;  /* 0x0000000e0b0b7210 */ /* 0x000fc80007f3e0ff */
[----:B------:R1:W-:Y:S01]  /*56680*/  STL [R1+0xc14], R17 ;  /* 0x000c141101007387 */ /* 0x0003e20000100800 */
[----:B------:R-:W-:Y:S02]  /*56690*/  IMAD.MOV.U32 R5, RZ, RZ, R17 ;  /* 0x000000ffff057224 */ /* 0x000fe400078e0011 */
[----:B------:R-:W-:Y:S01]  /*566a0*/  IMAD.X R2, R2, 0x1, R0, P0 ;  /* 0x0000000102027824 */ /* 0x000fe200000e0600 */
[----:B------:R-:W5:Y:S04]  /*566b0*/  LDL.LU R10, [R1+0xcc0] ;  /* 0x000cc000010a7983 */ /* 0x000f680000300800 */
[----:B------:R1:W-:Y:S04]  /*566c0*/  LDGSTS.E [R3+0x2a00], [R4.64], P4 ;  /* 0x02a0000004037fae */ /* 0x0003e8000a121844 */
[----:B-1----:R-:W5:Y:S04]  /*566d0*/  LDL.LU R17, [R1+0xcbc] ;  /* 0x000cbc0001117983 */ /* 0x002f680000300800 */
[----:B------:R-:W-:Y:S04]  /*566e0*/  STL [R1+0xc48], R11 ;  /* 0x000c480b01007387 */ /* 0x000fe80000100800 */
[----:B------:R1:W-:Y:S04]  /*566f0*/  STL [R1+0xc2c], R2 ;  /* 0x000c2c0201007387 */ /* 0x0003e80000100800 */
[----:B------:R-:W5:Y:S01]  /*56700*/  LDL.LU R6, [R1+0xcd8] ;  /* 0x000cd80001067983 */ /* 0x000f620000300800 */
[----:B------:R-:W-:-:S02]  /*56710*/  IMAD.MOV.U32 R4, RZ, RZ, R15 ;  /* 0x000000ffff047224 */ /* 0x000fc400078e000f */
[----:B------:R-:W-:Y:S01]  /*56720*/  IMAD.MOV.U32 R5, RZ, RZ, R2 ;  /* 0x000000ffff057224 */ /* 0x000fe200078e0002 */
[----:B------:R-:W5:Y:S04]  /*56730*/  LDL.LU R15, [R1+0xcd4] ;  /* 0x000cd400010f7983 */ /* 0x000f680000300800 */
[----:B------:R1:W-:Y:S01]  /*56740*/  LDGSTS.E [R3+0x3200], [R4.64], P4 ;  /* 0x0320000004037fae */ /* 0x0003e2000a121844 */
[----:B--2---:R-:W-:Y:S01]  /*56750*/  IADD3 R8, P0, R8, R14, RZ ;  /* 0x0000000e08087210 */ /* 0x004fe20007f1e0ff */
[----:B------:R-:W-:-:S04]  /*56760*/  IMAD.X R16, R16, 0x1, R0, P1 ;  /* 0x0000000110107824 */ /* 0x000fc800008e0600 */
[----:B------:R-:W-:Y:S01]  /*56770*/  STL [R1+0xc60], R8 ;  /* 0x000c600801007387 */ /* 0x000fe20000100800 */
[----:B-1----:R-:W-:-:S03]  /*56780*/  IMAD.MOV.U32 R5, RZ, RZ, R16 ;  /* 0x000000ffff057224 */ /* 0x002fc600078e0010 */
[----:B------:R1:W-:Y:S01]  /*56790*/  STL [R1+0xc44], R16 ;  /* 0x000c441001007387 */ /* 0x0003e20000100800 */
[----:B------:R-:W-:-:S03]  /*567a0*/  IMAD.MOV.U32 R4, RZ, RZ, R11 ;  /* 0x000000ffff047224 */ /* 0x000fc600078e000b */
[----:B------:R-:W5:Y:S01]  /*567b0*/  LDL.LU R2, [R1+0xcf0] ;  /* 0x000cf00001027983 */ /* 0x000f620000300800 */
[----:B------:R-:W-:-:S03]  /*567c0*/  IADD3 R12, P1, R12, R14, RZ ;  /* 0x0000000e0c0c7210 */ /* 0x000fc60007f3e0ff */
[----:B------:R1:W-:Y:S01]  /*567d0*/  LDGSTS.E [R3+0x3a00], [R4.64], P4 ;  /* 0x03a0000004037fae */ /* 0x0003e2000a121844 */
[----:B------:R-:W-:-:S03]  /*567e0*/  IMAD.X R22, R22, 0x1, R0, P0 ;  /* 0x0000000116167824 */ /* 0x000fc600000e0600 */
[----:B-1----:R-:W5:Y:S04]  /*567f0*/  LDL.LU R16, [R1+0xcec] ;  /* 0x000cec0001107983 */ /* 0x002f680000300800 */
[----:B------:R-:W-:Y:S04]  /*56800*/  STL [R1+0xc78], R12 ;  /* 0x000c780c01007387 */ /* 0x000fe80000100800 */
[----:B------:R-:W-:Y:S04]  /*56810*/  STL [R1+0xc5c], R22 ;  /* 0x000c5c1601007387 */ /* 0x000fe80000100800 */
[----:B------:R-:W5:Y:S01]  /*56820*/  LDL.LU R11, [R1+0xd08] ;  /* 0x000d0800010b7983 */ /* 0x000f620000300800 */
[----:B------:R-:W-:-:S02]  /*56830*/  IMAD.MOV.U32 R4, RZ, RZ, R8 ;  /* 0x000000ffff047224 */ /* 0x000fc400078e0008 */
[----:B------:R-:W-:Y:S01]  /*56840*/  IMAD.MOV.U32 R5, RZ, RZ, R22 ;  /* 0x000000ffff057224 */ /* 0x000fe200078e0016 */
[----:B------:R-:W5:Y:S04]  /*56850*/  LDL.LU R8, [R1+0xd20] ;  /* 0x000d200001087983 */ /* 0x000f680000300800 */
[----:B------:R1:W-:Y:S02]  /*56860*/  LDGSTS.E [R3+0x4200], [R4.64], P4 ;  /* 0x0420000004037fae */ /* 0x0003e4000a121844 */
[----:B-1----:R-:W-:Y:S01]  /*56870*/  IMAD.MOV.U32 R4, RZ, RZ, R12 ;  /* 0x000000ffff047224 */ /* 0x002fe200078e000c */
[----:B---3--:R-:W-:Y:S01]  /*56880*/  IADD3 R7, P0, R7, R14, RZ ;  /* 0x0000000e07077210 */ /* 0x008fe20007f1e0ff */
[----:B------:R-:W-:-:S04]  /*56890*/  IMAD.X R20, R20, 0x1, R0, P1 ;  /* 0x0000000114147824 */ /* 0x000fc800008e0600 */
[----:B------:R-:W-:Y:S01]  /*568a0*/  STL [R1+0xc90], R7 ;  /* 0x000c900701007387 */ /* 0x000fe20000100800 */
[----:B------:R-:W-:-:S03]  /*568b0*/  IMAD.MOV.U32 R5, RZ, RZ, R20 ;  /* 0x000000ffff057224 */ /* 0x000fc600078e0014 */
[----:B------:R1:W-:Y:S04]  /*568c0*/  STL [R1+0xc74], R20 ;  /* 0x000c741401007387 */ /* 0x0003e80000100800 */
[----:B------:R3:W-:Y:S04]  /*568d0*/  LDGSTS.E [R3+0x4a00], [R4.64], P4 ;  /* 0x04a0000004037fae */ /* 0x0007e8000a121844 */
[----:B-1----:R-:W2:Y:S01]  /*568e0*/  LDL.LU R20, [R1+0xd04] ;  /* 0x000d040001147983 */ /* 0x002ea20000300800 */
[----:B------:R-:W-:Y:S01]  /*568f0*/  IMAD.X R19, R19, 0x1, R0, P0 ;  /* 0x0000000113137824 */ /* 0x000fe200000e0600 */
[----:B------:R-:W-:-:S03]  /*56900*/  IADD3 R13, P1, R13, R14, RZ ;  /* 0x0000000e0d0d7210 */ /* 0x000fc60007f3e0ff */
[----:B---3--:R-:W-:Y:S02]  /*56910*/  IMAD.MOV.U32 R5, RZ, RZ, R19 ;  /* 0x000000ffff057224 */ /* 0x008fe400078e0013 */
[----:B------:R-:W-:Y:S04]  /*56920*/  STL [R1+0xca8], R13 ;  /* 0x000ca80d01007387 */ /* 0x000fe80000100800 */
[----:B------:R1:W-:Y:S01]  /*56930*/  STL [R1+0xc8c], R19 ;  /* 0x000c8c1301007387 */ /* 0x0003e20000100800 */
[----:B----4-:R-:W-:-:S03]  /*56940*/  IMAD.X R18, R18, 0x1, R0, P1 ;  /* 0x0000000112127824 */ /* 0x010fc600008e0600 */
[----:B------:R-:W3:Y:S01]  /*56950*/  LDL.LU R12, [R1+0xd38] ;  /* 0x000d3800010c7983 */ /* 0x000ee20000300800 */
[----:B------:R-:W-:-:S03]  /*56960*/  IMAD.MOV.U32 R4, RZ, RZ, R7 ;  /* 0x000000ffff047224 */ /* 0x000fc600078e0007 */
[----:B-1----:R-:W4:Y:S04]  /*56970*/  LDL.LU R19, [R1+0xd1c] ;  /* 0x000d1c0001137983 */ /* 0x002f280000300800 */
[----:B------:R1:W-:Y:S01]  /*56980*/  LDGSTS.E [R3+0x5200], [R4.64], P4 ;  /* 0x0520000004037fae */ /* 0x0003e2000a121844 */
[----:B-----5:R-:W-:Y:S01]  /*56990*/  IADD3 R10, P0, R10, R14, RZ ;  /* 0x0000000e0a0a7210 */ /* 0x020fe20007f1e0ff */
[----:B-1----:R-:W-:-:S04]  /*569a0*/  IMAD.MOV.U32 R5, RZ, RZ, R18 ;  /* 0x000000ffff057224 */ /* 0x002fc800078e0012 */
[----:B------:R-:W-:Y:S01]  /*569b0*/  STL [R1+0xcc0], R10 ;  /* 0x000cc00a01007387 */ /* 0x000fe20000100800 */
[----:B------:R-:W-:-:S03]  /*569c0*/  IMAD.X R17, R17, 0x1, R0, P0 ;  /* 0x0000000111117824 */ /* 0x000fc600000e0600 */
[----:B------:R1:W-:Y:S01]  /*569d0*/  STL [R1+0xca4], R18 ;  /* 0x000ca41201007387 */ /* 0x0003e20000100800 */
[----:B------:R-:W-:-:S03]  /*569e0*/  IMAD.MOV.U32 R4, RZ, RZ, R13 ;  /* 0x000000ffff047224 */ /* 0x000fc600078e000d */
[----:B------:R-:W5:Y:S04]  /*569f0*/  LDL.LU R7, [R1+0xd50] ;  /* 0x000d500001077983 */ /* 0x000f680000300800 */
[----:B------:R1:W-:Y:S01]  /*56a00*/  LDGSTS.E [R3+0x5a00], [R4.64], P4 ;  /* 0x05a0000004037fae */ /* 0x0003e2000a121844 */
[----:B------:R-:W-:-:S03]  /*56a10*/  IADD3 R6, P1, R6, R14, RZ ;  /* 0x0000000e06067210 */ /* 0x000fc60007f3e0ff */
[----:B-1----:R-:W5:Y:S04]  /*56a20*/  LDL.LU R18, [R1+0xd34] ;  /* 0x000d340001127983 */ /* 0x002f680000300800 */
[----:B------:R-:W-:Y:S04]  /*56a30*/  STL [R1+0xcd8], R6 ;  /* 0x000cd80601007387 */ /* 0x000fe80000100800 */
[----:B------:R1:W-:Y:S04]  /*56a40*/  STL [R1+0xcbc], R17 ;  /* 0x000cbc1101007387 */ /* 0x0003e80000100800 */
[----:B------:R-:W5:Y:S04]  /*56a50*/  LDL.LU R13, [R1+0xd68] ;  /* 0x000d6800010d7983 */ /* 0x000f680000300800 */
[----:B------:R-:W5:Y:S01]  /*56a60*/  LDL.LU R22, [R1+0xd4c] ;  /* 0x000d4c0001167983 */ /* 0x000f620000300800 */
[----:B------:R-:W-:-:S02]  /*56a70*/  IMAD.X R15, R15, 0x1, R0, P1 ;  /* 0x000000010f0f7824 */ /* 0x000fc400008e0600 */
[----:B------:R-:W-:Y:S02]  /*56a80*/  IMAD.MOV.U32 R4, RZ, RZ, R10 ;  /* 0x000000ffff047224 */ /* 0x000fe400078e000a */
[----:B------:R-:W-:-:S05]  /*56a90*/  IMAD.MOV.U32 R5, RZ, RZ, R17 ;  /* 0x000000ffff057224 */ /* 0x000fca00078e0011 */
[----:B------:R1:W-:Y:S01]  /*56aa0*/  LDGSTS.E [R3+0x6200], [R4.64], P4 ;  /* 0x0620000004037fae */ /* 0x0003e2000a121844 */
[----:B------:R-:W-:-:S05]  /*56ab0*/  IADD3 R2, P0, R2, R14, RZ ;  /* 0x0000000e02027210 */ /* 0x000fca0007f1e0ff */
[----:B------:R-:W-:Y:S01]  /*56ac0*/  STL [R1+0xcf0], R2 ;  /* 0x000cf00201007387 */ /* 0x000fe20000100800 */
[----:B------:R-:W-:-:S03]  /*56ad0*/  IMAD.X R16, R16, 0x1, R0, P0 ;  /* 0x0000000110107824 */ /* 0x000fc600000e0600 */
[----:B------:R1:W-:Y:S02]  /*56ae0*/  STL [R1+0xcd4], R15 ;  /* 0x000cd40f01007387 */ /* 0x0003e40000100800 */
[----:B-1----:R-:W-:Y:S02]  /*56af0*/  IMAD.MOV.U32 R5, RZ, RZ, R15 ;  /* 0x000000ffff057224 */ /* 0x002fe400078e000f */
[----:B------:R-:W5:Y:S01]  /*56b00*/  LDL.LU R10, [R1+0xedc] ;  /* 0x000edc00010a7983 */ /* 0x000f620000300800 */
[----:B------:R-:W-:-:S03]  /*56b10*/  IADD3 R11, P1, R11, R14, RZ ;  /* 0x0000000e0b0b7210 */ /* 0x000fc60007f3e0ff */
        /* <DEDUP_REMOVED lines=14> */
[----:B--2---:R-:W-:-:S04]  /*56c00*/  IMAD.X R20, R20, 0x1, R0, P1 ;  /* 0x0000000114147824 */ /* 0x004fc800008e0600 */
[----:B------:R-:W-:Y:S01]  /*56c10*/  IMAD.MOV.U32 R5, RZ, RZ, R20 ;  /* 0x000000ffff057224 */ /* 0x000fe200078e0014 */
[----:B------:R1:W-:Y:S04]  /*56c20*/  STL [R1+0xd04], R20 ;  /* 0x000d041401007387 */ /* 0x0003e80000100800 */
[----:B------:R-:W2:Y:S04]  /*56c30*/  LDL.LU R2, [R1+0xf00] ;  /* 0x000f000001027983 */ /* 0x000ea80000300800 */
[----:B------:R4:W-:Y:S04]  /*56c40*/  LDGSTS.E [R3+0x7a00], [R4.64], P4 ;  /* 0x07a0000004037fae */ /* 0x0009e8000a121844 */
[----:B-1----:R-:W2:Y:S01]  /*56c50*/  LDL.LU R20, [R1+0xefc] ;  /* 0x000efc0001147983 */ /* 0x002ea20000300800 */
[----:B---3--:R-:W-:Y:S01]  /*56c60*/  IADD3 R12, P1, R12, R14, RZ ;  /* 0x0000000e0c0c7210 */ /* 0x008fe20007f3e0ff */
[----:B----4-:R-:W-:-:S04]  /*56c70*/  IMAD.X R19, R19, 0x1, R0, P0 ;  /* 0x0000000113137824 */ /* 0x010fc800000e0600 */
[----:B------:R-:W-:Y:S04]  /*56c80*/  STL [R1+0xd38], R12 ;  /* 0x000d380c01007387 */ /* 0x000fe80000100800 */
[----:B------:R1:W-:Y:S01]  /*56c90*/  STL [R1+0xd1c], R19 ;  /* 0x000d1c1301007387 */ /* 0x0003e20000100800 */
[----:B------:R-:W-:-:S03]  /*56ca0*/  IMAD.MOV.U32 R4, RZ, RZ, R8 ;  /* 0x000000ffff047224 */ /* 0x000fc600078e0008 */
[----:B------:R-:W3:Y:S01]  /*56cb0*/  LDL.LU R11, [R1+0xf10] ;  /* 0x000f1000010b7983 */ /* 0x000ee20000300800 */
[----:B------:R-:W-:-:S03]  /*56cc0*/  IMAD.MOV.U32 R5, RZ, RZ, R19 ;  /* 0x000000ffff057224 */ /* 0x000fc600078e0013 */
[----:B-1----:R-:W4:Y:S04]  /*56cd0*/  LDL.LU R19, [R1+0xf0c] ;  /* 0x000f0c0001137983 */ /* 0x002f280000300800 */
[----:B------:R1:W-:Y:S01]  /*56ce0*/  LDGSTS.E [R3+0x8200], [R4.64], P4 ;  /* 0x0820000004037fae */ /* 0x0003e2000a121844 */
[----:B-----5:R-:W-:Y:S01]  /*56cf0*/  IADD3 R7, P0, R7, R14, RZ ;  /* 0x0000000e07077210 */ /* 0x020fe20007f1e0ff */
[----:B------:R-:W-:-:S04]  /*56d00*/  IMAD.X R18, R18, 0x1, R0, P1 ;  /* 0x0000000112127824 */ /* 0x000fc800008e0600 */
[----:B------:R-:W-:Y:S01]  /*56d10*/  STL [R1+0xd50], R7 ;  /* 0x000d500701007387 */ /* 0x000fe20000100800 */
[----:B-1----:R-:W-:-:S03]  /*56d20*/  IMAD.MOV.U32 R5, RZ, RZ, R18 ;  /* 0x000000ffff057224 */ /* 0x002fc600078e0012 */
[----:B------:R1:W-:Y:S01]  /*56d30*/  STL [R1+0xd34], R18 ;  /* 0x000d341201007387 */ /* 0x0003e20000100800 */
[----:B------:R-:W-:-:S03]  /*56d40*/  IMAD.MOV.U32 R4, RZ, RZ, R12 ;  /* 0x000000ffff047224 */ /* 0x000fc600078e000c */
[----:B------:R-:W4:Y:S01]  /*56d50*/  LDL.LU R8, [R1+0xf20] ;  /* 0x000f200001087983 */ /* 0x000f220000300800 */
[----:B------:R-:W-:-:S03]  /*56d60*/  IADD3 R13, P1, R13, R14, RZ ;  /* 0x0000000e0d0d7210 */ /* 0x000fc60007f3e0ff */
[----:B------:R1:W-:Y:S01]  /*56d70*/  LDGSTS.E [R3+0x8a00], [R4.64], P4 ;  /* 0x08a0000004037fae */ /* 0x0003e2000a121844 */
[----:B------:R-:W-:-:S03]  /*56d80*/  IMAD.X R22, R22, 0x1, R0, P0 ;  /* 0x0000000116167824 */ /* 0x000fc600000e0600 */
[----:B-1----:R-:W4:Y:S04]  /*56d90*/  LDL.LU R18, [R1+0xf1c] ;  /* 0x000f1c0001127983 */ /* 0x002f280000300800 */
[----:B------:R-:W-:Y:S04]  /*56da0*/  STL [R1+0xd68], R13 ;  /* 0x000d680d01007387 */ /* 0x000fe80000100800 */
[----:B------:R-:W-:Y:S04]  /*56db0*/  STL [R1+0xd4c], R22 ;  /* 0x000d4c1601007387 */ /* 0x000fe80000100800 */
[----:B------:R-:W4:Y:S01]  /*56dc0*/  LDL.LU R12, [R1+0xf30] ;  /* 0x000f3000010c7983 */ /* 0x000f220000300800 */
[----:B------:R-:W-:-:S02]  /*56dd0*/  IMAD.MOV.U32 R4, RZ, RZ, R7 ;  /* 0x000000ffff047224 */ /* 0x000fc400078e0007 */
[----:B------:R-:W-:Y:S01]  /*56de0*/  IMAD.MOV.U32 R5, RZ, RZ, R22 ;  /* 0x000000ffff057224 */ /* 0x000fe200078e0016 */
[----:B------:R-:W4:Y:S04]  /*56df0*/  LDL.LU R7, [R1+0xf40] ;  /* 0x000f400001077983 */ /* 0x000f280000300800 */
[----:B------:R1:W-:Y:S01]  /*56e00*/  LDGSTS.E [R3+0x9200], [R4.64], P4 ;  /* 0x0920000004037fae */ /* 0x0003e2000a121844 */
[----:B------:R-:W-:Y:S01]  /*56e10*/  IADD3 R10, P0, R10, R14, RZ ;  /* 0x0000000e0a0a7210 */ /* 0x000fe20007f1e0ff */
[----:B-1----:R-:W-:Y:S02]  /*56e20*/  IMAD.MOV.U32 R4, RZ, RZ, R13 ;  /* 0x000000ffff047224 */ /* 0x002fe400078e000d */
[----:B------:R-:W-:Y:S02]  /*56e30*/  IMAD.X R17, R17, 0x1, R0, P1 ;  /* 0x0000000111117824 */ /* 0x000fe400008e0600 */
[----:B------:R-:W-:Y:S02]  /*56e40*/  STL [R1+0xedc], R10 ;  /* 0x000edc0a01007387 */ /* 0x000fe40000100800 */
[----:B------:R-:W-:-:S02]  /*56e50*/  IMAD.MOV.U32 R5, RZ, RZ, R17 ;  /* 0x000000ffff057224 */ /* 0x000fc400078e0011 */
[----:B------:R1:W-:Y:S04]  /*56e60*/  STL [R1+0xd64], R17 ;  /* 0x000d641101007387 */ /* 0x0003e80000100800 */
[----:B------:R1:W-:Y:S01]  /*56e70*/  LDGSTS.E [R3+0x9a00], [R4.64], P4 ;  /* 0x09a0000004037fae */ /* 0x0003e2000a121844 */
[----:B------:R-:W-:-:S03]  /*56e80*/  IMAD.X R15, R15, 0x1, R0, P0 ;  /* 0x000000010f0f7824 */ /* 0x000fc600000e0600 */
[----:B-1----:R-:W4:Y:S01]  /*56e90*/  LDL.LU R17, [R1+0xf2c] ;  /* 0x000f2c0001117983 */ /* 0x002f220000300800 */
[----:B------:R-:W-:-:S05]  /*56ea0*/  IADD3 R6, P1, R6, R14, RZ ;  /* 0x0000000e06067210 */ /* 0x000fca0007f3e0ff */
[----:B------:R-:W-:Y:S01]  /*56eb0*/  STL [R1+0xef0], R6 ;  /* 0x000ef00601007387 */ /* 0x000fe20000100800 */
[----:B------:R-:W-:-:S03]  /*56ec0*/  IMAD.MOV.U32 R5, RZ, RZ, R15 ;  /* 0x000000ffff057224 */ /* 0x000fc600078e000f */
[----:B------:R1:W-:Y:S04]  /*56ed0*/  STL [R1+0xd7c], R15 ;  /* 0x000d7c0f01007387 */ /* 0x0003e80000100800 */
[----:B------:R-:W4:Y:S04]  /*56ee0*/  LDL.LU R13, [R1+0xf50] ;  /* 0x000f5000010d7983 */ /* 0x000f280000300800 */
[----:B-1----:R-:W4:Y:S01]  /*56ef0*/  LDL.LU R15, [R1+0xf3c] ;  /* 0x000f3c00010f7983 */ /* 0x002f220000300800 */
        /* <DEDUP_REMOVED lines=10> */
[----:B------:R-:W5:Y:S04]  /*56fa0*/  LDL.LU R10, [R1+0xf60] ;  /* 0x000f6000010a7983 */ /* 0x000f680000300800 */
[----:B--2---:R-:W2:Y:S01]  /*56fb0*/  LDL.LU R16, [R1+0xf4c] ;  /* 0x000f4c0001107983 */ /* 0x004ea20000300800 */
[----:B---3--:R-:W-:-:S05]  /*56fc0*/  IADD3 R11, P1, R11, R14, RZ ;  /* 0x0000000e0b0b7210 */ /* 0x008fca0007f3e0ff */
[----:B------:R-:W-:Y:S04]  /*56fd0*/  STL [R1+0xf10], R11 ;  /* 0x000f100b01007387 */ /* 0x000fe80000100800 */
[----:B------:R3:W-:Y:S01]  /*56fe0*/  STL [R1+0xefc], R20 ;  /* 0x000efc1401007387 */ /* 0x0007e20000100800 */
[----:B----4-:R-:W-:-:S03]  /*56ff0*/  IMAD.X R19, R19, 0x1, R0, P1 ;  /* 0x0000000113137824 */ /* 0x010fc600008e0600 */
[----:B------:R-:W4:Y:S04]  /*57000*/  LDL.LU R6, [R1+0xf70] ;  /* 0x000f700001067983 */ /* 0x000f280000300800 */
[----:B------:R-:W4:Y:S01]  /*57010*/  LDL.LU R22, [R1+0xf5c] ;  /* 0x000f5c0001167983 */ /* 0x000f220000300800 */
[----:B-1----:R-:W-:Y:S02]  /*57020*/  IMAD.MOV.U32 R4, RZ, RZ, R2 ;  /* 0x000000ffff047224 */ /* 0x002fe400078e0002 */
[----:B------:R-:W-:-:S05]  /*57030*/  IMAD.MOV.U32 R5, RZ, RZ, R20 ;  /* 0x000000ffff057224 */ /* 0x000fca00078e0014 */
[----:B------:R1:W-:Y:S01]  /*57040*/  LDGSTS.E [R3+0xb200], [R4.64], P4 ;  /* 0x0b20000004037fae */ /* 0x0003e2000a121844 */
[----:B------:R-:W-:-:S05]  /*57050*/  IADD3 R8, P0, R8, R14, RZ ;  /* 0x0000000e08087210 */ /* 0x000fca0007f1e0ff */
[----:B------:R-:W-:Y:S01]  /*57060*/  STL [R1+0xf20], R8 ;  /* 0x000f200801007387 */ /* 0x000fe20000100800 */
[----:B------:R-:W-:-:S03]  /*57070*/  IMAD.X R18, R18, 0x1, R0, P0 ;  /* 0x0000000112127824 */ /* 0x000fc600000e0600 */
[----:B------:R3:W-:Y:S01]  /*57080*/  STL [R1+0xf0c], R19 ;  /* 0x000f0c1301007387 */ /* 0x0007e20000100800 */
[----:B-1----:R-:W-:-:S03]  /*57090*/  IMAD.MOV.U32 R5, RZ, RZ, R19 ;  /* 0x000000ffff057224 */ /* 0x002fc600078e0013 */
[----:B------:R-:W4:Y:S01]  /*570a0*/  LDL.LU R2, [R1+0x108c] ;  /* 0x00108c0001027983 */ /* 0x000f220000300800 */
[----:B------:R-:W-:-:S03]  /*570b0*/  IADD3 R12, P1, R12, R14, RZ ;  /* 0x0000000e0c0c7210 */ /* 0x000fc60007f3e0ff */
[----:B---3--:R-:W3:Y:S01]  /*570c0*/  LDL.LU R20, [R1+0xf6c] ;  /* 0x000f6c0001147983 */ /* 0x008ee20000300800 */
[----:B------:R-:W-:-:S03]  /*570d0*/  IMAD.MOV.U32 R4, RZ, RZ, R11 ;  /* 0x000000ffff047224 */ /* 0x000fc600078e000b */
[----:B------:R-:W-:Y:S04]  /*570e0*/  STL [R1+0xf30], R12 ;  /* 0x000f300c01007387 */ /* 0x000fe80000100800 */
[----:B------:R1:W-:Y:S04]  /*570f0*/  STL [R1+0xf1c], R18 ;  /* 0x000f1c1201007387 */ /* 0x0003e80000100800 */
[----:B------:R-:W3:Y:S04]  /*57100*/  LDL.LU R19, [R1+0xf7c] ;  /* 0x000f7c0001137983 */ /* 0x000ee80000300800 */
[----:B------:R-:W3:Y:S01]  /*57110*/  LDL.LU R11, [R1+0x1098] ;  /* 0x00109800010b7983 */ /* 0x000ee20000300800 */
[----:B------:R-:W-:-:S03]  /*57120*/  IADD3 R7, P0, R7, R14, RZ ;  /* 0x0000000e07077210 */ /* 0x000fc60007f1e0ff */
[----:B------:R1:W-:Y:S02]  /*57130*/  LDGSTS.E [R3+0xba00], [R4.64], P4 ;  /* 0x0ba0000004037fae */ /* 0x0003e4000a121844 */
[----:B-1----:R-:W-:Y:S02]  /*57140*/  IMAD.MOV.U32 R4, RZ, RZ, R8 ;  /* 0x000000ffff047224 */ /* 0x002fe400078e0008 */
[----:B------:R-:W-:Y:S02]  /*57150*/  IMAD.MOV.U32 R5, RZ, RZ, R18 ;  /* 0x000000ffff057224 */ /* 0x000fe400078e0012 */
[----:B------:R-:W3:Y:S01]  /*57160*/  LDL.LU R18, [R1+0x1094] ;  /* 0x0010940001127983 */ /* 0x000ee20000300800 */
[----:B------:R-:W-:-:S03]  /*57170*/  IMAD.X R17, R17, 0x1, R0, P1 ;  /* 0x0000000111117824 */ /* 0x000fc600008e0600 */
[----:B------:R-:W-:Y:S04]  /*57180*/  STL [R1+0xf40], R7 ;  /* 0x000f400701007387 */ /* 0x000fe80000100800 */
[----:B------:R1:W-:Y:S04]  /*57190*/  STL [R1+0xf2c], R17 ;  /* 0x000f2c1101007387 */ /* 0x0003e80000100800 */
[----:B------:R1:W-:Y:S04]  /*571a0*/  LDGSTS.E [R3+0xc200], [R4.64], P4 ;  /* 0x0c20000004037fae */ /* 0x0003e8000a121844 */
[----:B------:R-:W3:Y:S01]  /*571b0*/  LDL.LU R8, [R1+0x10a0] ;  /* 0x0010a00001087983 */ /* 0x000ee20000300800 */
[----:B------:R-:W-:Y:S01]  /*571c0*/  IADD3 R13, P1, R13, R14, RZ ;  /* 0x0000000e0d0d7210 */ /* 0x000fe20007f3e0ff */
[----:B------:R-:W-:-:S02]  /*571d0*/  IMAD.X R15, R15, 0x1, R0, P0 ;  /* 0x000000010f0f7824 */ /* 0x000fc400000e0600 */
[----:B-1----:R-:W-:Y:S02]  /*571e0*/  IMAD.MOV.U32 R5, RZ, RZ, R17 ;  /* 0x000000ffff057224 */ /* 0x002fe400078e0011 */
[----:B------:R-:W3:Y:S01]  /*571f0*/  LDL.LU R17, [R1+0x109c] ;  /* 0x00109c0001117983 */ /* 0x000ee20000300800 */
[----:B------:R-:W-:-:S03]  /*57200*/  IMAD.MOV.U32 R4, RZ, RZ, R12 ;  /* 0x000000ffff047224 */ /* 0x000fc600078e000c */
[----:B------:R-:W-:Y:S04]  /*57210*/  STL [R1+0xf50], R13 ;  /* 0x000f500d01007387 */ /* 0x000fe80000100800 */
[----:B------:R1:W-:Y:S04]  /*57220*/  STL [R1+0xf3c], R15 ;  /* 0x000f3c0f01007387 */ /* 0x0003e80000100800 */
[----:B------:R-:W3:Y:S04]  /*57230*/  LDL.LU R12, [R1+0x10a8] ;  /* 0x0010a800010c7983 */ /* 0x000ee80000300800 */
[----:B------:R1:W-:Y:S02]  /*57240*/  LDGSTS.E [R3+0xca00], [R4.64], P4 ;  /* 0x0ca0000004037fae */ /* 0x0003e4000a121844 */
[----:B-1----:R-:W-:-:S02]  /*57250*/  IMAD.MOV.U32 R4, RZ, RZ, R7 ;  /* 0x000000ffff047224 */ /* 0x002fc400078e0007 */
[----:B------:R-:W-:Y:S02]  /*57260*/  IMAD.MOV.U32 R5, RZ, RZ, R15 ;  /* 0x000000ffff057224 */ /* 0x000fe400078e000f */
[----:B------:R-:W3:Y:S04]  /*57270*/  LDL.LU R15, [R1+0x10a4] ;  /* 0x0010a400010f7983 */ /* 0x000ee80000300800 */
[----:B------:R1:W-:Y:S02]  /*57280*/  LDGSTS.E [R3+0xd200], [R4.64], P4 ;  /* 0x0d20000004037fae */ /* 0x0003e4000a121844 */
[----:B-1----:R-:W-:Y:S01]  /*57290*/  IMAD.MOV.U32 R4, RZ, RZ, R13 ;  /* 0x000000ffff047224 */ /* 0x002fe200078e000d */
[----:B-----5:R-:W-:Y:S01]  /*572a0*/  IADD3 R10, P0, R10, R14, RZ ;  /* 0x0000000e0a0a7210 */ /* 0x020fe20007f1e0ff */
[----:B--2---:R-:W-:-:S04]  /*572b0*/  IMAD.X R16, R16, 0x1, R0, P1 ;  /* 0x0000000110107824 */ /* 0x004fc800008e0600 */
[----:B------:R-:W-:Y:S01]  /*572c0*/  STL [R1+0xf60], R10 ;  /* 0x000f600a01007387 */ /* 0x000fe20000100800 */
[----:B------:R-:W-:-:S03]  /*572d0*/  IMAD.MOV.U32 R5, RZ, RZ, R16 ;  /* 0x000000ffff057224 */ /* 0x000fc600078e0010 */
[----:B------:R1:W-:Y:S04]  /*572e0*/  STL [R1+0xf4c], R16 ;  /* 0x000f4c1001007387 */ /* 0x0003e80000100800 */
[----:B------:R-:W2:Y:S04]  /*572f0*/  LDL.LU R7, [R1+0x10b0] ;  /* 0x0010b00001077983 */ /* 0x000ea80000300800 */
[----:B------:R5:W-:Y:S04]  /*57300*/  LDGSTS.E [R3+0xda00], [R4.64], P4 ;  /* 0x0da0000004037fae */ /* 0x000be8000a121844 */
[----:B-1----:R-:W2:Y:S01]  /*57310*/  LDL.LU R16, [R1+0x10ac] ;  /* 0x0010ac0001107983 */ /* 0x002ea20000300800 */
[----:B----4-:R-:W-:Y:S01]  /*57320*/  IADD3 R6, P1, R6, R14, RZ ;  /* 0x0000000e06067210 */ /* 0x010fe20007f3e0ff */
[----:B------:R-:W-:-:S04]  /*57330*/  IMAD.X R22, R22, 0x1, R0, P0 ;  /* 0x0000000116167824 */ /* 0x000fc800000e0600 */
[----:B------:R-:W-:Y:S01]  /*57340*/  STL [R1+0xf70], R6 ;  /* 0x000f700601007387 */ /* 0x000fe20000100800 */
[----:B-----5:R-:W-:-:S03]  /*57350*/  IMAD.MOV.U32 R4, RZ, RZ, R10 ;  /* 0x000000ffff047224 */ /* 0x020fc600078e000a */
[----:B------:R-:W-:Y:S01]  /*57360*/  STL [R1+0xf5c], R22 ;  /* 0x000f5c1601007387 */ /* 0x000fe20000100800 */
[----:B------:R-:W-:-:S03]  /*57370*/  IMAD.MOV.U32 R5, RZ, RZ, R22 ;  /* 0x000000ffff057224 */ /* 0x000fc600078e0016 */
[----:B------:R-:W4:Y:S04]  /*57380*/  LDL.LU R13, [R1+0x10b8] ;  /* 0x0010b800010d7983 */ /* 0x000f280000300800 */
[----:B------:R1:W-:Y:S04]  /*57390*/  LDGSTS.E [R3+0xe200], [R4.64], P4 ;  /* 0x0e20000004037fae */ /* 0x0003e8000a121844 */
[----:B------:R-:W5:Y:S01]  /*573a0*/  LDL.LU R10, [R1+0x10c0] ;  /* 0x0010c000010a7983 */ /* 0x000f620000300800 */
[----:B-1----:R-:W-:Y:S01]  /*573b0*/  IMAD.MOV.U32 R4, RZ, RZ, R6 ;  /* 0x000000ffff047224 */ /* 0x002fe200078e0006 */
[----:B------:R-:W-:Y:S01]  /*573c0*/  IADD3 R2, P0, R2, R14, RZ ;  /* 0x0000000e02027210 */ /* 0x000fe20007f1e0ff */
[----:B---3--:R-:W-:-:S04]  /*573d0*/  IMAD.X R20, R20, 0x1, R0, P1 ;  /* 0x0000000114147824 */ /* 0x008fc800008e0600 */
[----:B------:R-:W-:Y:S01]  /*573e0*/  STL [R1+0x108c], R2 ;  /* 0x00108c0201007387 */ /* 0x000fe20000100800 */
[----:B------:R-:W-:-:S03]  /*573f0*/  IMAD.MOV.U32 R5, RZ, RZ, R20 ;  /* 0x000000ffff057224 */ /* 0x000fc600078e0014 */
[----:B------:R1:W-:Y:S04]  /*57400*/  STL [R1+0xf6c], R20 ;  /* 0x000f6c1401007387 */ /* 0x0003e80000100800 */
[----:B------:R3:W-:Y:S01]  /*57410*/  LDGSTS.E [R3+0xea00], [R4.64], P4 ;  /* 0x0ea0000004037fae */ /* 0x0007e2000a121844 */
[----:B------:R-:W-:-:S03]  /*57420*/  IMAD.X R19, R19, 0x1, R0, P0 ;  /* 0x0000000113137824 */ /* 0x000fc600000e0600 */
[----:B-1----:R-:W5:Y:S01]  /*57430*/  LDL.LU R20, [R1+0x10b4] ;  /* 0x0010b40001147983 */ /* 0x002f620000300800 */
[----:B------:R-:W-:-:S05]  /*57440*/  IADD3 R11, P1, R11, R14, RZ ;  /* 0x0000000e0b0b7210 */ /* 0x000fca0007f3e0ff */
[----:B------:R-:W-:Y:S01]  /*57450*/  STL [R1+0x1098], R11 ;  /* 0x0010980b01007387 */ /* 0x000fe20000100800 */
[----:B---3--:R-:W-:-:S03]  /*57460*/  IMAD.MOV.U32 R5, RZ, RZ, R19 ;  /* 0x000000ffff057224 */ /* 0x008fc600078e0013 */
[----:B------:R1:W-:Y:S04]  /*57470*/  STL [R1+0xf7c], R19 ;  /* 0x000f7c1301007387 */ /* 0x0003e80000100800 */
[----:B------:R-:W5:Y:S04]  /*57480*/  LDL.LU R6, [R1+0x10c8] ;  /* 0x0010c80001067983 */ /* 0x000f680000300800 */
[----:B-1----:R-:W5:Y:S01]  /*57490*/  LDL.LU R19, [R1+0x10bc] ;  /* 0x0010bc0001137983 */ /* 0x002f620000300800 */
[----:B------:R-:W-:Y:S02]  /*574a0*/  IMAD.X R18, R18, 0x1, R0, P1 ;  /* 0x0000000112127824 */ /* 0x000fe400008e0600 */
[----:B------:R-:W-:-:S05]  /*574b0*/  IMAD.MOV.U32 R4, RZ, RZ, R2 ;  /* 0x000000ffff047224 */ /* 0x000fca00078e0002 */
[----:B------:R1:W-:Y:S01]  /*574c0*/  LDGSTS.E [R3+0xf200], [R4.64], P4 ;  /* 0x0f20000004037fae */ /* 0x0003e2000a121844 */
[----:B------:R-:W-:Y:S01]  /*574d0*/  IADD3 R8, P0, R8, R14, RZ ;  /* 0x0000000e08087210 */ /* 0x000fe20007f1e0ff */
[----:B-1----:R-:W-:-:S04]  /*574e0*/  IMAD.MOV.U32 R5, RZ, RZ, R18 ;  /* 0x000000ffff057224 */ /* 0x002fc800078e0012 */
[----:B------:R-:W-:Y:S04]  /*574f0*/  STL [R1+0x10a0], R8 ;  /* 0x0010a00801007387 */ /* 0x000fe80000100800 */
[----:B------:R1:W-:Y:S01]  /*57500*/  STL [R1+0x1094], R18 ;  /* 0x0010941201007387 */ /* 0x0003e20000100800 */
[----:B------:R-:W-:-:S03]  /*57510*/  IMAD.X R17, R17, 0x1, R0, P0 ;  /* 0x0000000111117824 */ /* 0x000fc600000e0600 */
[----:B------:R-:W5:Y:S01]  /*57520*/  LDL.LU R2, [R1+0x10d0] ;  /* 0x0010d00001027983 */ /* 0x000f620000300800 */
[----:B------:R-:W-:-:S03]  /*57530*/  IMAD.MOV.U32 R4, RZ, RZ, R11 ;  /* 0x000000ffff047224 */ /* 0x000fc600078e000b */
[----:B-1----:R-:W5:Y:S01]  /*57540*/  LDL.LU R18, [R1+0x10c4] ;  /* 0x0010c40001127983 */ /* 0x002f620000300800 */
[----:B------:R-:W-:-:S03]  /*57550*/  IADD3 R12, P1, R12, R14, RZ ;  /* 0x0000000e0c0c7210 */ /* 0x000fc60007f3e0ff */
[----:B------:R1:W-:Y:S04]  /*57560*/  LDGSTS.E [R3+0xfa00], [R4.64], P4 ;  /* 0x0fa0000004037fae */ /* 0x0003e8000a121844 */
[----:B------:R-:W-:Y:S04]  /*57570*/  STL [R1+0x10a8], R12 ;  /* 0x0010a80c01007387 */ /* 0x000fe80000100800 */
[----:B------:R2:W-:Y:S04]  /*57580*/  STL [R1+0x109c], R17 ;  /* 0x00109c1101007387 */ /* 0x0005e80000100800 */
[----:B------:R-:W5:Y:S04]  /*57590*/  LDL.LU R11, [R1+0x10d8] ;  /* 0x0010d800010b7983 */ /* 0x000f680000300800 */
[----:B------:R-:W5:Y:S01]  /*575a0*/  LDL.LU R22, [R1+0x10cc] ;  /* 0x0010cc0001167983 */ /* 0x000f620000300800 */
        /* <DEDUP_REMOVED lines=11> */
[----:B------:R-:W3:Y:S04]  /*57660*/  LDL.LU R8, [R1+0x10e0] ;  /* 0x0010e00001087983 */ /* 0x000ee80000300800 */
[----:B------:R-:W3:Y:S01]  /*57670*/  LDL.LU R17, [R1+0x10d4] ;  /* 0x0010d40001117983 */ /* 0x000ee20000300800 */
[----:B----4-:R-:W-:-:S05]  /*57680*/  IADD3 R13, P1, R13, R14, RZ ;  /* 0x0000000e0d0d7210 */ /* 0x010fca0007f3e0ff */
[----:B------:R-:W-:Y:S04]  /*57690*/  STL [R1+0x10b8], R13 ;  /* 0x0010b80d01007387 */ /* 0x000fe80000100800 */
[----:B------:R4:W-:Y:S01]  /*576a0*/  STL [R1+0x10ac], R16 ;  /* 0x0010ac1001007387 */ /* 0x0009e20000100800 */
[----:B-----5:R-:W-:-:S03]  /*576b0*/  IADD3 R10, P0, R10, R14, RZ ;  /* 0x0000000e0a0a7210 */ /* 0x020fc60007f1e0ff */
[----:B--2---:R-:W2:Y:S01]  /*576c0*/  LDL.LU R15, [R1+0x10dc] ;  /* 0x0010dc00010f7983 */ /* 0x004ea20000300800 */
[----:B-1----:R-:W-:-:S03]  /*576d0*/  IMAD.MOV.U32 R4, RZ, RZ, R7 ;  /* 0x000000ffff047224 */ /* 0x002fc600078e0007 */
[----:B------:R-:W5:Y:S01]  /*576e0*/  LDL.LU R12, [R1+0x10e8] ;  /* 0x0010e800010c7983 */ /* 0x000f620000300800 */
[----:B------:R-:W-:-:S03]  /*576f0*/  IMAD.MOV.U32 R5, RZ, RZ, R16 ;  /* 0x000000ffff057224 */ /* 0x000fc600078e0010 */
[----:B----4-:R-:W3:Y:S04]  /*57700*/  LDL.LU R16, [R1+0x10e4] ;  /* 0x0010e40001107983 */ /* 0x010ee80000300800 */
[----:B------:R-:W-:Y:S04]  /*57710*/  STL [R1+0x10c0], R10 ;  /* 0x0010c00a01007387 */ /* 0x000fe80000100800 */
[----:B------:R1:W-:Y:S02]  /*57720*/  LDGSTS.E [R3+0x11200], [R4.64], P4 ;  /* 0x1120000004037fae */ /* 0x0003e4000a121844 */
[----:B-1----:R-:W-:-:S02]  /*57730*/  IMAD.MOV.U32 R4, RZ, RZ, R13 ;  /* 0x000000ffff047224 */ /* 0x002fc400078e000d */
[----:B------:R-:W-:-:S04]  /*57740*/  IMAD.X R20, R20, 0x1, R0, P1 ;  /* 0x0000000114147824 */ /* 0x000fc800008e0600 */
[----:B------:R-:W-:Y:S01]  /*57750*/  IMAD.MOV.U32 R5, RZ, RZ, R20 ;  /* 0x000000ffff057224 */ /* 0x000fe200078e0014 */
[----:B------:R1:W-:Y:S04]  /*57760*/  STL [R1+0x10b4], R20 ;  /* 0x0010b41401007387 */ /* 0x0003e80000100800 */
[----:B------:R-:W3:Y:S04]  /*57770*/  LDL.LU R7, [R1+0x10f0] ;  /* 0x0010f00001077983 */ /* 0x000ee80000300800 */
[----:B------:R1:W-:Y:S01]  /*57780*/  LDGSTS.E [R3+0x11a00], [R4.64], P4 ;  /* 0x11a0000004037fae */ /* 0x0003e2000a121844 */
[----:B------:R-:W-:-:S03]  /*57790*/  IADD3 R6, P1, R6, R14, RZ ;  /* 0x0000000e06067210 */ /* 0x000fc60007f3e0ff */
[----:B-1----:R-:W3:Y:S01]  /*577a0*/  LDL.LU R20, [R1+0x10ec] ;  /* 0x0010ec0001147983 */ /* 0x002ee20000300800 */
[----:B------:R-:W-:-:S03]  /*577b0*/  IMAD.X R19, R19, 0x1, R0, P0 ;  /* 0x0000000113137824 */ /* 0x000fc600000e0600 */
[----:B------:R-:W-:Y:S04]  /*577c0*/  STL [R1+0x10c8], R6 ;  /* 0x0010c80601007387 */ /* 0x000fe80000100800 */
[----:B------:R1:W-:Y:S04]  /*577d0*/  STL [R1+0x10bc], R19 ;  /* 0x0010bc1301007387 */ /* 0x0003e80000100800 */
[----:B------:R-:W3:Y:S01]  /*577e0*/  LDL.LU R13, [R1+0x10f8] ;  /* 0x0010f800010d7983 */ /* 0x000ee20000300800 */
[----:B------:R-:W-:Y:S02]  /*577f0*/  IMAD.MOV.U32 R4, RZ, RZ, R10 ;  /* 0x000000ffff047224 */ /* 0x000fe400078e000a */
[----:B------:R-:W-:-:S02]  /*57800*/  IMAD.MOV.U32 R5, RZ, RZ, R19 ;  /* 0x000000ffff057224 */ /* 0x000fc400078e0013 */
[----:B-1----:R-:W3:Y:S04]  /*57810*/  LDL.LU R19, [R1+0x10f4] ;  /* 0x0010f40001137983 */ /* 0x002ee80000300800 */
[----:B------:R1:W-:Y:S01]  /*57820*/  LDGSTS.E [R3+0x12200], [R4.64], P4 ;  /* 0x1220000004037fae */ /* 0x0003e2000a121844 */
[----:B------:R-:W-:Y:S01]  /*57830*/  IADD3 R2, P0, R2, R14, RZ ;  /* 0x0000000e02027210 */ /* 0x000fe20007f1e0ff */
[----:B------:R-:W-:-:S04]  /*57840*/  IMAD.X R18, R18, 0x1, R0, P1 ;  /* 0x0000000112127824 */ /* 0x000fc800008e0600 */
[----:B------:R-:W-:Y:S01]  /*57850*/  STL [R1+0x10d0], R2 ;  /* 0x0010d00201007387 */ /* 0x000fe20000100800 */
[----:B-1----:R-:W-:-:S03]  /*57860*/  IMAD.MOV.U32 R5, RZ, RZ, R18 ;  /* 0x000000ffff057224 */ /* 0x002fc600078e0012 */
[----:B------:R1:W-:Y:S01]  /*57870*/  STL [R1+0x10c4], R18 ;  /* 0x0010c41201007387 */ /* 0x0003e20000100800 */
[----:B------:R-:W-:-:S03]  /*57880*/  IMAD.MOV.U32 R4, RZ, RZ, R6 ;  /* 0x000000ffff047224 */ /* 0x000fc600078e0006 */
[----:B------:R-:W3:Y:S04]  /*57890*/  LDL.LU R10, [R1+0x1100] ;  /* 0x00110000010a7983 */ /* 0x000ee80000300800 */
[----:B------:R1:W-:Y:S01]  /*578a0*/  LDGSTS.E [R3+0x12a00], [R4.64], P4 ;  /* 0x12a0000004037fae */ /* 0x0003e2000a121844 */
[----:B------:R-:W-:-:S03]  /*578b0*/  IADD3 R11, P1, R11, R14, RZ ;  /* 0x0000000e0b0b7210 */ /* 0x000fc60007f3e0ff */
[----:B-1----:R-:W3:Y:S01]  /*578c0*/  LDL.LU R18, [R1+0x10fc] ;  /* 0x0010fc0001127983 */ /* 0x002ee20000300800 */
[----:B------:R-:W-:-:S03]  /*578d0*/  IMAD.X R22, R22, 0x1, R0, P0 ;  /* 0x0000000116167824 */ /* 0x000fc600000e0600 */
[----:B------:R-:W-:Y:S04]  /*578e0*/  STL [R1+0x10d8], R11 ;  /* 0x0010d80b01007387 */ /* 0x000fe80000100800 */
[----:B------:R-:W-:Y:S04]  /*578f0*/  STL [R1+0x10cc], R22 ;  /* 0x0010cc1601007387 */ /* 0x000fe80000100800 */
[----:B------:R-:W3:Y:S01]  /*57900*/  LDL.LU R6, [R1+0x1108] ;  /* 0x0011080001067983 */ /* 0x000ee20000300800 */
[----:B------:R-:W-:Y:S02]  /*57910*/  IMAD.MOV.U32 R4, RZ, RZ, R2 ;  /* 0x000000ffff047224 */ /* 0x000fe400078e0002 */
[----:B------:R-:W-:Y:S01]  /*57920*/  IMAD.MOV.U32 R5, RZ, RZ, R22 ;  /* 0x000000ffff057224 */ /* 0x000fe200078e0016 */
[----:B------:R-:W3:Y:S04]  /*57930*/  LDL.LU R2, [R1+0x1110] ;  /* 0x0011100001027983 */ /* 0x000ee80000300800 */
        /* <DEDUP_REMOVED lines=8> */
[----:B-1----:R-:W4:Y:S01]  /*579c0*/  LDL.LU R17, [R1+0x1104] ;  /* 0x0011040001117983 */ /* 0x002f220000300800 */
[----:B--2---:R-:W-:Y:S01]  /*579d0*/  IMAD.X R15, R15, 0x1, R0, P0 ;  /* 0x000000010f0f7824 */ /* 0x004fe200000e0600 */
[----:B-----5:R-:W-:-:S03]  /*579e0*/  IADD3 R12, P1, R12, R14, RZ ;  /* 0x0000000e0c0c7210 */ /* 0x020fc60007f3e0ff */
[----:B---3--:R-:W-:Y:S02]  /*579f0*/  IMAD.MOV.U32 R5, RZ, RZ, R15 ;  /* 0x000000ffff057224 */ /* 0x008fe400078e000f */
[----:B------:R-:W-:Y:S04]  /*57a00*/  STL [R1+0x10e8], R12 ;  /* 0x0010e80c01007387 */ /* 0x000fe80000100800 */
[----:B------:R1:W-:Y:S01]  /*57a10*/  STL [R1+0x10dc], R15 ;  /* 0x0010dc0f01007387 */ /* 0x0003e20000100800 */
[----:B------:R-:W-:-:S03]  /*57a20*/  IMAD.X R16, R16, 0x1, R0, P1 ;  /* 0x0000000110107824 */ /* 0x000fc600008e0600 */
[----:B------:R-:W2:Y:S01]  /*57a30*/  LDL.LU R11, [R1+0x1118] ;  /* 0x00111800010b7983 */ /* 0x000ea20000300800 */
[----:B------:R-:W-:-:S03]  /*57a40*/  IMAD.MOV.U32 R4, RZ, RZ, R8 ;  /* 0x000000ffff047224 */ /* 0x000fc600078e0008 */
[----:B-1----:R-:W3:Y:S04]  /*57a50*/  LDL.LU R15, [R1+0x110c] ;  /* 0x00110c00010f7983 */ /* 0x002ee80000300800 */
[----:B------:R1:W-:Y:S02]  /*57a60*/  LDGSTS.E [R3+0x14200], [R4.64], P4 ;  /* 0x1420000004037fae */ /* 0x0003e4000a121844 */
[----:B-1----:R-:W-:Y:S01]  /*57a70*/  IMAD.MOV.U32 R5, RZ, RZ, R16 ;  /* 0x000000ffff057224 */ /* 0x002fe200078e0010 */
[----:B------:R-:W-:-:S05]  /*57a80*/  IADD3 R7, P0, R7, R14, RZ ;  /* 0x0000000e07077210 */ /* 0x000fca0007f1e0ff */
        /* <DEDUP_REMOVED lines=9> */
[----:B------:R-:W-:Y:S04]  /*57b20*/  STL [R1+0x10ec], R20 ;  /* 0x0010ec1401007387 */ /* 0x000fe80000100800 */
[----:B------:R-:W5:Y:S04]  /*57b30*/  LDL.LU R12, [R1+0x1128] ;  /* 0x00112800010c7983 */ /* 0x000f680000300800 */
[----:B------:R-:W5:Y:S01]  /*57b40*/  LDL.LU R22, [R1+0x111c] ;  /* 0x00111c0001167983 */ /* 0x000f620000300800 */
[----:B------:R-:W-:-:S02]  /*57b50*/  IMAD.X R19, R19, 0x1, R0, P1 ;  /* 0x0000000113137824 */ /* 0x000fc400008e0600 */
[----:B------:R-:W-:Y:S02]  /*57b60*/  IMAD.MOV.U32 R4, RZ, RZ, R7 ;  /* 0x000000ffff047224 */ /* 0x000fe400078e0007 */
[----:B------:R-:W-:-:S05]  /*57b70*/  IMAD.MOV.U32 R5, RZ, RZ, R20 ;  /* 0x000000ffff057224 */ /* 0x000fca00078e0014 */
[----:B------:R1:W-:Y:S01]  /*57b80*/  LDGSTS.E [R3+0x15200], [R4.64], P4 ;  /* 0x1520000004037fae */ /* 0x0003e2000a121844 */
[----:B------:R-:W-:Y:S01]  /*57b90*/  IADD3 R10, P0, R10, R14, RZ ;  /* 0x0000000e0a0a7210 */ /* 0x000fe20007f1e0ff */
[----:B-1----:R-:W-:-:S04]  /*57ba0*/  IMAD.MOV.U32 R5, RZ, RZ, R19 ;  /* 0x000000ffff057224 */ /* 0x002fc800078e0013 */
[----:B------:R-:W-:Y:S01]  /*57bb0*/  STL [R1+0x1100], R10 ;  /* 0x0011000a01007387 */ /* 0x000fe20000100800 */
[----:B------:R-:W-:-:S03]  /*57bc0*/  IMAD.X R18, R18, 0x1, R0, P0 ;  /* 0x0000000112127824 */ /* 0x000fc600000e0600 */
[----:B------:R1:W-:Y:S04]  /*57bd0*/  STL [R1+0x10f4], R19 ;  /* 0x0010f41301007387 */ /* 0x0003e80000100800 */
[----:B------:R-:W5:Y:S01]  /*57be0*/  LDL.LU R7, [R1+0x1130] ;  /* 0x0011300001077983 */ /* 0x000f620000300800 */
[----:B------:R-:W-:-:S03]  /*57bf0*/  IADD3 R6, P1, R6, R14, RZ ;  /* 0x0000000e06067210 */ /* 0x000fc60007f3e0ff */
[----:B-1----:R-:W5:Y:S01]  /*57c00*/  LDL.LU R19, [R1+0x1124] ;  /* 0x0011240001137983 */ /* 0x002f620000300800 */
        /* <DEDUP_REMOVED lines=13> */
[----:B----4-:R-:W-:-:S04]  /*57ce0*/  IMAD.X R17, R17, 0x1, R0, P1 ;  /* 0x0000000111117824 */ /* 0x010fc800008e0600 */
[----:B------:R-:W-:Y:S01]  /*57cf0*/  IMAD.MOV.U32 R5, RZ, RZ, R17 ;  /* 0x000000ffff057224 */ /* 0x000fe200078e0011 */
[----:B------:R1:W-:Y:S04]  /*57d00*/  STL [R1+0x1104], R17 ;  /* 0x0011041101007387 */ /* 0x0003e80000100800 */
[----:B------:R-:W4:Y:S04]  /*57d10*/  LDL.LU R10, [R1+0x1140] ;  /* 0x00114000010a7983 */ /* 0x000f280000300800 */
[----:B------:R2:W-:Y:S04]  /*57d20*/  LDGSTS.E [R3+0x16a00], [R4.64], P4 ;  /* 0x16a0000004037fae */ /* 0x0005e8000a121844 */
[----:B-1----:R-:W4:Y:S01]  /*57d30*/  LDL.LU R17, [R1+0x113c] ;  /* 0x00113c0001117983 */ /* 0x002f220000300800 */
[----:B--2---:R-:W-:Y:S01]  /*57d40*/  IADD3 R11, P1, R11, R14, RZ ;  /* 0x0000000e0b0b7210 */ /* 0x004fe20007f3e0ff */
[----:B---3--:R-:W-:-:S04]  /*57d50*/  IMAD.X R15, R15, 0x1, R0, P0 ;  /* 0x000000010f0f7824 */ /* 0x008fc800000e0600 */
[----:B------:R-:W-:Y:S04]  /*57d60*/  STL [R1+0x1118], R11 ;  /* 0x0011180b01007387 */ /* 0x000fe80000100800 */
[----:B------:R1:W-:Y:S01]  /*57d70*/  STL [R1+0x110c], R15 ;  /* 0x00110c0f01007387 */ /* 0x0003e20000100800 */
[----:B------:R-:W-:-:S03]  /*57d80*/  IMAD.MOV.U32 R4, RZ, RZ, R2 ;  /* 0x000000ffff047224 */ /* 0x000fc600078e0002 */
[----:B------:R-:W2:Y:S01]  /*57d90*/  LDL.LU R6, [R1+0x1148] ;  /* 0x0011480001067983 */ /* 0x000ea20000300800 */
[----:B------:R-:W-:-:S03]  /*57da0*/  IMAD.MOV.U32 R5, RZ, RZ, R15 ;  /* 0x000000ffff057224 */ /* 0x000fc600078e000f */
[----:B-1----:R-:W3:Y:S04]  /*57db0*/  LDL.LU R15, [R1+0x1144] ;  /* 0x00114400010f7983 */ /* 0x002ee80000300800 */
        /* <DEDUP_REMOVED lines=20> */
[----:B------:R-:W-:-:S04]  /*57f00*/  IMAD.X R19, R19, 0x1, R0, P1 ;  /* 0x0000000113137824 */ /* 0x000fc800008e0600 */
[----:B------:R-:W-:Y:S01]  /*57f10*/  STL [R1+0x1130], R7 ;  /* 0x0011300701007387 */ /* 0x000fe20000100800 */
[----:B-1----:R-:W-:-:S03]  /*57f20*/  IMAD.MOV.U32 R5, RZ, RZ, R19 ;  /* 0x000000ffff057224 */ /* 0x002fc600078e0013 */
[----:B------:R1:W-:Y:S01]  /*57f30*/  STL [R1+0x1124], R19 ;  /* 0x0011241301007387 */ /* 0x0003e20000100800 */
[----:B------:R-:W-:-:S05]  /*57f40*/  IMAD.MOV.U32 R4, RZ, RZ, R12 ;  /* 0x000000ffff047224 */ /* 0x000fca00078e000c */
[----:B------:R1:W-:Y:S01]  /*57f50*/  LDGSTS.E [R3+0x18a00], [R4.64], P4 ;  /* 0x18a0000004037fae */ /* 0x0003e2000a121844 */
[----:B------:R-:W-:-:S03]  /*57f60*/  IMAD.X R20, R20, 0x1, R0, P0 ;  /* 0x0000000114147824 */ /* 0x000fc600000e0600 */
[----:B-1----:R-:W4:Y:S01]  /*57f70*/  LDL.LU R19, [R1+0x1154] ;  /* 0x0011540001137983 */ /* 0x002f220000300800 */
[----:B------:R-:W-:-:S05]  /*57f80*/  IADD3 R13, P1, R13, R14, RZ ;  /* 0x0000000e0d0d7210 */ /* 0x000fca0007f3e0ff */
[----:B------:R-:W-:Y:S04]  /*57f90*/  STL [R1+0x1138], R13 ;  /* 0x0011380d01007387 */ /* 0x000fe80000100800 */
[----:B------:R1:W-:Y:S04]  /*57fa0*/  STL [R1+0x112c], R20 ;  /* 0x00112c1401007387 */ /* 0x0003e80000100800 */
[----:B------:R-:W4:Y:S04]  /*57fb0*/  LDL.LU R12, [R1+0x1168] ;  /* 0x00116800010c7983 */ /* 0x000f280000300800 */
[----:B------:R-:W4:Y:S01]  /*57fc0*/  LDL.LU R22, [R1+0x115c] ;  /* 0x00115c0001167983 */ /* 0x000f220000300800 */
[----:B------:R-:W-:-:S02]  /*57fd0*/  IMAD.MOV.U32 R4, RZ, RZ, R7 ;  /* 0x000000ffff047224 */ /* 0x000fc400078e0007 */
[----:B------:R-:W-:Y:S02]  /*57fe0*/  IMAD.X R18, R18, 0x1, R0, P1 ;  /* 0x0000000112127824 */ /* 0x000fe400008e0600 */
[----:B------:R-:W-:-:S05]  /*57ff0*/  IMAD.MOV.U32 R5, RZ, RZ, R20 ;  /* 0x000000ffff057224 */ /* 0x000fca00078e0014 */
[----:B------:R1:W-:Y:S02]  /*58000*/  LDGSTS.E [R3+0x19200], [R4.64], P4 ;  /* 0x1920000004037fae */ /* 0x0003e4000a121844 */
[----:B-1----:R-:W-:Y:S02]  /*58010*/  IMAD.MOV.U32 R4, RZ, RZ, R13 ;  /* 0x000000ffff047224 */ /* 0x002fe400078e000d */
[----:B------:R-:W-:-:S05]  /*58020*/  IMAD.MOV.U32 R5, RZ, RZ, R18 ;  /* 0x000000ffff057224 */ /* 0x000fca00078e0012 */
[----:B------:R1:W-:Y:S01]  /*58030*/  LDGSTS.E [R3+0x19a00], [R4.64], P4 ;  /* 0x19a0000004037fae */ /* 0x0003e2000a121844 */
[----:B----4-:R-:W-:-:S05]  /*58040*/  IADD3 R10, P0, R10, R14, RZ ;  /* 0x0000000e0a0a7210 */ /* 0x010fca0007f1e0ff */
[----:B------:R-:W-:Y:S01]  /*58050*/  STL [R1+0x1140], R10 ;  /* 0x0011400a01007387 */ /* 0x000fe20000100800 */
[----:B------:R-:W-:-:S03]  /*58060*/  IMAD.X R17, R17, 0x1, R0, P0 ;  /* 0x0000000111117824 */ /* 0x000fc600000e0600 */
[----:B------:R4:W-:Y:S04]  /*58070*/  STL [R1+0x1134], R18 ;  /* 0x0011341201007387 */ /* 0x0009e80000100800 */
[----:B------:R-:W5:Y:S04]  /*58080*/  LDL.LU R7, [R1+0x1170] ;  /* 0x0011700001077983 */ /* 0x000f680000300800 */
[----:B------:R-:W5:Y:S01]  /*58090*/  LDL.LU R20, [R1+0x1164] ;  /* 0x0011640001147983 */ /* 0x000f620000300800 */
[----:B-1----:R-:W-:Y:S02]  /*580a0*/  IMAD.MOV.U32 R4, RZ, RZ, R10 ;  /* 0x000000ffff047224 */ /* 0x002fe400078e000a */
[----:B------:R-:W-:-:S05]  /*580b0*/  IMAD.MOV.U32 R5, RZ, RZ, R17 ;  /* 0x000000ffff057224 */ /* 0x000fca00078e0011 */
[----:B------:R1:W-:Y:S01]  /*580c0*/  LDGSTS.E [R3+0x1a200], [R4.64], P4 ;  /* 0x1a20000004037fae */ /* 0x0003e2000a121844 */
[----:B--2---:R-:W-:-:S05]  /*580d0*/  IADD3 R6, P1, R6, R14, RZ ;  /* 0x0000000e06067210 */ /* 0x004fca0007f3e0ff */
[----:B------:R-:W-:Y:S04]  /*580e0*/  STL [R1+0x1148], R6 ;  /* 0x0011480601007387 */ /* 0x000fe80000100800 */
[----:B------:R-:W-:Y:S01]  /*580f0*/  STL [R1+0x113c], R17 ;  /* 0x00113c1101007387 */ /* 0x000fe20000100800 */
[----:B---3--:R-:W-:-:S03]  /*58100*/  IMAD.X R15, R15, 0x1, R0, P1 ;  /* 0x000000010f0f7824 */ /* 0x008fc600008e0600 */
[----:B------:R-:W2:Y:S04]  /*58110*/  LDL.LU R13, [R1+0x1178] ;  /* 0x00117800010d7983 */ /* 0x000ea80000300800 */
[----:B----4-:R-:W3:Y:S01]  /*58120*/  LDL.LU R18, [R1+0x116c] ;  /* 0x00116c0001127983 */ /* 0x010ee20000300800 */
[----:B-1----:R-:W-:Y:S02]  /*58130*/  IMAD.MOV.U32 R5, RZ, RZ, R15 ;  /* 0x000000ffff057224 */ /* 0x002fe400078e000f */
[----:B------:R-:W-:-:S05]  /*58140*/  IMAD.MOV.U32 R4, RZ, RZ, R6 ;  /* 0x000000ffff047224 */ /* 0x000fca00078e0006 */
[----:B------:R1:W-:Y:S01]  /*58150*/  LDGSTS.E [R3+0x1aa00], [R4.64], P4 ;  /* 0x1aa0000004037fae */ /* 0x0003e2000a121844 */
[----:B------:R-:W-:-:S05]  /*58160*/  IADD3 R2, P0, R2, R14, RZ ;  /* 0x0000000e02027210 */ /* 0x000fca0007f1e0ff */
[----:B------:R-:W-:Y:S01]  /*58170*/  STL [R1+0x1150], R2 ;  /* 0x0011500201007387 */ /* 0x000fe20000100800 */
[----:B------:R-:W-:-:S03]  /*58180*/  IMAD.X R16, R16, 0x1, R0, P0 ;  /* 0x0000000110107824 */ /* 0x000fc600000e0600 */
[----:B------:R4:W-:Y:S04]  /*58190*/  STL [R1+0x1144], R15 ;  /* 0x0011440f01007387 */ /* 0x0009e80000100800 */
[----:B------:R-:W3:Y:S04]  /*581a0*/  LDL.LU R10, [R1+0x1194] ;  /* 0x00119400010a7983 */ /* 0x000ee80000300800 */
[----:B----4-:R-:W4:Y:S01]  /*581b0*/  LDL.LU R15, [R1+0x1174] ;  /* 0x00117400010f7983 */ /* 0x010f220000300800 */
[----:B------:R-:W-:-:S05]  /*581c0*/  IADD3 R11, P1, R11, R14, RZ ;  /* 0x0000000e0b0b7210 */ /* 0x000fca0007f3e0ff */
[----:B------:R-:W-:Y:S04]  /*581d0*/  STL [R1+0x1158], R11 ;  /* 0x0011580b01007387 */ /* 0x000fe80000100800 */
[----:B------:R1:W-:Y:S04]  /*581e0*/  STL [R1+0x114c], R16 ;  /* 0x00114c1001007387 */ /* 0x0003e80000100800 */
[----:B------:R-:W4:Y:S04]  /*581f0*/  LDL.LU R17, [R1+0x117c] ;  /* 0x00117c0001117983 */ /* 0x000f280000300800 */
[----:B------:R-:W4:Y:S01]  /*58200*/  LDL.LU R6, [R1+0x1198] ;  /* 0x0011980001067983 */ /* 0x000f220000300800 */
[----:B------:R-:W-:Y:S01]  /*58210*/  IADD3 R8, P0, R8, R14, RZ ;  /* 0x0000000e08087210 */ /* 0x000fe20007f1e0ff */
[----:B-1----:R-:W-:-:S02]  /*58220*/  IMAD.MOV.U32 R4, RZ, RZ, R2 ;  /* 0x000000ffff047224 */ /* 0x002fc400078e0002 */
[----:B------:R-:W-:Y:S02]  /*58230*/  IMAD.MOV.U32 R5, RZ, RZ, R16 ;  /* 0x000000ffff057224 */ /* 0x000fe400078e0010 */
[----:B------:R-:W4:Y:S04]  /*58240*/  LDL.LU R16, [R1+0x118c] ;  /* 0x00118c0001107983 */ /* 0x000f280000300800 */
[----:B------:R-:W-:Y:S04]  /*58250*/  STL [R1+0x1160], R8 ;  /* 0x0011600801007387 */ /* 0x000fe80000100800 */
[----:B------:R1:W-:Y:S01]  /*58260*/  LDGSTS.E [R3+0x1b200], [R4.64], P4 ;  /* 0x1b20000004037fae */ /* 0x0003e2000a121844 */
[----:B------:R-:W-:-:S02]  /*58270*/  IMAD.X R19, R19, 0x1, R0, P1 ;  /* 0x0000000113137824 */ /* 0x000fc400008e0600 */
[----:B-1----:R-:W-:-:S03]  /*58280*/  IMAD.MOV.U32 R4, RZ, RZ, R11 ;  /* 0x000000ffff047224 */ /* 0x002fc600078e000b */
[----:B------:R1:W-:Y:S01]  /*58290*/  STL [R1+0x1154], R19 ;  /* 0x0011541301007387 */ /* 0x0003e20000100800 */
[----:B------:R-:W-:-:S03]  /*582a0*/  IMAD.MOV.U32 R5, RZ, RZ, R19 ;  /* 0x000000ffff057224 */ /* 0x000fc600078e0013 */
[----:B------:R-:W4:Y:S04]  /*582b0*/  LDL.LU R2, [R1+0x1190] ;  /* 0x0011900001027983 */ /* 0x000f280000300800 */
[----:B------:R-:W4:Y:S01]  /*582c0*/  LDL.LU R11, [R1+0x1184] ;  /* 0x00118400010b7983 */ /* 0x000f220000300800 */
[----:B------:R-:W-:-:S03]  /*582d0*/  IADD3 R12, P1, R12, R14, RZ ;  /* 0x0000000e0c0c7210 */ /* 0x000fc60007f3e0ff */
[----:B------:R1:W-:Y:S01]  /*582e0*/  LDGSTS.E [R3+0x1ba00], [R4.64], P4 ;  /* 0x1ba0000004037fae */ /* 0x0003e2000a121844 */
[----:B------:R-:W-:-:S03]  /*582f0*/  IMAD.X R22, R22, 0x1, R0, P0 ;  /* 0x0000000116167824 */ /* 0x000fc600000e0600 */
[----:B------:R-:W-:Y:S04]  /*58300*/  STL [R1+0x1168], R12 ;  /* 0x0011680c01007387 */ /* 0x000fe80000100800 */
[----:B------:R5:W-:Y:S04]  /*58310*/  STL [R1+0x115c], R22 ;  /* 0x00115c1601007387 */ /* 0x000be80000100800 */
[----:B-1----:R-:W4:Y:S01]  /*58320*/  LDL.LU R19, [R1+0x1188] ;  /* 0x0011880001137983 */ /* 0x002f220000300800 */
[----:B------:R-:W-:Y:S02]  /*58330*/  IMAD.MOV.U32 R4, RZ, RZ, R8 ;  /* 0x000000ffff047224 */ /* 0x000fe400078e0008 */
[----:B------:R-:W-:Y:S01]  /*58340*/  IMAD.MOV.U32 R5, RZ, RZ, R22 ;  /* 0x000000ffff057224 */ /* 0x000fe200078e0016 */
[----:B------:R-:W4:Y:S04]  /*58350*/  LDL.LU R23, [R1+0x1180] ;  /* 0x0011800001177983 */ /* 0x000f280000300800 */
[----:B------:R1:W-:Y:S02]  /*58360*/  LDGSTS.E [R3+0x1c200], [R4.64], P4 ;  /* 0x1c20000004037fae */ /* 0x0003e4000a121844 */
[----:B-1----:R-:W-:Y:S01]  /*58370*/  IMAD.MOV.U32 R4, RZ, RZ, R12 ;  /* 0x000000ffff047224 */ /* 0x002fe200078e000c */
[----:B-----5:R-:W-:Y:S01]  /*58380*/  IADD3 R7, P0, R7, R14, RZ ;  /* 0x0000000e07077210 */ /* 0x020fe20007f1e0ff */
[----:B------:R-:W-:-:S04]  /*58390*/  IMAD.X R20, R20, 0x1, R0, P1 ;  /* 0x0000000114147824 */ /* 0x000fc800008e0600 */
[----:B------:R1:W-:Y:S04]  /*583a0*/  STL [R1+0x1170], R7 ;  /* 0x0011700701007387 */ /* 0x0003e80000100800 */
[----:B------:R-:W-:Y:S01]  /*583b0*/  STL [R1+0x1164], R20 ;  /* 0x0011641401007387 */ /* 0x000fe20000100800 */
[----:B------:R-:W-:-:S03]  /*583c0*/  IMAD.MOV.U32 R5, RZ, RZ, R20 ;  /* 0x000000ffff057224 */ /* 0x000fc600078e0014 */
[----:B------:R-:W5:Y:S04]  /*583d0*/  LDL.LU R8, [R1+0xba8] ;  /* 0x000ba80001087983 */ /* 0x000f680000300800 */
[----:B------:R-:W5:Y:S04]  /*583e0*/  LDL.LU R22, [R1+0xba4] ;  /* 0x000ba40001167983 */ /* 0x000f680000300800 */
[----:B------:R1:W-:Y:S01]  /*583f0*/  LDGSTS.E [R3+0x1ca00], [R4.64], P4 ;  /* 0x1ca0000004037fae */ /* 0x0003e2000a121844 */
[----:B--2---:R-:W-:Y:S01]  /*58400*/  IADD3 R13, P1, R13, R14, RZ ;  /* 0x0000000e0d0d7210 */ /* 0x004fe20007f3e0ff */
[----:B---3--:R-:W-:-:S04]  /*58410*/  IMAD.X R18, R18, 0x1, R0, P0 ;  /* 0x0000000112127824 */ /* 0x008fc800000e0600 */
[----:B------:R-:W-:Y:S04]  /*58420*/  STL [R1+0x1178], R13 ;  /* 0x0011780d01007387 */ /* 0x000fe80000100800 */
[----:B------:R-:W-:Y:S04]  /*58430*/  STL [R1+0x116c], R18 ;  /* 0x00116c1201007387 */ /* 0x000fe80000100800 */
[----:B------:R-:W2:Y:S01]  /*58440*/  LDL.LU R12, [R1+0xbc0] ;  /* 0x000bc000010c7983 */ /* 0x000ea20000300800 */
[----:B-1----:R-:W-:Y:S02]  /*58450*/  IMAD.MOV.U32 R4, RZ, RZ, R7 ;  /* 0x000000ffff047224 */ /* 0x002fe400078e0007 */
[----:B------:R-:W-:Y:S01]  /*58460*/  IMAD.MOV.U32 R5, RZ, RZ, R18 ;  /* 0x000000ffff057224 */ /* 0x000fe200078e0012 */
[----:B------:R-:W3:Y:S04]  /*58470*/  LDL.LU R7, [R1+0xbd8] ;  /* 0x000bd80001077983 */ /* 0x000ee80000300800 */
[----:B------:R1:W-:Y:S02]  /*58480*/  LDGSTS.E [R3+0x1d200], [R4.64], P4 ;  /* 0x1d20000004037fae */ /* 0x0003e4000a121844 */
[----:B-1----:R-:W-:Y:S01]  /*58490*/  IMAD.MOV.U32 R4, RZ, RZ, R13 ;  /* 0x000000ffff047224 */ /* 0x002fe200078e000d */
[----:B------:R-:W-:Y:S01]  /*584a0*/  IADD3 R10, P0, R10, R14, RZ ;  /* 0x0000000e0a0a7210 */ /* 0x000fe20007f1e0ff */
[----:B----4-:R-:W-:-:S04]  /*584b0*/  IMAD.X R15, R15, 0x1, R0, P1 ;  /* 0x000000010f0f7824 */ /* 0x010fc800008e0600 */
[----:B------:R-:W-:Y:S01]  /*584c0*/  STL [R1+0x1194], R10 ;  /* 0x0011940a01007387 */ /* 0x000fe20000100800 */
[----:B------:R-:W-:-:S03]  /*584d0*/  IMAD.MOV.U32 R5, RZ, RZ, R15 ;  /* 0x000000ffff057224 */ /* 0x000fc600078e000f */
[----:B------:R1:W-:Y:S04]  /*584e0*/  STL [R1+0x1174], R15 ;  /* 0x0011740f01007387 */ /* 0x0003e80000100800 */
[----:B------:R4:W-:Y:S01]  /*584f0*/  LDGSTS.E [R3+0x1da00], [R4.64], P4 ;  /* 0x1da0000004037fae */ /* 0x0009e2000a121844 */
[----:B------:R-:W-:-:S03]  /*58500*/  IMAD.X R17, R17, 0x1, R0, P0 ;  /* 0x0000000111117824 */ /* 0x000fc600000e0600 */
[----:B-1----:R-:W3:Y:S01]  /*58510*/  LDL.LU R15, [R1+0xbbc] ;  /* 0x000bbc00010f7983 */ /* 0x002ee20000300800 */
[----:B------:R-:W-:-:S05]  /*58520*/  IADD3 R6, P1, R6, R14, RZ ;  /* 0x0000000e06067210 */ /* 0x000fca0007f3e0ff */
[----:B------:R1:W-:Y:S04]  /*58530*/  STL [R1+0x1198], R6 ;  /* 0x0011980601007387 */ /* 0x0003e80000100800 */
[----:B------:R-:W-:Y:S04]  /*58540*/  STL [R1+0x117c], R17 ;  /* 0x00117c1101007387 */ /* 0x000fe80000100800 */
[----:B------:R-:W3:Y:S04]  /*58550*/  LDL.LU R13, [R1+0xbf0] ;  /* 0x000bf000010d7983 */ /* 0x000ee80000300800 */
[----:B------:R-:W3:Y:S01]  /*58560*/  LDL.LU R20, [R1+0xbd4] ;  /* 0x000bd40001147983 */ /* 0x000ee20000300800 */
[----:B------:R-:W-:-:S02]  /*58570*/  IMAD.X R16, R16, 0x1, R0, P1 ;  /* 0x0000000110107824 */ /* 0x000fc400008e0600 */
[----:B----4-:R-:W-:Y:S02]  /*58580*/  IMAD.MOV.U32 R4, RZ, RZ, R10 ;  /* 0x000000ffff047224 */ /* 0x010fe400078e000a */
[----:B------:R-:W-:-:S05]  /*58590*/  IMAD.MOV.U32 R5, RZ, RZ, R17 ;  /* 0x000000ffff057224 */ /* 0x000fca00078e0011 */
[----:B------:R4:W-:Y:S01]  /*585a0*/  LDGSTS.E [R3+0x1e200], [R4.64], P4 ;  /* 0x1e20000004037fae */ /* 0x0009e2000a121844 */
[----:B------:R-:W-:-:S05]  /*585b0*/  IADD3 R2, P0, R2, R14, RZ ;  /* 0x0000000e02027210 */ /* 0x000fca0007f1e0ff */
[----:B------:R-:W-:Y:S01]  /*585c0*/  STL [R1+0x1190], R2 ;  /* 0x0011900201007387 */ /* 0x000fe20000100800 */
[----:B------:R-:W-:-:S03]  /*585d0*/  IMAD.X R11, R11, 0x1, R0, P0 ;  /* 0x000000010b0b7824 */ /* 0x000fc600000e0600 */
[----:B------:R1:W-:Y:S01]  /*585e0*/  STL [R1+0x118c], R16 ;  /* 0x00118c1001007387 */ /* 0x0003e20000100800 */
[----:B----4-:R-:W-:-:S03]  /*585f0*/  IMAD.MOV.U32 R4, RZ, RZ, R6 ;  /* 0x000000ffff047224 */ /* 0x010fc600078e0006 */
[----:B------:R-:W3:Y:S01]  /*58600*/  LDL.LU R10, [R1+0xc08] ;  /* 0x000c0800010a7983 */ /* 0x000ee20000300800 */
[----:B------:R-:W-:-:S03]  /*58610*/  IADD3 R19, P1, R19, R14, RZ ;  /* 0x0000000e13137210 */ /* 0x000fc60007f3e0ff */
[----:B------:R-:W3:Y:S01]  /*58620*/  LDL.LU R18, [R1+0xbec] ;  /* 0x000bec0001127983 */ /* 0x000ee20000300800 */
[----:B------:R-:W-:-:S03]  /*58630*/  IMAD.MOV.U32 R5, RZ, RZ, R16 ;  /* 0x000000ffff057224 */ /* 0x000fc600078e0010 */
[----:B------:R-:W-:Y:S04]  /*58640*/  STL [R1+0x1188], R19 ;  /* 0x0011881301007387 */ /* 0x000fe80000100800 */
[----:B------:R1:W-:Y:S04]  /*58650*/  STL [R1+0x1184], R11 ;  /* 0x0011840b01007387 */ /* 0x0003e80000100800 */
[----:B-1----:R-:W3:Y:S04]  /*58660*/  LDL.LU R6, [R1+0xc20] ;  /* 0x000c200001067983 */ /* 0x002ee80000300800 */
[----:B------:R-:W3:Y:S04]  /*58670*/  LDL.LU R16, [R1+0xc04] ;  /* 0x000c040001107983 */ /* 0x000ee80000300800 */
[----:B------:R1:W-:Y:S01]  /*58680*/  LDGSTS.E [R3+0x1ea00], [R4.64], P4 ;  /* 0x1ea0000004037fae */ /* 0x0003e2000a121844 */
[----:B------:R-:W-:-:S02]  /*58690*/  IMAD.X R23, R23, 0x1, R0, P1 ;  /* 0x0000000117177824 */ /* 0x000fc400008e0600 */
[----:B-1----:R-:W-:Y:S01]  /*586a0*/  IMAD.MOV.U32 R5, RZ, RZ, R11 ;  /* 0x000000ffff057224 */ /* 0x002fe200078e000b */
[----:B------:R-:W-:Y:S01]  /*586b0*/  SHF.R.S32.HI R11, RZ, 0x6, R28 ;  /* 0x00000006ff0b7819 */ /* 0x000fe2000001141c */
[----:B------:R-:W-:Y:S02]  /*586c0*/  IMAD.MOV.U32 R4, RZ, RZ, R2 ;  /* 0x000000ffff047224 */ /* 0x000fe400078e0002 */
[----:B------:R-:W-:Y:S01]  /*586d0*/  IMAD.SHL.U32 R2, R29, 0x4, RZ ;  /* 0x000000041d027824 */ /* 0x000fe200078e00ff */
[----:B------:R-:W-:Y:S02]  /*586e0*/  SGXT R11, R11, 0x1 ;  /* 0x000000010b0b781a */ /* 0x000fe40000000200 */
[----:B------:R1:W-:Y:S02]  /*586f0*/  LDGSTS.E [R3+0x1f200], [R4.64], P4 ;  /* 0x1f20000004037fae */ /* 0x0003e4000a121844 */
[----:B------:R-:W-:-:S04]  /*58700*/  LOP3.LUT R2, R2, 0x110, R11, 0x78, !PT ;  /* 0x0000011002027812 */ /* 0x000fc800078e780b */
[----:B------:R-:W-:Y:S01]  /*58710*/  LOP3.LUT R2, R2, 0x40, RZ, 0x3c, !PT ;  /* 0x0000004002027812 */ /* 0x000fe200078e3cff */
[----:B-1----:R-:W-:Y:S02]  /*58720*/  IMAD.MOV.U32 R4, RZ, RZ, R19 ;  /* 0x000000ffff047224 */ /* 0x002fe400078e0013 */
[----:B------:R-:W-:Y:S02]  /*58730*/  IMAD.MOV.U32 R5, RZ, RZ, R23 ;  /* 0x000000ffff057224 */ /* 0x000fe400078e0017 */
[----:B------:R-:W-:-:S03]  /*58740*/  IMAD R2, R21, 0x20000, R2 ;  /* 0x0002000015027824 */ /* 0x000fc600078e0202 */
[----:B------:R1:W-:Y:S01]  /*58750*/  LDGSTS.E [R3+0x1fa00], [R4.64], P4 ;  /* 0x1fa0000004037fae */ /* 0x0003e2000a121844 */
[----:B-----5:R-:W-:-:S05]  /*58760*/  IADD3 R8, P0, R8, R14, RZ ;  /* 0x0000000e08087210 */ /* 0x020fca0007f1e0ff */
[----:B------:R-:W-:Y:S01]  /*58770*/  IMAD.X R22, R22, 0x1, R0, P0 ;  /* 0x0000000116167824 */ /* 0x000fe200000e0600 */
[----:B------:R5:W-:Y:S04]  /*58780*/  STL [R1+0xba8], R8 ;  /* 0x000ba80801007387 */ /* 0x000be80000100800 */
[----:B------:R-:W-:Y:S04]  /*58790*/  STL [R1+0x1180], R23 ;  /* 0x0011801701007387 */ /* 0x000fe80000100800 */
[----:B------:R-:W4:Y:S01]  /*587a0*/  LDL.LU R17, [R1+0xc38] ;  /* 0x000c380001117983 */ /* 0x000f220000300800 */
[----:B-1----:R-:W-:-:S02]  /*587b0*/  IMAD.MOV.U32 R4, RZ, RZ, R8 ;  /* 0x000000ffff047224 */ /* 0x002fc400078e0008 */
[----:B------:R-:W-:-:S05]  /*587c0*/  IMAD.MOV.U32 R5, RZ, RZ, R22 ;  /* 0x000000ffff057224 */ /* 0x000fca00078e0016 */
[----:B------:R1:W-:Y:S01]  /*587d0*/  LDGSTS.E [R2+0x400], [R4.64], P4 ;  /* 0x0040000004027fae */ /* 0x0003e2000a121844 */
[----:B--2---:R-:W-:-:S05]  /*587e0*/  IADD3 R12, P1, R12, R14, RZ ;  /* 0x0000000e0c0c7210 */ /* 0x004fca0007f3e0ff */
[----:B------:R-:W-:Y:S04]  /*587f0*/  STL [R1+0xbc0], R12 ;  /* 0x000bc00c01007387 */ /* 0x000fe80000100800 */
[----:B------:R-:W-:Y:S01]  /*58800*/  STL [R1+0xba4], R22 ;  /* 0x000ba41601007387 */ /* 0x000fe20000100800 */
[----:B---3--:R-:W-:-:S03]  /*58810*/  IADD3 R7, P0, R7, R14, RZ ;  /* 0x0000000e07077210 */ /* 0x008fc60007f1e0ff */
[----:B------:R-:W2:Y:S04]  /*58820*/  LDL.LU R19, [R1+0xc1c] ;  /* 0x000c1c0001137983 */ /* 0x000ea80000300800 */
[----:B------:R-:W3:Y:S04]  /*58830*/  LDL.LU R11, [R1+0xc50] ;  /* 0x000c5000010b7983 */ /* 0x000ee80000300800 */
[----:B------:R-:W3:Y:S04]  /*58840*/  LDL.LU R3, [R1+0xc34] ;  /* 0x000c340001037983 */ /* 0x000ee80000300800 */
[----:B------:R-:W-:Y:S01]  /*58850*/  STL [R1+0xbd8], R7 ;  /* 0x000bd80701007387 */ /* 0x000fe20000100800 */
[----:B-1----:R-:W-:-:S02]  /*58860*/  IMAD.MOV.U32 R4, RZ, RZ, R12 ;  /* 0x000000ffff047224 */ /* 0x002fc400078e000c */
[----:B------:R-:W-:-:S04]  /*58870*/  IMAD.X R15, R15, 0x1, R0, P1 ;  /* 0x000000010f0f7824 */ /* 0x000fc800008e0600 */
[----:B------:R-:W-:Y:S01]  /*58880*/  IMAD.MOV.U32 R5, RZ, RZ, R15 ;  /* 0x000000ffff057224 */ /* 0x000fe200078e000f */
[----:B------:R1:W-:Y:S04]  /*58890*/  STL [R1+0xbbc], R15 ;  /* 0x000bbc0f01007387 */ /* 0x0003e80000100800 */
[----:B-----5:R-:W5:Y:S04]  /*588a0*/  LDL.LU R8, [R1+0xc68] ;  /* 0x000c680001087983 */ /* 0x020f680000300800 */
[----:B------:R1:W-:Y:S01]  /*588b0*/  LDGSTS.E [R2+0xc00], [R4.64], P4 ;  /* 0x00c0000004027fae */ /* 0x0003e2000a121844 */
[----:B------:R-:W-:-:S03]  /*588c0*/  IADD3 R13, P1, R13, R14, RZ ;  /* 0x0000000e0d0d7210 */ /* 0x000fc60007f3e0ff */
[----:B-1----:R-:W5:Y:S01]  /*588d0*/  LDL.LU R15, [R1+0xc4c] ;  /* 0x000c4c00010f7983 */ /* 0x002f620000300800 */
[----:B------:R-:W-:-:S03]  /*588e0*/  IMAD.X R20, R20, 0x1, R0, P0 ;  /* 0x0000000114147824 */ /* 0x000fc600000e0600 */
[----:B------:R-:W-:Y:S04]  /*588f0*/  STL [R1+0xbf0], R13 ;  /* 0x000bf00d01007387 */ /* 0x000fe80000100800 */
[----:B------:R1:W-:Y:S04]  /*58900*/  STL [R1+0xbd4], R20 ;  /* 0x000bd41401007387 */ /* 0x0003e80000100800 */
[----:B------:R-:W5:Y:S04]  /*58910*/  LDL.LU R12, [R1+0xc80] ;  /* 0x000c8000010c7983 */ /* 0x000f680000300800 */
[----:B------:R-:W5:Y:S01]  /*58920*/  LDL.LU R22, [R1+0xc64] ;  /* 0x000c640001167983 */ /* 0x000f620000300800 */
[----:B------:R-:W-:-:S02]  /*58930*/  IMAD.MOV.U32 R4, RZ, RZ, R7 ;  /* 0x000000ffff047224 */ /* 0x000fc400078e0007 */
[----:B------:R-:W-:-:S05]  /*58940*/  IMAD.MOV.U32 R5, RZ, RZ, R20 ;  /* 0x000000ffff057224 */ /* 0x000fca00078e0014 */
[----:B------:R1:W-:Y:S01]  /*58950*/  LDGSTS.E [R2+0x1400], [R4.64], P4 ;  /* 0x0140000004027fae */ /* 0x0003e2000a121844 */
[----:B------:R-:W-:Y:S01]  /*58960*/  IADD3 R10, P0, R10, R14, RZ ;  /* 0x0000000e0a0a7210 */ /* 0x000fe20007f1e0ff */
[----:B------:R-:W-:-:S04]  /*58970*/  IMAD.X R18, R18, 0x1, R0, P1 ;  /* 0x0000000112127824 */ /* 0x000fc800008e0600 */
[----:B------:R-:W-:Y:S04]  /*58980*/  STL [R1+0xc08], R10 ;  /* 0x000c080a01007387 */ /* 0x000fe80000100800 */
[----:B------:R1:W-:Y:S02]  /*58990*/  STL [R1+0xbec], R18 ;  /* 0x000bec1201007387 */ /* 0x0003e40000100800 */
[----:B-1----:R-:W-:Y:S02]  /*589a0*/  IMAD.MOV.U32 R5, RZ, RZ, R18 ;  /* 0x000000ffff057224 */ /* 0x002fe400078e0012 */
[----:B------:R-:W5:Y:S01]  /*589b0*/  LDL.LU R7, [R1+0xc98] ;  /* 0x000c980001077983 */ /* 0x000f620000300800 */
[----:B------:R-:W-:-:S03]  /*589c0*/  IADD3 R6, P1, R6, R14, RZ ;  /* 0x0000000e06067210 */ /* 0x000fc60007f3e0ff */
[----:B------:R-:W5:Y:S01]  /*589d0*/  LDL.LU R20, [R1+0xc7c] ;  /* 0x000c7c0001147983 */ /* 0x000f620000300800 */
[----:B------:R-:W-:-:S03]  /*589e0*/  IMAD.X R16, R16, 0x1, R0, P0 ;  /* 0x0000000110107824 */ /* 0x000fc600000e0600 */
[----:B------:R-:W-:Y:S01]  /*589f0*/  STL [R1+0xc20], R6 ;  /* 0x000c200601007387 */ /* 0x000fe20000100800 */
[----:B------:R-:W-:-:S03]  /*58a00*/  IMAD.MOV.U32 R4, RZ, RZ, R13 ;  /* 0x000000ffff047224 */ /* 0x000fc600078e000d */
[----:B------:R1:W-:Y:S04]  /*58a10*/  STL [R1+0xc04], R16 ;  /* 0x000c041001007387 */ /* 0x0003e80000100800 */
[----:B------:R-:W5:Y:S04]  /*58a20*/  LDL.LU R18, [R1+0xc94] ;  /* 0x000c940001127983 */ /* 0x000f680000300800 */
[----:B------:R-:W5:Y:S04]  /*58a30*/  LDL.LU R13, [R1+0xcb0] ;  /* 0x000cb000010d7983 */ /* 0x000f680000300800 */
[----:B------:R1:W-:Y:S02]  /*58a40*/  LDGSTS.E [R2+0x1c00], [R4.64], P4 ;  /* 0x01c0000004027fae */ /* 0x0003e4000a121844 */
[----:B-1----:R-:W-:-:S02]  /*58a50*/  IMAD.MOV.U32 R4, RZ, RZ, R10 ;  /* 0x000000ffff047224 */ /* 0x002fc400078e000a */
[----:B------:R-:W-:Y:S02]  /*58a60*/  IMAD.MOV.U32 R5, RZ, RZ, R16 ;  /* 0x000000ffff057224 */ /* 0x000fe400078e0010 */
[----:B------:R-:W5:Y:S04]  /*58a70*/  LDL.LU R16, [R1+0xcac] ;  /* 0x000cac0001107983 */ /* 0x000f680000300800 */
[----:B------:R1:W-:Y:S02]  /*58a80*/  LDGSTS.E [R2+0x2400], [R4.64], P4 ;  /* 0x0240000004027fae */ /* 0x0003e4000a121844 */
[----:B-1----:R-:W-:Y:S01]  /*58a90*/  IMAD.MOV.U32 R4, RZ, RZ, R6 ;  /* 0x000000ffff047224 */ /* 0x002fe200078e0006 */
[----:B----4-:R-:W-:-:S05]  /*58aa0*/  IADD3 R17, P0, R17, R14, RZ ;  /* 0x0000000e11117210 */ /* 0x010fca0007f1e0ff */
[----:B------:R-:W-:Y:S01]  /*58ab0*/  STL [R1+0xc38], R17 ;  /* 0x000c381101007387 */ /* 0x000fe20000100800 */
[----:B--2---:R-:W-:Y:S01]  /*58ac0*/  IMAD.X R19, R19, 0x1, R0, P1 ;  /* 0x0000000113137824 */ /* 0x004fe200008e0600 */
[----:B---3--:R-:W-:-:S04]  /*58ad0*/  IADD3 R11, P1, R11, R14, RZ ;  /* 0x0000000e0b0b7210 */ /* 0x008fc80007f3e0ff */
[----:B------:R1:W-:Y:S01]  /*58ae0*/  STL [R1+0xc1c], R19 ;  /* 0x000c1c1301007387 */ /* 0x0003e20000100800 */
[----:B------:R-:W-:Y:S02]  /*58af0*/  IMAD.MOV.U32 R5, RZ, RZ, R19 ;  /* 0x000000ffff057224 */ /* 0x000fe400078e0013 */
[----:B------:R-:W-:Y:S01]  /*58b00*/  IMAD.X R3, R3, 0x1, R0, P0 ;  /* 0x0000000103037824 */ /* 0x000fe200000e0600 */
[----:B------:R-:W2:Y:S04]  /*58b10*/  LDL.LU R10, [R1+0xcc8] ;  /* 0x000cc800010a7983 */ /* 0x000ea80000300800 */
[----:B------:R3:W-:Y:S04]  /*58b20*/  LDGSTS.E [R2+0x2c00], [R4.64], P4 ;  /* 0x02c0000004027fae */ /* 0x0007e8000a121844 */
[----:B-1----:R-:W4:Y:S04]  /*58b30*/  LDL.LU R19, [R1+0xcc4] ;  /* 0x000cc40001137983 */ /* 0x002f280000300800 */
[----:B------:R-:W-:Y:S04]  /*58b40*/  STL [R1+0xc50], R11 ;  /* 0x000c500b01007387 */ /* 0x000fe80000100800 */
[----:B------:R1:W-:Y:S01]  /*58b50*/  STL [R1+0xc34], R3 ;  /* 0x000c340301007387 */ /* 0x0003e20000100800 */
[----:B---3--:R-:W-:-:S02]  /*58b60*/  IMAD.MOV.U32 R4, RZ, RZ, R17 ;  /* 0x000000ffff047224 */ /* 0x008fc400078e0011 */
[----:B------:R-:W-:Y:S01]  /*58b70*/  IMAD.MOV.U32 R5, RZ, RZ, R3 ;  /* 0x000000ffff057224 */ /* 0x000fe200078e0003 */
[----:B------:R-:W3:Y:S04]  /*58b80*/  LDL.LU R6, [R1+0xce0] ;  /* 0x000ce00001067983 */ /* 0x000ee80000300800 */
[----:B------:R-:W3:Y:S04]  /*58b90*/  LDL.LU R17, [R1+0xcdc] ;  /* 0x000cdc0001117983 */ /* 0x000ee80000300800 */
[----:B------:R1:W-:Y:S01]  /*58ba0*/  LDGSTS.E [R2+0x3400], [R4.64], P4 ;  /* 0x0340000004027fae */ /* 0x0003e2000a121844 */
[----:B-----5:R-:W-:Y:S01]  /*58bb0*/  IADD3 R8, P0, R8, R14, RZ ;  /* 0x0000000e08087210 */ /* 0x020fe20007f1e0ff */
        /* <DEDUP_REMOVED lines=16> */
[----:B------:R1:W-:Y:S01]  /*58cc0*/  LDGSTS.E [R2+0x4400], [R4.64], P4 ;  /* 0x0440000004027fae */ /* 0x0003e2000a121844 */
[----:B------:R-:W-:Y:S01]  /*58cd0*/  IADD3 R7, P0, R7, R14, RZ ;  /* 0x0000000e07077210 */ /* 0x000fe20007f1e0ff */
[----:B------:R-:W-:-:S04]  /*58ce0*/  IMAD.X R20, R20, 0x1, R0, P1 ;  /* 0x0000000114147824 */ /* 0x000fc800008e0600 */
[----:B------:R-:W-:Y:S01]  /*58cf0*/  STL [R1+0xc98], R7 ;  /* 0x000c980701007387 */ /* 0x000fe20000100800 */
[----:B-1----:R-:W-:Y:S02]  /*58d00*/  IMAD.MOV.U32 R4, RZ, RZ, R12 ;  /* 0x000000ffff047224 */ /* 0x002fe400078e000c */
[----:B------:R-:W-:Y:S01]  /*58d10*/  IMAD.MOV.U32 R5, RZ, RZ, R20 ;  /* 0x000000ffff057224 */ /* 0x000fe200078e0014 */
[----:B------:R1:W-:Y:S04]  /*58d20*/  STL [R1+0xc7c], R20 ;  /* 0x000c7c1401007387 */ /* 0x0003e80000100800 */
[----:B------:R1:W-:Y:S01]  /*58d30*/  LDGSTS.E [R2+0x4c00], [R4.64], P4 ;  /* 0x04c0000004027fae */ /* 0x0003e2000a121844 */
[----:B------:R-:W-:-:S03]  /*58d40*/  IMAD.X R18, R18, 0x1, R0, P0 ;  /* 0x0000000112127824 */ /* 0x000fc600000e0600 */
[----:B-1----:R-:W5:Y:S01]  /*58d50*/  LDL.LU R20, [R1+0xd0c] ;  /* 0x000d0c0001147983 */ /* 0x002f620000300800 */
[----:B------:R-:W-:-:S05]  /*58d60*/  IADD3 R13, P1, R13, R14, RZ ;  /* 0x0000000e0d0d7210 */ /* 0x000fca0007f3e0ff */
[----:B------:R-:W-:Y:S01]  /*58d70*/  STL [R1+0xcb0], R13 ;  /* 0x000cb00d01007387 */ /* 0x000fe20000100800 */
[----:B------:R-:W-:-:S03]  /*58d80*/  IMAD.MOV.U32 R5, RZ, RZ, R18 ;  /* 0x000000ffff057224 */ /* 0x000fc600078e0012 */
[----:B------:R1:W-:Y:S04]  /*58d90*/  STL [R1+0xc94], R18 ;  /* 0x000c941201007387 */ /* 0x0003e80000100800 */
[----:B------:R-:W5:Y:S04]  /*58da0*/  LDL.LU R12, [R1+0xd40] ;  /* 0x000d4000010c7983 */ /* 0x000f680000300800 */
[----:B-1----:R-:W5:Y:S01]  /*58db0*/  LDL.LU R18, [R1+0xd24] ;  /* 0x000d240001127983 */ /* 0x002f620000300800 */
        /* <DEDUP_REMOVED lines=8> */
[----:B----4-:R-:W-:-:S03]  /*58e40*/  IMAD.X R19, R19, 0x1, R0, P0 ;  /* 0x0000000113137824 */ /* 0x010fc600000e0600 */
[----:B------:R2:W-:Y:S04]  /*58e50*/  STL [R1+0xcac], R16 ;  /* 0x000cac1001007387 */ /* 0x0005e80000100800 */
[----:B------:R-:W4:Y:S04]  /*58e60*/  LDL.LU R7, [R1+0xd58] ;  /* 0x000d580001077983 */ /* 0x000f280000300800 */
[----:B--2---:R-:W2:Y:S01]  /*58e70*/  LDL.LU R16, [R1+0xd3c] ;  /* 0x000d3c0001107983 */ /* 0x004ea20000300800 */
[----:B---3--:R-:W-:Y:S01]  /*58e80*/  IADD3 R6, P1, R6, R14, RZ ;  /* 0x0000000e06067210 */ /* 0x008fe20007f3e0ff */
[----:B-1----:R-:W-:-:S04]  /*58e90*/  IMAD.MOV.U32 R4, RZ, RZ, R10 ;  /* 0x000000ffff047224 */ /* 0x002fc800078e000a */
[----:B------:R-:W-:Y:S01]  /*58ea0*/  STL [R1+0xce0], R6 ;  /* 0x000ce00601007387 */ /* 0x000fe20000100800 */
[----:B------:R-:W-:-:S03]  /*58eb0*/  IMAD.X R17, R17, 0x1, R0, P1 ;  /* 0x0000000111117824 */ /* 0x000fc600008e0600 */
[----:B------:R1:W-:Y:S01]  /*58ec0*/  STL [R1+0xcc4], R19 ;  /* 0x000cc41301007387 */ /* 0x0003e20000100800 */
[----:B------:R-:W-:-:S03]  /*58ed0*/  IMAD.MOV.U32 R5, RZ, RZ, R19 ;  /* 0x000000ffff057224 */ /* 0x000fc600078e0013 */
[----:B------:R-:W3:Y:S04]  /*58ee0*/  LDL.LU R13, [R1+0xd70] ;  /* 0x000d7000010d7983 */ /* 0x000ee80000300800 */
[----:B------:R-:W3:Y:S04]  /*58ef0*/  LDL.LU R22, [R1+0xd54] ;  /* 0x000d540001167983 */ /* 0x000ee80000300800 */
[----:B------:R1:W-:Y:S01]  /*58f00*/  LDGSTS.E [R2+0x6400], [R4.64], P4 ;  /* 0x0640000004027fae */ /* 0x0003e2000a121844 */
[----:B-----5:R-:W-:-:S05]  /*58f10*/  IADD3 R3, P0, R3, R14, RZ ;  /* 0x0000000e03037210 */ /* 0x020fca0007f1e0ff */
[----:B------:R-:W-:Y:S01]  /*58f20*/  STL [R1+0xcf8], R3 ;  /* 0x000cf80301007387 */ /* 0x000fe20000100800 */
[----:B------:R-:W-:-:S03]  /*58f30*/  IMAD.X R15, R15, 0x1, R0, P0 ;  /* 0x000000010f0f7824 */ /* 0x000fc600000e0600 */
[----:B------:R5:W-:Y:S01]  /*58f40*/  STL [R1+0xcdc], R17 ;  /* 0x000cdc1101007387 */ /* 0x000be20000100800 */
[----:B-1----:R-:W-:-:S03]  /*58f50*/  IMAD.MOV.U32 R5, RZ, RZ, R17 ;  /* 0x000000ffff057224 */ /* 0x002fc600078e0011 */
[----:B------:R-:W3:Y:S01]  /*58f60*/  LDL.LU R10, [R1+0xee8] ;  /* 0x000ee800010a7983 */ /* 0x000ee20000300800 */
[----:B------:R-:W-:-:S03]  /*58f70*/  IADD3 R11, P1, R11, R14, RZ ;  /* 0x0000000e0b0b7210 */ /* 0x000fc60007f3e0ff */
[----:B------:R-:W3:Y:S01]  /*58f80*/  LDL.LU R19, [R1+0xd6c] ;  /* 0x000d6c0001137983 */ /* 0x000ee20000300800 */
[----:B------:R-:W-:-:S03]  /*58f90*/  IMAD.MOV.U32 R4, RZ, RZ, R6 ;  /* 0x000000ffff047224 */ /* 0x000fc600078e0006 */
[----:B------:R-:W-:Y:S04]  /*58fa0*/  STL [R1+0xd10], R11 ;  /* 0x000d100b01007387 */ /* 0x000fe80000100800 */
[----:B------:R1:W-:Y:S04]  /*58fb0*/  STL [R1+0xcf4], R15 ;  /* 0x000cf40f01007387 */ /* 0x0003e80000100800 */
[----:B-----5:R-:W5:Y:S04]  /*58fc0*/  LDL.LU R17, [R1+0xee4] ;  /* 0x000ee40001117983 */ /* 0x020f680000300800 */
[----:B------:R-:W5:Y:S01]  /*58fd0*/  LDL.LU R6, [R1+0xef8] ;  /* 0x000ef80001067983 */ /* 0x000f620000300800 */
[----:B------:R-:W-:-:S03]  /*58fe0*/  IADD3 R8, P0, R8, R14, RZ ;  /* 0x0000000e08087210 */ /* 0x000fc60007f1e0ff */
[----:B------:R1:W-:Y:S02]  /*58ff0*/  LDGSTS.E [R2+0x6c00], [R4.64], P4 ;  /* 0x06c0000004027fae */ /* 0x0003e4000a121844 */
[----:B-1----:R-:W-:Y:S02]  /*59000*/  IMAD.MOV.U32 R4, RZ, RZ, R3 ;  /* 0x000000ffff047224 */ /* 0x002fe400078e0003 */
[----:B------:R-:W-:Y:S02]  /*59010*/  IMAD.MOV.U32 R5, RZ, RZ, R15 ;  /* 0x000000ffff057224 */ /* 0x000fe400078e000f */
        /* <DEDUP_REMOVED lines=12> */
[----:B------:R1:W-:Y:S04]  /*590e0*/  STL [R1+0xd24], R18 ;  /* 0x000d241201007387 */ /* 0x0003e80000100800 */
[----:B------:R-:W5:Y:S04]  /*590f0*/  LDL.LU R11, [R1+0xf18] ;  /* 0x000f1800010b7983 */ /* 0x000f680000300800 */
[----:B------:R1:W-:Y:S02]  /*59100*/  LDGSTS.E [R2+0x7c00], [R4.64], P4 ;  /* 0x07c0000004027fae */ /* 0x0003e4000a121844 */
[----:B-1----:R-:W-:-:S02]  /*59110*/  IMAD.MOV.U32 R4, RZ, RZ, R8 ;  /* 0x000000ffff047224 */ /* 0x002fc400078e0008 */
[----:B------:R-:W-:Y:S02]  /*59120*/  IMAD.MOV.U32 R5, RZ, RZ, R18 ;  /* 0x000000ffff057224 */ /* 0x000fe400078e0012 */
[----:B------:R-:W5:Y:S04]  /*59130*/  LDL.LU R18, [R1+0xf14] ;  /* 0x000f140001127983 */ /* 0x000f680000300800 */
[----:B------:R1:W-:Y:S02]  /*59140*/  LDGSTS.E [R2+0x8400], [R4.64], P4 ;  /* 0x0840000004027fae */ /* 0x0003e4000a121844 */
[----:B-1----:R-:W-:Y:S01]  /*59150*/  IMAD.MOV.U32 R4, RZ, RZ, R12 ;  /* 0x000000ffff047224 */ /* 0x002fe200078e000c */
[----:B----4-:R-:W-:Y:S01]  /*59160*/  IADD3 R7, P0, R7, R14, RZ ;  /* 0x0000000e07077210 */ /* 0x010fe20007f1e0ff */
[----:B--2---:R-:W-:-:S04]  /*59170*/  IMAD.X R16, R16, 0x1, R0, P1 ;  /* 0x0000000110107824 */ /* 0x004fc800008e0600 */
[----:B------:R-:W-:Y:S01]  /*59180*/  STL [R1+0xd58], R7 ;  /* 0x000d580701007387 */ /* 0x000fe20000100800 */
[----:B------:R-:W-:-:S03]  /*59190*/  IMAD.MOV.U32 R5, RZ, RZ, R16 ;  /* 0x000000ffff057224 */ /* 0x000fc600078e0010 */
[----:B------:R1:W-:Y:S04]  /*591a0*/  STL [R1+0xd3c], R16 ;  /* 0x000d3c1001007387 */ /* 0x0003e80000100800 */
[----:B------:R-:W2:Y:S04]  /*591b0*/  LDL.LU R8, [R1+0xf28] ;  /* 0x000f280001087983 */ /* 0x000ea80000300800 */
[----:B------:R4:W-:Y:S01]  /*591c0*/  LDGSTS.E [R2+0x8c00], [R4.64], P4 ;  /* 0x08c0000004027fae */ /* 0x0009e2000a121844 */
[----:B---3--:R-:W-:-:S03]  /*591d0*/  IADD3 R13, P1, R13, R14, RZ ;  /* 0x0000000e0d0d7210 */ /* 0x008fc60007f3e0ff */
[----:B-1----:R-:W3:Y:S01]  /*591e0*/  LDL.LU R16, [R1+0xf24] ;  /* 0x000f240001107983 */ /* 0x002ee20000300800 */
[----:B------:R-:W-:-:S03]  /*591f0*/  IMAD.X R22, R22, 0x1, R0, P0 ;  /* 0x0000000116167824 */ /* 0x000fc600000e0600 */
[----:B------:R-:W-:Y:S01]  /*59200*/  STL [R1+0xd70], R13 ;  /* 0x000d700d01007387 */ /* 0x000fe20000100800 */
[----:B----4-:R-:W-:-:S03]  /*59210*/  IMAD.MOV.U32 R4, RZ, RZ, R7 ;  /* 0x000000ffff047224 */ /* 0x010fc600078e0007 */
[----:B------:R-:W-:Y:S01]  /*59220*/  STL [R1+0xd54], R22 ;  /* 0x000d541601007387 */ /* 0x000fe20000100800 */
[----:B------:R-:W-:-:S03]  /*59230*/  IMAD.MOV.U32 R5, RZ, RZ, R22 ;  /* 0x000000ffff057224 */ /* 0x000fc600078e0016 */
[----:B------:R-:W4:Y:S04]  /*59240*/  LDL.LU R12, [R1+0xf38] ;  /* 0x000f3800010c7983 */ /* 0x000f280000300800 */
[----:B------:R1:W-:Y:S04]  /*59250*/  LDGSTS.E [R2+0x9400], [R4.64], P4 ;  /* 0x0940000004027fae */ /* 0x0003e8000a121844 */
[----:B------:R-:W4:Y:S01]  /*59260*/  LDL.LU R7, [R1+0xf48] ;  /* 0x000f480001077983 */ /* 0x000f220000300800 */
[----:B------:R-:W-:Y:S01]  /*59270*/  IADD3 R10, P0, R10, R14, RZ ;  /* 0x0000000e0a0a7210 */ /* 0x000fe20007f1e0ff */
[----:B-1----:R-:W-:-:S02]  /*59280*/  IMAD.MOV.U32 R4, RZ, RZ, R13 ;  /* 0x000000ffff047224 */ /* 0x002fc400078e000d */
[--C-:B------:R-:W-:Y:S02]  /*59290*/  IMAD.X R19, R19, 0x1, R0.reuse, P1 ;  /* 0x0000000113137824 */ /* 0x100fe400008e0600 */
[----:B------:R-:W-:Y:S02]  /*592a0*/  STL [R1+0xee8], R10 ;  /* 0x000ee80a01007387 */ /* 0x000fe40000100800 */
[----:B------:R-:W-:Y:S02]  /*592b0*/  IMAD.MOV.U32 R5, RZ, RZ, R19 ;  /* 0x000000ffff057224 */ /* 0x000fe400078e0013 */
[----:B------:R1:W-:Y:S04]  /*592c0*/  STL [R1+0xd6c], R19 ;  /* 0x000d6c1301007387 */ /* 0x0003e80000100800 */
[----:B------:R5:W-:Y:S02]  /*592d0*/  LDGSTS.E [R2+0x9c00], [R4.64], P4 ;  /* 0x09c0000004027fae */ /* 0x000be4000a121844 */
[----:B-----5:R-:W-:-:S02]  /*592e0*/  IMAD.X R17, R17, 0x1, R0, P0 ;  /* 0x0000000111117824 */ /* 0x020fc400000e0600 */
        /* <DEDUP_REMOVED lines=25> */
[----:B------:R-:W-:Y:S02]  /*59480*/  IMAD.MOV.U32 R5, RZ, RZ, R20 ;  /* 0x000000ffff057224 */ /* 0x000fe400078e0014 */
[----:B------:R-:W-:-:S03]  /*59490*/  IMAD.X R18, R18, 0x1, R0, P1 ;  /* 0x0000000112127824 */ /* 0x000fc600008e0600 */
[----:B------:R1:W-:Y:S02]  /*594a0*/  LDGSTS.E [R2+0xb400], [R4.64], P4 ;  /* 0x0b40000004027fae */ /* 0x0003e4000a121844 */
[----:B-1----:R-:W-:Y:S02]  /*594b0*/  IMAD.MOV.U32 R4, RZ, RZ, R11 ;  /* 0x000000ffff047224 */ /* 0x002fe400078e000b */
[----:B------:R-:W-:-:S05]  /*594c0*/  IMAD.MOV.U32 R5, RZ, RZ, R18 ;  /* 0x000000ffff057224 */ /* 0x000fca00078e0012 */
[----:B------:R1:W-:Y:S01]  /*594d0*/  LDGSTS.E [R2+0xbc00], [R4.64], P4 ;  /* 0x0bc0000004027fae */ /* 0x0003e2000a121844 */
[----:B--2---:R-:W-:-:S05]  /*594e0*/  IADD3 R8, P0, R8, R14, RZ ;  /* 0x0000000e08087210 */ /* 0x004fca0007f1e0ff */
[----:B------:R-:W-:Y:S01]  /*594f0*/  STL [R1+0xf28], R8 ;  /* 0x000f280801007387 */ /* 0x000fe20000100800 */
[----:B---3--:R-:W-:-:S03]  /*59500*/  IMAD.X R16, R16, 0x1, R0, P0 ;  /* 0x0000000110107824 */ /* 0x008fc600000e0600 */
[----:B------:R2:W-:Y:S04]  /*59510*/  STL [R1+0xf14], R18 ;  /* 0x000f141201007387 */ /* 0x0005e80000100800 */
[----:B------:R-:W3:Y:S04]  /*59520*/  LDL.LU R3, [R1+0x1090] ;  /* 0x0010900001037983 */ /* 0x000ee80000300800 */
[----:B------:R-:W3:Y:S01]  /*59530*/  LDL.LU R20, [R1+0xf74] ;  /* 0x000f740001147983 */ /* 0x000ee20000300800 */
[----:B----4-:R-:W-:Y:S01]  /*59540*/  IADD3 R12, P1, R12, R14, RZ ;  /* 0x0000000e0c0c7210 */ /* 0x010fe20007f3e0ff */
[----:B-1----:R-:W-:-:S02]  /*59550*/  IMAD.MOV.U32 R4, RZ, RZ, R8 ;  /* 0x000000ffff047224 */ /* 0x002fc400078e0008 */
[----:B------:R-:W-:Y:S02]  /*59560*/  IMAD.MOV.U32 R5, RZ, RZ, R16 ;  /* 0x000000ffff057224 */ /* 0x000fe400078e0010 */
[----:B------:R-:W-:Y:S01]  /*59570*/  STL [R1+0xf38], R12 ;  /* 0x000f380c01007387 */ /* 0x000fe20000100800 */
[----:B------:R-:W-:-:S03]  /*59580*/  IADD3 R7, P0, R7, R14, RZ ;  /* 0x0000000e07077210 */ /* 0x000fc60007f1e0ff */
[----:B------:R1:W-:Y:S04]  /*59590*/  STL [R1+0xf24], R16 ;  /* 0x000f241001007387 */ /* 0x0003e80000100800 */
[----:B--2---:R-:W2:Y:S04]  /*595a0*/  LDL.LU R18, [R1+0x1084] ;  /* 0x0010840001127983 */ /* 0x004ea80000300800 */
[----:B------:R-:W4:Y:S04]  /*595b0*/  LDL.LU R11, [R1+0x1088] ;  /* 0x00108800010b7983 */ /* 0x000f280000300800 */
[----:B-1----:R-:W4:Y:S04]  /*595c0*/  LDL.LU R16, [R1+0x107c] ;  /* 0x00107c0001107983 */ /* 0x002f280000300800 */
[----:B------:R-:W-:Y:S04]  /*595d0*/  STL [R1+0xf48], R7 ;  /* 0x000f480701007387 */ /* 0x000fe80000100800 */
[----:B------:R1:W-:Y:S01]  /*595e0*/  LDGSTS.E [R2+0xc400], [R4.64], P4 ;  /* 0x0c40000004027fae */ /* 0x0003e2000a121844 */
[----:B-----5:R-:W-:-:S04]  /*595f0*/  IMAD.X R19, R19, 0x1, R0, P1 ;  /* 0x0000000113137824 */ /* 0x020fc800008e0600 */
[----:B-1----:R-:W-:Y:S01]  /*59600*/  IMAD.MOV.U32 R5, RZ, RZ, R19 ;  /* 0x000000ffff057224 */ /* 0x002fe200078e0013 */
[----:B------:R1:W-:Y:S01]  /*59610*/  STL [R1+0xf34], R19 ;  /* 0x000f341301007387 */ /* 0x0003e20000100800 */
[----:B------:R-:W-:-:S03]  /*59620*/  IMAD.MOV.U32 R4, RZ, RZ, R12 ;  /* 0x000000ffff047224 */ /* 0x000fc600078e000c */
[----:B------:R-:W4:Y:S04]  /*59630*/  LDL.LU R8, [R1+0x1080] ;  /* 0x0010800001087983 */ /* 0x000f280000300800 */
[----:B------:R1:W-:Y:S01]  /*59640*/  LDGSTS.E [R2+0xcc00], [R4.64], P4 ;  /* 0x0cc0000004027fae */ /* 0x0003e2000a121844 */
[----:B------:R-:W-:-:S03]  /*59650*/  IADD3 R13, P1, R13, R14, RZ ;  /* 0x0000000e0d0d7210 */ /* 0x000fc60007f3e0ff */
[----:B-1----:R-:W4:Y:S01]  /*59660*/  LDL.LU R19, [R1+0x1074] ;  /* 0x0010740001137983 */ /* 0x002f220000300800 */
[----:B------:R-:W-:-:S03]  /*59670*/  IMAD.X R17, R17, 0x1, R0, P0 ;  /* 0x0000000111117824 */ /* 0x000fc600000e0600 */
[----:B------:R-:W-:Y:S04]  /*59680*/  STL [R1+0xf58], R13 ;  /* 0x000f580d01007387 */ /* 0x000fe80000100800 */
[----:B------:R1:W-:Y:S04]  /*59690*/  STL [R1+0xf44], R17 ;  /* 0x000f441101007387 */ /* 0x0003e80000100800 */
[----:B------:R-:W4:Y:S01]  /*596a0*/  LDL.LU R12, [R1+0x1078] ;  /* 0x00107800010c7983 */ /* 0x000f220000300800 */
[----:B------:R-:W-:Y:S02]  /*596b0*/  IMAD.MOV.U32 R4, RZ, RZ, R7 ;  /* 0x000000ffff047224 */ /* 0x000fe400078e0007 */
[----:B------:R-:W-:-:S02]  /*596c0*/  IMAD.MOV.U32 R5, RZ, RZ, R17 ;  /* 0x000000ffff057224 */ /* 0x000fc400078e0011 */
[----:B-1----:R-:W4:Y:S04]  /*596d0*/  LDL.LU R17, [R1+0x106c] ;  /* 0x00106c0001117983 */ /* 0x002f280000300800 */
[----:B------:R1:W-:Y:S01]  /*596e0*/  LDGSTS.E [R2+0xd400], [R4.64], P4 ;  /* 0x0d40000004027fae */ /* 0x0003e2000a121844 */
[----:B------:R-:W-:Y:S01]  /*596f0*/  IADD3 R10, P0, R10, R14, RZ ;  /* 0x0000000e0a0a7210 */ /* 0x000fe20007f1e0ff */
[----:B------:R-:W-:-:S04]  /*59700*/  IMAD.X R15, R15, 0x1, R0, P1 ;  /* 0x000000010f0f7824 */ /* 0x000fc800008e0600 */
[----:B------:R-:W-:Y:S01]  /*59710*/  STL [R1+0xf68], R10 ;  /* 0x000f680a01007387 */ /* 0x000fe20000100800 */
        /* <DEDUP_REMOVED lines=9> */
[----:B------:R-:W-:Y:S04]  /*597b0*/  STL [R1+0xf64], R22 ;  /* 0x000f641601007387 */ /* 0x000fe80000100800 */
[----:B-1----:R-:W4:Y:S01]  /*597c0*/  LDL.LU R15, [R1+0x1068] ;  /* 0x00106800010f7983 */ /* 0x002f220000300800 */
[----:B------:R-:W-:Y:S02]  /*597d0*/  IMAD.MOV.U32 R4, RZ, RZ, R10 ;  /* 0x000000ffff047224 */ /* 0x000fe400078e000a */
[----:B------:R-:W-:Y:S01]  /*597e0*/  IMAD.MOV.U32 R5, RZ, RZ, R22 ;  /* 0x000000ffff057224 */ /* 0x000fe200078e0016 */
[----:B------:R-:W4:Y:S04]  /*597f0*/  LDL.LU R10, [R1+0x1060] ;  /* 0x00106000010a7983 */ /* 0x000f280000300800 */
        /* <DEDUP_REMOVED lines=8> */
[----:B-1----:R-:W5:Y:S01]  /*59880*/  LDL.LU R20, [R1+0x105c] ;  /* 0x00105c0001147983 */ /* 0x002f620000300800 */
[----:B--2---:R-:W-:Y:S01]  /*59890*/  IMAD.X R18, R18, 0x1, R0, P0 ;  /* 0x0000000112127824 */ /* 0x004fe200000e0600 */
[----:B----4-:R-:W-:Y:S01]  /*598a0*/  IADD3 R11, P1, R11, R14, RZ ;  /* 0x0000000e0b0b7210 */ /* 0x010fe20007f3e0ff */
[----:B---3--:R-:W-:-:S02]  /*598b0*/  IMAD.MOV.U32 R4, RZ, RZ, R3 ;  /* 0x000000ffff047224 */ /* 0x008fc400078e0003 */
[----:B------:R-:W-:Y:S02]  /*598c0*/  IMAD.MOV.U32 R5, RZ, RZ, R18 ;  /* 0x000000ffff057224 */ /* 0x000fe400078e0012 */
[----:B------:R-:W-:Y:S01]  /*598d0*/  STL [R1+0x1088], R11 ;  /* 0x0010880b01007387 */ /* 0x000fe20000100800 */
[----:B------:R-:W-:-:S03]  /*598e0*/  IMAD.X R16, R16, 0x1, R0, P1 ;  /* 0x0000000110107824 */ /* 0x000fc600008e0600 */
[----:B------:R1:W-:Y:S04]  /*598f0*/  STL [R1+0x1084], R18 ;  /* 0x0010841201007387 */ /* 0x0003e80000100800 */
[----:B------:R-:W2:Y:S04]  /*59900*/  LDL.LU R6, [R1+0x1058] ;  /* 0x0010580001067983 */ /* 0x000ea80000300800 */
[----:B------:R3:W-:Y:S04]  /*59910*/  LDGSTS.E [R2+0xf400], [R4.64], P4 ;  /* 0x0f40000004027fae */ /* 0x0007e8000a121844 */
[----:B-1----:R-:W4:Y:S01]  /*59920*/  LDL.LU R18, [R1+0x1054] ;  /* 0x0010540001127983 */ /* 0x002f220000300800 */
[----:B------:R-:W-:Y:S01]  /*59930*/  IADD3 R8, P0, R8, R14, RZ ;  /* 0x0000000e08087210 */ /* 0x000fe20007f1e0ff */
[----:B---3--:R-:W-:-:S04]  /*59940*/  IMAD.MOV.U32 R5, RZ, RZ, R16 ;  /* 0x000000ffff057224 */ /* 0x008fc800078e0010 */
[----:B------:R-:W-:Y:S01]  /*59950*/  STL [R1+0x1080], R8 ;  /* 0x0010800801007387 */ /* 0x000fe20000100800 */
[----:B------:R-:W-:-:S03]  /*59960*/  IMAD.X R19, R19, 0x1, R0, P0 ;  /* 0x0000000113137824 */ /* 0x000fc600000e0600 */
[----:B------:R1:W-:Y:S01]  /*59970*/  STL [R1+0x107c], R16 ;  /* 0x00107c1001007387 */ /* 0x0003e20000100800 */
[----:B------:R-:W-:-:S03]  /*59980*/  IMAD.MOV.U32 R4, RZ, RZ, R11 ;  /* 0x000000ffff047224 */ /* 0x000fc600078e000b */
[----:B------:R-:W3:Y:S04]  /*59990*/  LDL.LU R3, [R1+0x1050] ;  /* 0x0010500001037983 */ /* 0x000ee80000300800 */
[----:B------:R1:W-:Y:S01]  /*599a0*/  LDGSTS.E [R2+0xfc00], [R4.64], P4 ;  /* 0x0fc0000004027fae */ /* 0x0003e2000a121844 */
[----:B------:R-:W-:-:S03]  /*599b0*/  IADD3 R12, P1, R12, R14, RZ ;  /* 0x0000000e0c0c7210 */ /* 0x000fc60007f3e0ff */
[----:B-1----:R-:W3:Y:S04]  /*599c0*/  LDL.LU R16, [R1+0x104c] ;  /* 0x00104c0001107983 */ /* 0x002ee80000300800 */
[----:B------:R-:W-:Y:S04]  /*599d0*/  STL [R1+0x1078], R12 ;  /* 0x0010780c01007387 */ /* 0x000fe80000100800 */
[----:B------:R1:W-:Y:S04]  /*599e0*/  STL [R1+0x1074], R19 ;  /* 0x0010741301007387 */ /* 0x0003e80000100800 */
[----:B------:R-:W3:Y:S04]  /*599f0*/  LDL.LU R11, [R1+0x1048] ;  /* 0x00104800010b7983 */ /* 0x000ee80000300800 */
[----:B------:R-:W3:Y:S01]  /*59a00*/  LDL.LU R22, [R1+0x1044] ;  /* 0x0010440001167983 */ /* 0x000ee20000300800 */
        /* <DEDUP_REMOVED lines=9> */
[----:B------:R-:W3:Y:S01]  /*59aa0*/  LDL.LU R8, [R1+0x1040] ;  /* 0x0010400001087983 */ /* 0x000ee20000300800 */
[----:B------:R-:W-:-:S03]  /*59ab0*/  IMAD.MOV.U32 R4, RZ, RZ, R12 ;  /* 0x000000ffff047224 */ /* 0x000fc600078e000c */
[----:B------:R-:W3:Y:S01]  /*59ac0*/  LDL.LU R19, [R1+0x103c] ;  /* 0x00103c0001137983 */ /* 0x000ee20000300800 */
[----:B------:R-:W-:-:S03]  /*59ad0*/  IADD3 R15, P1, R15, R14, RZ ;  /* 0x0000000e0f0f7210 */ /* 0x000fc60007f3e0ff */
[----:B------:R1:W-:Y:S04]  /*59ae0*/  LDGSTS.E [R2+0x10c00], [R4.64], P4 ;  /* 0x10c0000004027fae */ /* 0x0003e8000a121844 */
[----:B------:R-:W-:Y:S04]  /*59af0*/  STL [R1+0x1068], R15 ;  /* 0x0010680f01007387 */ /* 0x000fe80000100800 */
[----:B------:R1:W-:Y:S04]  /*59b00*/  STL [R1+0x1064], R13 ;  /* 0x0010640d01007387 */ /* 0x0003e80000100800 */
[----:B------:R-:W3:Y:S04]  /*59b10*/  LDL.LU R17, [R1+0x1034] ;  /* 0x0010340001117983 */ /* 0x000ee80000300800 */
[----:B------:R-:W3:Y:S01]  /*59b20*/  LDL.LU R12, [R1+0x1038] ;  /* 0x00103800010c7983 */ /* 0x000ee20000300800 */
[----:B------:R-:W-:Y:S01]  /*59b30*/  IADD3 R10, P0, R10, R14, RZ ;  /* 0x0000000e0a0a7210 */ /* 0x000fe20007f1e0ff */
[----:B-1----:R-:W-:-:S02]  /*59b40*/  IMAD.MOV.U32 R4, RZ, RZ, R7 ;  /* 0x000000ffff047224 */ /* 0x002fc400078e0007 */
[----:B------:R-:W-:Y:S02]  /*59b50*/  IMAD.MOV.U32 R5, RZ, RZ, R13 ;  /* 0x000000ffff057224 */ /* 0x000fe400078e000d */
[----:B------:R-:W3:Y:S04]  /*59b60*/  LDL.LU R13, [R1+0x102c] ;  /* 0x00102c00010d7983 */ /* 0x000ee80000300800 */
[----:B------:R-:W-:Y:S04]  /*59b70*/  STL [R1+0x1060], R10 ;  /* 0x0010600a01007387 */ /* 0x000fe80000100800 */
[----:B------:R1:W-:Y:S02]  /*59b80*/  LDGSTS.E [R2+0x11400], [R4.64], P4 ;  /* 0x1140000004027fae */ /* 0x0003e4000a121844 */
[----:B-1----:R-:W-:-:S02]  /*59b90*/  IMAD.MOV.U32 R4, RZ, RZ, R15 ;  /* 0x000000ffff047224 */ /* 0x002fc400078e000f */
[----:B-----5:R-:W-:-:S04]  /*59ba0*/  IMAD.X R20, R20, 0x1, R0, P1 ;  /* 0x0000000114147824 */ /* 0x020fc800008e0600 */
[----:B------:R-:W-:Y:S01]  /*59bb0*/  IMAD.MOV.U32 R5, RZ, RZ, R20 ;  /* 0x000000ffff057224 */ /* 0x000fe200078e0014 */
[----:B------:R1:W-:Y:S04]  /*59bc0*/  STL [R1+0x105c], R20 ;  /* 0x00105c1401007387 */ /* 0x0003e80000100800 */
[----:B------:R-:W5:Y:S04]  /*59bd0*/  LDL.LU R7, [R1+0x1030] ;  /* 0x0010300001077983 */ /* 0x000f680000300800 */
[----:B------:R4:W-:Y:S04]  /*59be0*/  LDGSTS.E [R2+0x11c00], [R4.64], P4 ;  /* 0x11c0000004027fae */ /* 0x0009e8000a121844 */
[----:B-1----:R-:W5:Y:S01]  /*59bf0*/  LDL.LU R20, [R1+0x1024] ;  /* 0x0010240001147983 */ /* 0x002f620000300800 */
[----:B--2---:R-:W-:Y:S01]  /*59c00*/  IADD3 R6, P1, R6, R14, RZ ;  /* 0x0000000e06067210 */ /* 0x004fe20007f3e0ff */
[----:B----4-:R-:W-:-:S04]  /*59c10*/  IMAD.X R18, R18, 0x1, R0, P0 ;  /* 0x0000000112127824 */ /* 0x010fc800000e0600 */
[----:B------:R-:W-:Y:S01]  /*59c20*/  STL [R1+0x1058], R6 ;  /* 0x0010580601007387 */ /* 0x000fe20000100800 */
[----:B------:R-:W-:Y:S02]  /*59c30*/  IMAD.MOV.U32 R4, RZ, RZ, R10 ;  /* 0x000000ffff047224 */ /* 0x000fe400078e000a */
[----:B------:R-:W-:Y:S01]  /*59c40*/  IMAD.MOV.U32 R5, RZ, RZ, R18 ;  /* 0x000000ffff057224 */ /* 0x000fe200078e0012 */
[----:B------:R1:W-:Y:S04]  /*59c50*/  STL [R1+0x1054], R18 ;  /* 0x0010541201007387 */ /* 0x0003e80000100800 */
[----:B------:R-:W2:Y:S04]  /*59c60*/  LDL.LU R15, [R1+0x1028] ;  /* 0x00102800010f7983 */ /* 0x000ea80000300800 */
[----:B------:R4:W-:Y:S04]  /*59c70*/  LDGSTS.E [R2+0x12400], [R4.64], P4 ;  /* 0x1240000004027fae */ /* 0x0009e8000a121844 */
[----:B-1----:R-:W2:Y:S01]  /*59c80*/  LDL.LU R18, [R1+0x101c] ;  /* 0x00101c0001127983 */ /* 0x002ea20000300800 */
[----:B---3--:R-:W-:Y:S01]  /*59c90*/  IADD3 R3, P0, R3, R14, RZ ;  /* 0x0000000e03037210 */ /* 0x008fe20007f1e0ff */
[----:B------:R-:W-:-:S04]  /*59ca0*/  IMAD.X R16, R16, 0x1, R0, P1 ;  /* 0x0000000110107824 */ /* 0x000fc800008e0600 */
[----:B------:R-:W-:Y:S01]  /*59cb0*/  STL [R1+0x1050], R3 ;  /* 0x0010500301007387 */ /* 0x000fe20000100800 */
[----:B----4-:R-:W-:-:S03]  /*59cc0*/  IMAD.MOV.U32 R5, RZ, RZ, R16 ;  /* 0x000000ffff057224 */ /* 0x010fc600078e0010 */
[----:B------:R1:W-:Y:S01]  /*59cd0*/  STL [R1+0x104c], R16 ;  /* 0x00104c1001007387 */ /* 0x0003e20000100800 */
[----:B------:R-:W-:-:S03]  /*59ce0*/  IMAD.MOV.U32 R4, RZ, RZ, R6 ;  /* 0x000000ffff047224 */ /* 0x000fc600078e0006 */
[----:B------:R-:W3:Y:S01]  /*59cf0*/  LDL.LU R10, [R1+0x1020] ;  /* 0x00102000010a7983 */ /* 0x000ee20000300800 */
[----:B------:R-:W-:-:S03]  /*59d00*/  IADD3 R11, P1, R11, R14, RZ ;  /* 0x0000000e0b0b7210 */ /* 0x000fc60007f3e0ff */
[----:B------:R4:W-:Y:S01]  /*59d10*/  LDGSTS.E [R2+0x12c00], [R4.64], P4 ;  /* 0x12c0000004027fae */ /* 0x0009e2000a121844 */
[----:B------:R-:W-:-:S03]  /*59d20*/  IMAD.X R22, R22, 0x1, R0, P0 ;  /* 0x0000000116167824 */ /* 0x000fc600000e0600 */
[----:B-1----:R-:W3:Y:S04]  /*59d30*/  LDL.LU R16, [R1+0x1014] ;  /* 0x0010140001107983 */ /* 0x002ee80000300800 */
[----:B------:R-:W-:Y:S04]  /*59d40*/  STL [R1+0x1048], R11 ;  /* 0x0010480b01007387 */ /* 0x000fe80000100800 */
[----:B------:R-:W-:Y:S04]  /*59d50*/  STL [R1+0x1044], R22 ;  /* 0x0010441601007387 */ /* 0x000fe80000100800 */
[----:B------:R-:W3:Y:S01]  /*59d60*/  LDL.LU R6, [R1+0x1018] ;  /* 0x0010180001067983 */ /* 0x000ee20000300800 */
[----:B----4-:R-:W-:-:S02]  /*59d70*/  IMAD.MOV.U32 R4, RZ, RZ, R3 ;  /* 0x000000ffff047224 */ /* 0x010fc400078e0003 */
[----:B------:R-:W-:Y:S01]  /*59d80*/  IMAD.MOV.U32 R5, RZ, RZ, R22 ;  /* 0x000000ffff057224 */ /* 0x000fe200078e0016 */
[----:B------:R-:W3:Y:S04]  /*59d90*/  LDL.LU R3, [R1+0x1010] ;  /* 0x0010100001037983 */ /* 0x000ee80000300800 */
[----:B------:R1:W-:Y:S01]  /*59da0*/  LDGSTS.E [R2+0x13400], [R4.64], P4 ;  /* 0x1340000004027fae */ /* 0x0003e2000a121844 */
[----:B------:R-:W-:Y:S01]  /*59db0*/  IADD3 R8, P0, R8, R14, RZ ;  /* 0x0000000e08087210 */ /* 0x000fe20007f1e0ff */
[----:B------:R-:W-:-:S04]  /*59dc0*/  IMAD.X R19, R19, 0x1, R0, P1 ;  /* 0x0000000113137824 */ /* 0x000fc800008e0600 */
[----:B------:R-:W-:Y:S01]  /*59dd0*/  STL [R1+0x1040], R8 ;  /* 0x0010400801007387 */ /* 0x000fe20000100800 */
[----:B-1----:R-:W-:Y:S02]  /*59de0*/  IMAD.MOV.U32 R4, RZ, RZ, R11 ;  /* 0x000000ffff047224 */ /* 0x002fe400078e000b */
[----:B------:R-:W-:Y:S01]  /*59df0*/  IMAD.MOV.U32 R5, RZ, RZ, R19 ;  /* 0x000000ffff057224 */ /* 0x000fe200078e0013 */
[----:B------:R1:W-:Y:S04]  /*59e00*/  STL [R1+0x103c], R19 ;  /* 0x00103c1301007387 */ /* 0x0003e80000100800 */
[----:B------:R1:W-:Y:S04]  /*59e10*/  LDGSTS.E [R2+0x13c00], [R4.64], P4 ;  /* 0x13c0000004027fae */ /* 0x0003e8000a121844 */
[----:B-1----:R-:W3:Y:S01]  /*59e20*/  LDL.LU R19, [R1+0x100c] ;  /* 0x00100c0001137983 */ /* 0x002ee20000300800 */
[----:B------:R-:W-:Y:S01]  /*59e30*/  IMAD.X R17, R17, 0x1, R0, P0 ;  /* 0x0000000111117824 */ /* 0x000fe200000e0600 */
[----:B------:R-:W-:-:S03]  /*59e40*/  IADD3 R12, P1, R12, R14, RZ ;  /* 0x0000000e0c0c7210 */ /* 0x000fc60007f3e0ff */
[----:B------:R-:W-:Y:S02]  /*59e50*/  IMAD.MOV.U32 R5, RZ, RZ, R17 ;  /* 0x000000ffff057224 */ /* 0x000fe400078e0011 */
[----:B------:R-:W-:Y:S04]  /*59e60*/  STL [R1+0x1038], R12 ;  /* 0x0010380c01007387 */ /* 0x000fe80000100800 */
[----:B------:R1:W-:Y:S04]  /*59e70*/  STL [R1+0x1034], R17 ;  /* 0x0010341101007387 */ /* 0x0003e80000100800 */
[----:B------:R-:W3:Y:S04]  /*59e80*/  LDL.LU R11, [R1+0x1008] ;  /* 0x00100800010b7983 */ /* 0x000ee80000300800 */
[----:B-1----:R-:W3:Y:S01]  /*59e90*/  LDL.LU R17, [R1+0x1004] ;  /* 0x0010040001117983 */ /* 0x002ee20000300800 */
[----:B------:R-:W-:-:S02]  /*59ea0*/  IMAD.X R13, R13, 0x1, R0, P1 ;  /* 0x000000010d0d7824 */ /* 0x000fc400008e0600 */
[----:B------:R-:W-:-:S05]  /*59eb0*/  IMAD.MOV.U32 R4, RZ, RZ, R8 ;  /* 0x000000ffff047224 */ /* 0x000fca00078e0008 */
[----:B------:R1:W-:Y:S02]  /*59ec0*/  LDGSTS.E [R2+0x14400], [R4.64], P4 ;  /* 0x1440000004027fae */ /* 0x0003e4000a121844 */
[----:B-1----:R-:W-:Y:S02]  /*59ed0*/  IMAD.MOV.U32 R4, RZ, RZ, R12 ;  /* 0x000000ffff047224 */ /* 0x002fe400078e000c */
[----:B------:R-:W-:-:S05]  /*59ee0*/  IMAD.MOV.U32 R5, RZ, RZ, R13 ;  /* 0x000000ffff057224 */ /* 0x000fca00078e000d */
[----:B------:R1:W-:Y:S01]  /*59ef0*/  LDGSTS.E [R2+0x14c00], [R4.64], P4 ;  /* 0x14c0000004027fae */ /* 0x0003e2000a121844 */
[----:B-----5:R-:W-:-:S05]  /*59f00*/  IADD3 R7, P0, R7, R14, RZ ;  /* 0x0000000e07077210 */ /* 0x020fca0007f1e0ff */
[----:B------:R-:W-:Y:S04]  /*59f10*/  STL [R1+0x1030], R7 ;  /* 0x0010300701007387 */ /* 0x000fe80000100800 */
[----:B------:R5:W-:Y:S01]  /*59f20*/  STL [R1+0x102c], R13 ;  /* 0x00102c0d01007387 */ /* 0x000be20000100800 */
[----:B------:R-:W-:-:S03]  /*59f30*/  IMAD.X R20, R20, 0x1, R0, P0 ;  /* 0x0000000114147824 */ /* 0x000fc600000e0600 */
[----:B------:R-:W4:Y:S01]  /*59f40*/  LDL.LU R8, [R1+0x1000] ;  /* 0x0010000001087983 */ /* 0x000f220000300800 */
[----:B-1----:R-:W-:-:S03]  /*59f50*/  IMAD.MOV.U32 R4, RZ, RZ, R7 ;  /* 0x000000ffff047224 */ /* 0x002fc600078e0007 */
[----:B-----5:R-:W5:Y:S01]  /*59f60*/  LDL.LU R13, [R1+0xffc] ;  /* 0x000ffc00010d7983 */ /* 0x020f620000300800 */
[----:B------:R-:W-:-:S05]  /*59f70*/  IMAD.MOV.U32 R5, RZ, RZ, R20 ;  /* 0x000000ffff057224 */ /* 0x000fca00078e0014 */
[----:B------:R1:W-:Y:S01]  /*59f80*/  LDGSTS.E [R2+0x15400], [R4.64], P4 ;  /* 0x1540000004027fae */ /* 0x0003e2000a121844 */
[----:B--2---:R-:W-:-:S05]  /*59f90*/  IADD3 R15, P1, R15, R14, RZ ;  /* 0x0000000e0f0f7210 */ /* 0x004fca0007f3e0ff */
[----:B------:R-:W-:Y:S01]  /*59fa0*/  STL [R1+0x1028], R15 ;  /* 0x0010280f01007387 */ /* 0x000fe20000100800 */
[----:B------:R-:W-:-:S03]  /*59fb0*/  IMAD.X R18, R18, 0x1, R0, P1 ;  /* 0x0000000112127824 */ /* 0x000fc600008e0600 */
[----:B------:R-:W-:Y:S04]  /*59fc0*/  STL [R1+0x1024], R20 ;  /* 0x0010241401007387 */ /* 0x000fe80000100800 */
[----:B------:R-:W2:Y:S04]  /*59fd0*/  LDL.LU R12, [R1+0xff8] ;  /* 0x000ff800010c7983 */ /* 0x000ea80000300800 */
[----:B------:R-:W2:Y:S01]  /*59fe0*/  LDL.LU R22, [R1+0xff4] ;  /* 0x000ff40001167983 */ /* 0x000ea20000300800 */
[----:B-1----:R-:W-:Y:S02]  /*59ff0*/  IMAD.MOV.U32 R5, RZ, RZ, R18 ;  /* 0x000000ffff057224 */ /* 0x002fe400078e0012 */
[----:B------:R-:W-:-:S05]  /*5a000*/  IMAD.MOV.U32 R4, RZ, RZ, R15 ;  /* 0x000000ffff047224 */ /* 0x000fca00078e000f */
[----:B------:R1:W-:Y:S01]  /*5a010*/  LDGSTS.E [R2+0x15c00], [R4.64], P4 ;  /* 0x15c0000004027fae */ /* 0x0003e2000a121844 */
[----:B---3--:R-:W-:-:S05]  /*5a020*/  IADD3 R10, P0, R10, R14, RZ ;  /* 0x0000000e0a0a7210 */ /* 0x008fca0007f1e0ff */
[----:B------:R-:W-:Y:S01]  /*5a030*/  STL [R1+0x1020], R10 ;  /* 0x0010200a01007387 */ /* 0x000fe20000100800 */
[----:B------:R-:W-:-:S03]  /*5a040*/  IMAD.X R16, R16, 0x1, R0, P0 ;  /* 0x0000000110107824 */ /* 0x000fc600000e0600 */
[----:B------:R3:W-:Y:S04]  /*5a050*/  STL [R1+0x101c], R18 ;  /* 0x00101c1201007387 */ /* 0x0007e80000100800 */
[----:B------:R-:W2:Y:S04]  /*5a060*/  LDL.LU R7, [R1+0xff0] ;  /* 0x000ff00001077983 */ /* 0x000ea80000300800 */
[----:B---3--:R-:W3:Y:S01]  /*5a070*/  LDL.LU R18, [R1+0xfec] ;  /* 0x000fec0001127983 */ /* 0x008ee20000300800 */
[----:B------:R-:W-:-:S05]  /*5a080*/  IADD3 R6, P1, R6, R14, RZ ;  /* 0x0000000e06067210 */ /* 0x000fca0007f3e0ff */
        /* <DEDUP_REMOVED lines=9> */
[----:B------:R1:W-:Y:S01]  /*5a120*/  LDGSTS.E [R2+0x16400], [R4.64], P4 ;  /* 0x1640000004027fae */ /* 0x0003e2000a121844 */
[----:B------:R-:W-:-:S04]  /*5a130*/  IMAD.X R19, R19, 0x1, R0, P1 ;  /* 0x0000000113137824 */ /* 0x000fc800008e0600 */
[----:B-1----:R-:W-:Y:S01]  /*5a140*/  IMAD.MOV.U32 R5, RZ, RZ, R19 ;  /* 0x000000ffff057224 */ /* 0x002fe200078e0013 */
[----:B------:R1:W-:Y:S01]  /*5a150*/  STL [R1+0x100c], R19 ;  /* 0x00100c1301007387 */ /* 0x0003e20000100800 */
[----:B------:R-:W-:-:S03]  /*5a160*/  IMAD.MOV.U32 R4, RZ, RZ, R6 ;  /* 0x000000ffff047224 */ /* 0x000fc600078e0006 */
[----:B------:R-:W3:Y:S04]  /*5a170*/  LDL.LU R10, [R1+0xfe0] ;  /* 0x000fe000010a7983 */ /* 0x000ee80000300800 */
[----:B------:R1:W-:Y:S04]  /*5a180*/  LDGSTS.E [R2+0x16c00], [R4.64], P4 ;  /* 0x16c0000004027fae */ /* 0x0003e8000a121844 */
[----:B-1----:R-:W3:Y:S01]  /*5a190*/  LDL.LU R19, [R1+0xfd4] ;  /* 0x000fd40001137983 */ /* 0x002ee20000300800 */
[----:B------:R-:W-:Y:S01]  /*5a1a0*/  IADD3 R11, P1, R11, R14, RZ ;  /* 0x0000000e0b0b7210 */ /* 0x000fe20007f3e0ff */
[----:B------:R-:W-:-:S04]  /*5a1b0*/  IMAD.X R17, R17, 0x1, R0, P0 ;  /* 0x0000000111117824 */ /* 0x000fc800000e0600 */
[----:B------:R-:W-:Y:S04]  /*5a1c0*/  STL [R1+0x1008], R11 ;  /* 0x0010080b01007387 */ /* 0x000fe80000100800 */
[----:B------:R1:W-:Y:S04]  /*5a1d0*/  STL [R1+0x1004], R17 ;  /* 0x0010041101007387 */ /* 0x0003e80000100800 */
[----:B------:R-:W3:Y:S01]  /*5a1e0*/  LDL.LU R6, [R1+0xfd8] ;  /* 0x000fd80001067983 */ /* 0x000ee20000300800 */
[----:B------:R-:W-:Y:S02]  /*5a1f0*/  IMAD.MOV.U32 R4, RZ, RZ, R3 ;  /* 0x000000ffff047224 */ /* 0x000fe400078e0003 */
[----:B------:R-:W-:-:S02]  /*5a200*/  IMAD.MOV.U32 R5, RZ, RZ, R17 ;  /* 0x000000ffff057224 */ /* 0x000fc400078e0011 */
[----:B-1----:R-:W3:Y:S04]  /*5a210*/  LDL.LU R17, [R1+0xfcc] ;  /* 0x000fcc0001117983 */ /* 0x002ee80000300800 */
[----:B------:R1:W-:Y:S02]  /*5a220*/  LDGSTS.E [R2+0x17400], [R4.64], P4 ;  /* 0x1740000004027fae */ /* 0x0003e4000a121844 */
[----:B-1----:R-:W-:Y:S01]  /*5a230*/  IMAD.MOV.U32 R4, RZ, RZ, R11 ;  /* 0x000000ffff047224 */ /* 0x002fe200078e000b */
[----:B----4-:R-:W-:Y:S01]  /*5a240*/  IADD3 R8, P0, R8, R14, RZ ;  /* 0x0000000e08087210 */ /* 0x010fe20007f1e0ff */
[----:B-----5:R-:W-:-:S04]  /*5a250*/  IMAD.X R13, R13, 0x1, R0, P1 ;  /* 0x000000010d0d7824 */ /* 0x020fc800008e0600 */
[----:B------:R-:W-:Y:S04]  /*5a260*/  STL [R1+0x1000], R8 ;  /* 0x0010000801007387 */ /* 0x000fe80000100800 */
[----:B------:R1:W-:Y:S01]  /*5a270*/  STL [R1+0xffc], R13 ;  /* 0x000ffc0d01007387 */ /* 0x0003e20000100800 */
[----:B------:R-:W-:-:S03]  /*5a280*/  IMAD.MOV.U32 R5, RZ, RZ, R13 ;  /* 0x000000ffff057224 */ /* 0x000fc600078e000d */
[----:B------:R-:W4:Y:S04]  /*5a290*/  LDL.LU R3, [R1+0xfd0] ;  /* 0x000fd00001037983 */ /* 0x000f280000300800 */
[----:B------:R5:W-:Y:S04]  /*5a2a0*/  LDGSTS.E [R2+0x17c00], [R4.64], P4 ;  /* 0x17c0000004027fae */ /* 0x000be8000a121844 */
[----:B-1----:R-:W4:Y:S01]  /*5a2b0*/  LDL.LU R13, [R1+0xfc4] ;  /* 0x000fc400010d7983 */ /* 0x002f220000300800 */
[----:B--2---:R-:W-:Y:S01]  /*5a2c0*/  IADD3 R12, P1, R12, R14, RZ ;  /* 0x0000000e0c0c7210 */ /* 0x004fe20007f3e0ff */
[----:B------:R-:W-:-:S04]  /*5a2d0*/  IMAD.X R22, R22, 0x1, R0, P0 ;  /* 0x0000000116167824 */ /* 0x000fc800000e0600 */
[----:B------:R-:W-:Y:S01]  /*5a2e0*/  STL [R1+0xff8], R12 ;  /* 0x000ff80c01007387 */ /* 0x000fe20000100800 */
[----:B-----5:R-:W-:Y:S02]  /*5a2f0*/  IMAD.MOV.U32 R4, RZ, RZ, R8 ;  /* 0x000000ffff047224 */ /* 0x020fe400078e0008 */
[----:B------:R-:W-:Y:S01]  /*5a300*/  IMAD.MOV.U32 R5, RZ, RZ, R22 ;  /* 0x000000ffff057224 */ /* 0x000fe200078e0016 */
[----:B------:R-:W-:Y:S04]  /*5a310*/  STL [R1+0xff4], R22 ;  /* 0x000ff41601007387 */ /* 0x000fe80000100800 */
[----:B------:R-:W2:Y:S04]  /*5a320*/  LDL.LU R11, [R1+0xfc8] ;  /* 0x000fc800010b7983 */ /* 0x000ea80000300800 */
[----:B------:R-:W5:Y:S04]  /*5a330*/  LDL.LU R8, [R1+0xfc0] ;  /* 0x000fc00001087983 */ /* 0x000f680000300800 */
[----:B------:R1:W-:Y:S01]  /*5a340*/  LDGSTS.E [R2+0x18400], [R4.64], P4 ;  /* 0x1840000004027fae */ /* 0x0003e2000a121844 */
[----:B------:R-:W-:Y:S01]  /*5a350*/  IADD3 R7, P0, R7, R14, RZ ;  /* 0x0000000e07077210 */ /* 0x000fe20007f1e0ff */
[----:B---3--:R-:W-:-:S04]  /*5a360*/  IMAD.X R18, R18, 0x1, R0, P1 ;  /* 0x0000000112127824 */ /* 0x008fc800008e0600 */
[----:B------:R-:W-:Y:S01]  /*5a370*/  STL [R1+0xff0], R7 ;  /* 0x000ff00701007387 */ /* 0x000fe20000100800 */
[----:B-1----:R-:W-:-:S03]  /*5a380*/  IMAD.MOV.U32 R5, RZ, RZ, R18 ;  /* 0x000000ffff057224 */ /* 0x002fc600078e0012 */
[----:B------:R1:W-:Y:S01]  /*5a390*/  STL [R1+0xfec], R18 ;  /* 0x000fec1201007387 */ /* 0x0003e20000100800 */
[----:B------:R-:W-:-:S05]  /*5a3a0*/  IMAD.MOV.U32 R4, RZ, RZ, R12 ;  /* 0x000000ffff047224 */ /* 0x000fca00078e000c */
[----:B------:R3:W-:Y:S01]  /*5a3b0*/  LDGSTS.E [R2+0x18c00], [R4.64], P4 ;  /* 0x18c0000004027fae */ /* 0x0007e2000a121844 */
[----:B------:R-:W-:-:S03]  /*5a3c0*/  IMAD.X R20, R20, 0x1, R0, P0 ;  /* 0x0000000114147824 */ /* 0x000fc600000e0600 */
[----:B-1----:R-:W5:Y:S01]  /*5a3d0*/  LDL.LU R18, [R1+0xfbc] ;  /* 0x000fbc0001127983 */ /* 0x002f620000300800 */
[----:B------:R-:W-:-:S05]  /*5a3e0*/  IADD3 R15, P1, R15, R14, RZ ;  /* 0x0000000e0f0f7210 */ /* 0x000fca0007f3e0ff */
[----:B------:R1:W-:Y:S04]  /*5a3f0*/  STL [R1+0xfe8], R15 ;  /* 0x000fe80f01007387 */ /* 0x0003e80000100800 */
[----:B------:R-:W-:Y:S04]  /*5a400*/  STL [R1+0xfe4], R20 ;  /* 0x000fe41401007387 */ /* 0x000fe80000100800 */
[----:B------:R-:W5:Y:S04]  /*5a410*/  LDL.LU R12, [R1+0xfb8] ;  /* 0x000fb800010c7983 */ /* 0x000f680000300800 */
[----:B------:R-:W5:Y:S01]  /*5a420*/  LDL.LU R22, [R1+0xfb4] ;  /* 0x000fb40001167983 */ /* 0x000f620000300800 */
[----:B------:R-:W-:-:S02]  /*5a430*/  IMAD.X R16, R16, 0x1, R0, P1 ;  /* 0x0000000110107824 */ /* 0x000fc400008e0600 */
[----:B---3--:R-:W-:Y:S02]  /*5a440*/  IMAD.MOV.U32 R4, RZ, RZ, R7 ;  /* 0x000000ffff047224 */ /* 0x008fe400078e0007 */
[----:B------:R-:W-:-:S05]  /*5a450*/  IMAD.MOV.U32 R5, RZ, RZ, R20 ;  /* 0x000000ffff057224 */ /* 0x000fca00078e0014 */
[----:B------:R3:W-:Y:S01]  /*5a460*/  LDGSTS.E [R2+0x19400], [R4.64], P4 ;  /* 0x1940000004027fae */ /* 0x0007e2000a121844 */
[----:B------:R-:W-:-:S05]  /*5a470*/  IADD3 R10, P0, R10, R14, RZ ;  /* 0x0000000e0a0a7210 */ /* 0x000fca0007f1e0ff */
[----:B------:R-:W-:Y:S01]  /*5a480*/  STL [R1+0xfe0], R10 ;  /* 0x000fe00a01007387 */ /* 0x000fe20000100800 */
[----:B------:R-:W-:-:S03]  /*5a490*/  IMAD.X R19, R19, 0x1, R0, P0 ;  /* 0x0000000113137824 */ /* 0x000fc600000e0600 */
[----:B------:R3:W-:Y:S02]  /*5a4a0*/  STL [R1+0xfdc], R16 ;  /* 0x000fdc1001007387 */ /* 0x0007e40000100800 */
[----:B---3--:R-:W-:Y:S02]  /*5a4b0*/  IMAD.MOV.U32 R4, RZ, RZ, R15 ;  /* 0x000000ffff047224 */ /* 0x008fe400078e000f */
[----:B------:R-:W5:Y:S01]  /*5a4c0*/  LDL.LU R7, [R1+0xfb0] ;  /* 0x000fb00001077983 */ /* 0x000f620000300800 */
[----:B------:R-:W-:-:S03]  /*5a4d0*/  IMAD.MOV.U32 R5, RZ, RZ, R16 ;  /* 0x000000ffff057224 */ /* 0x000fc600078e0010 */
[----:B-1----:R-:W5:Y:S04]  /*5a4e0*/  LDL.LU R15, [R1+0xfac] ;  /* 0x000fac00010f7983 */ /* 0x002f680000300800 */
[----:B------:R1:W-:Y:S01]  /*5a4f0*/  LDGSTS.E [R2+0x19c00], [R4.64], P4 ;  /* 0x19c0000004027fae */ /* 0x0003e2000a121844 */
[----:B------:R-:W-:-:S05]  /*5a500*/  IADD3 R6, P1, R6, R14, RZ ;  /* 0x0000000e06067210 */ /* 0x000fca0007f3e0ff */
[----:B------:R-:W-:Y:S04]  /*5a510*/  STL [R1+0xfd8], R6 ;  /* 0x000fd80601007387 */ /* 0x000fe80000100800 */
[----:B------:R-:W-:Y:S04]  /*5a520*/  STL [R1+0xfd4], R19 ;  /* 0x000fd41301007387 */ /* 0x000fe80000100800 */
[----:B------:R-:W5:Y:S04]  /*5a530*/  LDL.LU R16, [R1+0xfa8] ;  /* 0x000fa80001107983 */ /* 0x000f680000300800 */
[----:B------:R-:W5:Y:S01]  /*5a540*/  LDL.LU R20, [R1+0xfa4] ;  /* 0x000fa40001147983 */ /* 0x000f620000300800 */
[----:B------:R-:W-:-:S02]  /*5a550*/  IMAD.X R17, R17, 0x1, R0, P1 ;  /* 0x0000000111117824 */ /* 0x000fc400008e0600 */
[----:B-1----:R-:W-:Y:S02]  /*5a560*/  IMAD.MOV.U32 R4, RZ, RZ, R10 ;  /* 0x000000ffff047224 */ /* 0x002fe400078e000a */
[----:B------:R-:W-:-:S05]  /*5a570*/  IMAD.MOV.U32 R5, RZ, RZ, R19 ;  /* 0x000000ffff057224 */ /* 0x000fca00078e0013 */
[----:B------:R1:W-:Y:S02]  /*5a580*/  LDGSTS.E [R2+0x1a400], [R4.64], P4 ;  /* 0x1a40000004027fae */ /* 0x0003e4000a121844 */
[----:B-1----:R-:W-:Y:S02]  /*5a590*/  IMAD.MOV.U32 R5, RZ, RZ, R17 ;  /* 0x000000ffff057224 */ /* 0x002fe400078e0011 */
[----:B------:R-:W-:-:S05]  /*5a5a0*/  IMAD.MOV.U32 R4, RZ, RZ, R6 ;  /* 0x000000ffff047224 */ /* 0x000fca00078e0006 */
[----:B------:R1:W-:Y:S01]  /*5a5b0*/  LDGSTS.E [R2+0x1ac00], [R4.64], P4 ;  /* 0x1ac0000004027fae */ /* 0x0003e2000a121844 */
[----:B----4-:R-:W-:-:S05]  /*5a5c0*/  IADD3 R3, P0, R3, R14, RZ ;  /* 0x0000000e03037210 */ /* 0x010fca0007f1e0ff */
[----:B------:R-:W-:Y:S04]  /*5a5d0*/  STL [R1+0xfd0], R3 ;  /* 0x000fd00301007387 */ /* 0x000fe80000100800 */
[----:B------:R4:W-:Y:S01]  /*5a5e0*/  STL [R1+0xfcc], R17 ;  /* 0x000fcc1101007387 */ /* 0x0009e20000100800 */
[----:B------:R-:W-:-:S03]  /*5a5f0*/  IMAD.X R13, R13, 0x1, R0, P0 ;  /* 0x000000010d0d7824 */ /* 0x000fc600000e0600 */
[----:B------:R-:W3:Y:S04]  /*5a600*/  LDL.LU R10, [R1+0xfa0] ;  /* 0x000fa000010a7983 */ /* 0x000ee80000300800 */
[----:B----4-:R-:W4:Y:S01]  /*5a610*/  LDL.LU R17, [R1+0xf9c] ;  /* 0x000f9c0001117983 */ /* 0x010f220000300800 */
[-C--:B--2---:R-:W-:Y:S01]  /*5a620*/  IADD3 R11, P1, R11, R14.reuse, RZ ;  /* 0x0000000e0b0b7210 */ /* 0x084fe20007f3e0ff */
[----:B-1----:R-:W-:Y:S02]  /*5a630*/  IMAD.MOV.U32 R4, RZ, RZ, R3 ;  /* 0x000000ffff047224 */ /* 0x002fe400078e0003 */
[----:B------:R-:W-:Y:S01]  /*5a640*/  IMAD.MOV.U32 R5, RZ, RZ, R13 ;  /* 0x000000ffff057224 */ /* 0x000fe200078e000d */
[----:B-----5:R-:W-:Y:S01]  /*5a650*/  IADD3 R8, P0, R8, R14, RZ ;  /* 0x0000000e08087210 */ /* 0x020fe20007f1e0ff */
[----:B------:R-:W-:Y:S04]  /*5a660*/  STL [R1+0xfc8], R11 ;  /* 0x000fc80b01007387 */ /* 0x000fe80000100800 */
[----:B------:R1:W-:Y:S04]  /*5a670*/  STL [R1+0xfc4], R13 ;  /* 0x000fc40d01007387 */ /* 0x0003e80000100800 */
[----:B------:R-:W2:Y:S04]  /*5a680*/  LDL.LU R19, [R1+0xf94] ;  /* 0x000f940001137983 */ /* 0x000ea80000300800 */
[----:B------:R-:W5:Y:S04]  /*5a690*/  LDL.LU R6, [R1+0xf98] ;  /* 0x000f980001067983 */ /* 0x000f680000300800 */
[----:B-1----:R-:W5:Y:S04]  /*5a6a0*/  LDL.LU R13, [R1+0xf8c] ;  /* 0x000f8c00010d7983 */ /* 0x002f680000300800 */
[----:B------:R-:W-:Y:S04]  /*5a6b0*/  STL [R1+0xfc0], R8 ;  /* 0x000fc00801007387 */ /* 0x000fe80000100800 */
[----:B------:R1:W-:Y:S01]  /*5a6c0*/  LDGSTS.E [R2+0x1b400], [R4.64], P4 ;  /* 0x1b40000004027fae */ /* 0x0003e2000a121844 */
[----:B------:R-:W-:-:S02]  /*5a6d0*/  IMAD.X R18, R18, 0x1, R0, P1 ;  /* 0x0000000112127824 */ /* 0x000fc400008e0600 */
[----:B-1----:R-:W-:-:S03]  /*5a6e0*/  IMAD.MOV.U32 R4, RZ, RZ, R11 ;  /* 0x000000ffff047224 */ /* 0x002fc600078e000b */
[----:B------:R1:W-:Y:S01]  /*5a6f0*/  STL [R1+0xfbc], R18 ;  /* 0x000fbc1201007387 */ /* 0x0003e20000100800 */
[----:B------:R-:W-:-:S03]  /*5a700*/  IMAD.MOV.U32 R5, RZ, RZ, R18 ;  /* 0x000000ffff057224 */ /* 0x000fc600078e0012 */
[----:B------:R-:W5:Y:S04]  /*5a710*/  LDL.LU R3, [R1+0xf90] ;  /* 0x000f900001037983 */ /* 0x000f680000300800 */
[----:B------:R-:W5:Y:S01]  /*5a720*/  LDL.LU R11, [R1+0xf84] ;  /* 0x000f8400010b7983 */ /* 0x000f620000300800 */
[----:B------:R-:W-:-:S03]  /*5a730*/  IADD3 R12, P1, R12, R14, RZ ;  /* 0x0000000e0c0c7210 */ /* 0x000fc60007f3e0ff */
[----:B------:R1:W-:Y:S01]  /*5a740*/  LDGSTS.E [R2+0x1bc00], [R4.64], P4 ;  /* 0x1bc0000004027fae */ /* 0x0003e2000a121844 */
[----:B------:R-:W-:-:S03]  /*5a750*/  IMAD.X R22, R22, 0x1, R0, P0 ;  /* 0x0000000116167824 */ /* 0x000fc600000e0600 */
[----:B------:R-:W-:Y:S04]  /*5a760*/  STL [R1+0xfb8], R12 ;  /* 0x000fb80c01007387 */ /* 0x000fe80000100800 */
[----:B------:R-:W-:Y:S04]  /*5a770*/  STL [R1+0xfb4], R22 ;  /* 0x000fb41601007387 */ /* 0x000fe80000100800 */
[----:B-1----:R-:W5:Y:S01]  /*5a780*/  LDL.LU R18, [R1+0xf88] ;  /* 0x000f880001127983 */ /* 0x002f620000300800 */
[----:B------:R-:W-:Y:S02]  /*5a790*/  IMAD.MOV.U32 R4, RZ, RZ, R8 ;  /* 0x000000ffff047224 */ /* 0x000fe400078e0008 */
[----:B------:R-:W-:Y:S01]  /*5a7a0*/  IMAD.MOV.U32 R5, RZ, RZ, R22 ;  /* 0x000000ffff057224 */ /* 0x000fe200078e0016 */
[----:B------:R-:W5:Y:S04]  /*5a7b0*/  LDL.LU R23, [R1+0xf80] ;  /* 0x000f800001177983 */ /* 0x000f680000300800 */
[----:B------:R1:W-:Y:S01]  /*5a7c0*/  LDGSTS.E [R2+0x1c400], [R4.64], P4 ;  /* 0x1c40000004027fae */ /* 0x0003e2000a121844 */
[----:B------:R-:W-:Y:S01]  /*5a7d0*/  IADD3 R7, P0, R7, R14, RZ ;  /* 0x0000000e07077210 */ /* 0x000fe20007f1e0ff */
[----:B------:R-:W-:-:S04]  /*5a7e0*/  IMAD.X R15, R15, 0x1, R0, P1 ;  /* 0x000000010f0f7824 */ /* 0x000fc800008e0600 */
[----:B------:R-:W-:Y:S01]  /*5a7f0*/  STL [R1+0xfb0], R7 ;  /* 0x000fb00701007387 */ /* 0x000fe20000100800 */
[----:B-1----:R-:W-:-:S03]  /*5a800*/  IMAD.MOV.U32 R5, RZ, RZ, R15 ;  /* 0x000000ffff057224 */ /* 0x002fc600078e000f */
[----:B------:R1:W-:Y:S01]  /*5a810*/  STL [R1+0xfac], R15 ;  /* 0x000fac0f01007387 */ /* 0x0003e20000100800 */
[----:B------:R-:W-:-:S03]  /*5a820*/  IMAD.MOV.U32 R4, RZ, RZ, R12 ;  /* 0x000000ffff047224 */ /* 0x000fc600078e000c */
[----:B------:R-:W5:Y:S04]  /*5a830*/  LDL.LU R8, [R1+0xbb0] ;  /* 0x000bb00001087983 */ /* 0x000f680000300800 */
[----:B------:R1:W-:Y:S04]  /*5a840*/  LDGSTS.E [R2+0x1cc00], [R4.64], P4 ;  /* 0x1cc0000004027fae */ /* 0x0003e8000a121844 */
[----:B-1----:R-:W5:Y:S01]  /*5a850*/  LDL.LU R15, [R1+0xbac] ;  /* 0x000bac00010f7983 */ /* 0x002f620000300800 */
[----:B------:R-:W-:Y:S01]  /*5a860*/  IADD3 R16, P1, R16, R14, RZ ;  /* 0x0000000e10107210 */ /* 0x000fe20007f3e0ff */
[----:B------:R-:W-:-:S04]  /*5a870*/  IMAD.X R20, R20, 0x1, R0, P0 ;  /* 0x0000000114147824 */ /* 0x000fc800000e0600 */
[----:B------:R-:W-:Y:S04]  /*5a880*/  STL [R1+0xfa8], R16 ;  /* 0x000fa81001007387 */ /* 0x000fe80000100800 */
[----:B------:R-:W-:Y:S04]  /*5a890*/  STL [R1+0xfa4], R20 ;  /* 0x000fa41401007387 */ /* 0x000fe80000100800 */
[----:B------:R-:W5:Y:S01]  /*5a8a0*/  LDL.LU R12, [R1+0xbc8] ;  /* 0x000bc800010c7983 */ /* 0x000f620000300800 */
[----:B------:R-:W-:Y:S02]  /*5a8b0*/  IMAD.MOV.U32 R4, RZ, RZ, R7 ;  /* 0x000000ffff047224 */ /* 0x000fe400078e0007 */
[----:B------:R-:W-:Y:S01]  /*5a8c0*/  IMAD.MOV.U32 R5, RZ, RZ, R20 ;  /* 0x000000ffff057224 */ /* 0x000fe200078e0014 */
[----:B------:R-:W5:Y:S04]  /*5a8d0*/  LDL.LU R7, [R1+0xbe0] ;  /* 0x000be00001077983 */ /* 0x000f680000300800 */
[----:B------:R1:W-:Y:S02]  /*5a8e0*/  LDGSTS.E [R2+0x1d400], [R4.64], P4 ;  /* 0x1d40000004027fae */ /* 0x0003e4000a121844 */
[----:B-1----:R-:W-:Y:S01]  /*5a8f0*/  IMAD.MOV.U32 R4, RZ, RZ, R16 ;  /* 0x000000ffff047224 */ /* 0x002fe200078e0010 */
[----:B---3--:R-:W-:Y:S01]  /*5a900*/  IADD3 R10, P0, R10, R14, RZ ;  /* 0x0000000e0a0a7210 */ /* 0x008fe20007f1e0ff */
[----:B----4-:R-:W-:-:S04]  /*5a910*/  IMAD.X R17, R17, 0x1, R0, P1 ;  /* 0x0000000111117824 */ /* 0x010fc800008e0600 */
[----:B------:R-:W-:Y:S01]  /*5a920*/  STL [R1+0xfa0], R10 ;  /* 0x000fa00a01007387 */ /* 0x000fe20000100800 */
[----:B------:R-:W-:-:S03]  /*5a930*/  IMAD.MOV.U32 R5, RZ, RZ, R17 ;  /* 0x000000ffff057224 */ /* 0x000fc600078e0011 */
[----:B------:R1:W-:Y:S04]  /*5a940*/  STL [R1+0xf9c], R17 ;  /* 0x000f9c1101007387 */ /* 0x0003e80000100800 */
[----:B------:R3:W-:Y:S04]  /*5a950*/  LDGSTS.E [R2+0x1dc00], [R4.64], P4 ;  /* 0x1dc0000004027fae */ /* 0x0007e8000a121844 */
[----:B-1----:R-:W4:Y:S01]  /*5a960*/  LDL.LU R17, [R1+0xbc4] ;  /* 0x000bc40001117983 */ /* 0x002f220000300800 */
[----:B--2---:R-:W-:Y:S01]  /*5a970*/  IMAD.X R19, R19, 0x1, R0, P0 ;  /* 0x0000000113137824 */ /* 0x004fe200000e0600 */
[----:B-----5:R-:W-:Y:S01]  /*5a980*/  IADD3 R6, P1, R6, R14, RZ ;  /* 0x0000000e06067210 */ /* 0x020fe20007f3e0ff */
[----:B---3--:R-:W-:-:S02]  /*5a990*/  IMAD.MOV.U32 R4, RZ, RZ, R10 ;  /* 0x000000ffff047224 */ /* 0x008fc400078e000a */
[----:B------:R-:W-:Y:S02]  /*5a9a0*/  IMAD.MOV.U32 R5, RZ, RZ, R19 ;  /* 0x000000ffff057224 */ /* 0x000fe400078e0013 */
[----:B------:R-:W-:Y:S01]  /*5a9b0*/  IMAD.X R13, R13, 0x1, R0, P1 ;  /* 0x000000010d0d7824 */ /* 0x000fe200008e0600 */
[----:B------:R-:W-:Y:S04]  /*5a9c0*/  STL [R1+0xf98], R6 ;  /* 0x000f980601007387 */ /* 0x000fe80000100800 */
[----:B------:R1:W-:Y:S04]  /*5a9d0*/  STL [R1+0xf94], R19 ;  /* 0x000f941301007387 */ /* 0x0003e80000100800 */
[----:B------:R-:W2:Y:S04]  /*5a9e0*/  LDL.LU R16, [R1+0xbf8] ;  /* 0x000bf80001107983 */ /* 0x000ea80000300800 */
[----:B------:R3:W-:Y:S04]  /*5a9f0*/  LDGSTS.E [R2+0x1e400], [R4.64], P4 ;  /* 0x1e40000004027fae */ /* 0x0007e8000a121844 */
[----:B-1----:R-:W5:Y:S01]  /*5aa00*/  LDL.LU R19, [R1+0xbdc] ;  /* 0x000bdc0001137983 */ /* 0x002f620000300800 */
[----:B---3--:R-:W-:Y:S01]  /*5aa10*/  IMAD.MOV.U32 R4, RZ, RZ, R6 ;  /* 0x000000ffff047224 */ /* 0x008fe200078e0006 */
[----:B------:R-:W-:Y:S01]  /*5aa20*/  IADD3 R3, P0, R3, R14, RZ ;  /* 0x0000000e03037210 */ /* 0x000fe20007f1e0ff */
[----:B------:R-:W-:-:S04]  /*5aa30*/  IMAD.MOV.U32 R5, RZ, RZ, R13 ;  /* 0x000000ffff057224 */ /* 0x000fc800078e000d */
[----:B------:R-:W-:Y:S01]  /*5aa40*/  STL [R1+0xf90], R3 ;  /* 0x000f900301007387 */ /* 0x000fe20000100800 */
[----:B------:R-:W-:-:S03]  /*5aa50*/  IMAD.X R11, R11, 0x1, R0, P0 ;  /* 0x000000010b0b7824 */ /* 0x000fc600000e0600 */
[----:B------:R-:W-:Y:S04]  /*5aa60*/  STL [R1+0xf8c], R13 ;  /* 0x000f8c0d01007387 */ /* 0x000fe80000100800 */
[----:B------:R-:W3:Y:S04]  /*5aa70*/  LDL.LU R10, [R1+0xc10] ;  /* 0x000c1000010a7983 */ /* 0x000ee80000300800 */
[----:B------:R-:W3:Y:S01]  /*5aa80*/  LDL.LU R22, [R1+0xbf4] ;  /* 0x000bf40001167983 */ /* 0x000ee20000300800 */
[----:B------:R-:W-:-:S03]  /*5aa90*/  IADD3 R18, P1, R18, R14, RZ ;  /* 0x0000000e12127210 */ /* 0x000fc60007f3e0ff */
[----:B------:R1:W-:Y:S04]  /*5aaa0*/  LDGSTS.E [R2+0x1ec00], [R4.64], P4 ;  /* 0x1ec0000004027fae */ /* 0x0003e8000a121844 */
[----:B------:R-:W-:Y:S04]  /*5aab0*/  STL [R1+0xf88], R18 ;  /* 0x000f881201007387 */ /* 0x000fe80000100800 */
[----:B------:R1:W-:Y:S02]  /*5aac0*/  STL [R1+0xf84], R11 ;  /* 0x000f840b01007387 */ /* 0x0003e40000100800 */
[----:B-1----:R-:W-:-:S02]  /*5aad0*/  IMAD.MOV.U32 R5, RZ, RZ, R11 ;  /* 0x000000ffff057224 */ /* 0x002fc400078e000b */
[----:B------:R-:W3:Y:S01]  /*5aae0*/  LDL.LU R6, [R1+0xc28] ;  /* 0x000c280001067983 */ /* 0x000ee20000300800 */
[----:B------:R-:W-:Y:S01]  /*5aaf0*/  IMAD.MOV.U32 R4, RZ, RZ, R3 ;  /* 0x000000ffff047224 */ /* 0x000fe200078e0003 */
[----:B------:R-:W-:Y:S01]  /*5ab00*/  SHF.R.S32.HI R11, RZ, 0x6, R25 ;  /* 0x00000006ff0b7819 */ /* 0x000fe20000011419 */
[----:B------:R-:W-:Y:S01]  /*5ab10*/  IMAD.SHL.U32 R3, R24, 0x4, RZ ;  /* 0x0000000418037824 */ /* 0x000fe200078e00ff */
[----:B------:R-:W3:Y:S02]  /*5ab20*/  LDL.LU R20, [R1+0xc0c] ;  /* 0x000c0c0001147983 */ /* 0x000ee40000300800 */
[----:B------:R-:W-:Y:S01]  /*5ab30*/  SGXT R11, R11, 0x1 ;  /* 0x000000010b0b781a */ /* 0x000fe20000000200 */
[----:B------:R-:W-:Y:S01]  /*5ab40*/  IMAD.X R23, R23, 0x1, R0, P1 ;  /* 0x0000000117177824 */ /* 0x000fe200008e0600 */
[----:B------:R1:W-:Y:S02]  /*5ab50*/  LDGSTS.E [R2+0x1f400], [R4.64], P4 ;  /* 0x1f40000004027fae */ /* 0x0003e4000a121844 */
[----:B------:R-:W-:-:S02]  /*5ab60*/  LOP3.LUT R3, R3, 0x110, R11, 0x78, !PT ;  /* 0x0000011003037812 */ /* 0x000fc400078e780b */
[----:B------:R-:W-:Y:S02]  /*5ab70*/  IADD3 R8, P0, R8, R14, RZ ;  /* 0x0000000e08087210 */ /* 0x000fe40007f1e0ff */
[----:B------:R-:W-:-:S03]  /*5ab80*/  LOP3.LUT R3, R3, 0x60, RZ, 0x3c, !PT ;  /* 0x0000006003037812 */ /* 0x000fc600078e3cff */
[----:B------:R-:W-:Y:S01]  /*5ab90*/  STL [R1+0xbb0], R8 ;  /* 0x000bb00801007387 */ /* 0x000fe20000100800 */
[----:B------:R-:W-:-:S03]  /*5aba0*/  IMAD.X R15, R15, 0x1, R0, P0 ;  /* 0x000000010f0f7824 */ /* 0x000fc600000e0600 */
[----:B------:R-:W-:Y:S01]  /*5abb0*/  STL [R1+0xf80], R23 ;  /* 0x000f801701007387 */ /* 0x000fe20000100800 */
[----:B------:R-:W-:-:S03]  /*5abc0*/  IMAD R3, R21, 0x20000, R3 ;  /* 0x0002000015037824 */ /* 0x000fc600078e0203 */
[----:B------:R-:W3:Y:S01]  /*5abd0*/  LDL.LU R13, [R1+0xc40] ;  /* 0x000c4000010d7983 */ /* 0x000ee20000300800 */
[----:B------:R-:W-:-:S05]  /*5abe0*/  IADD3 R12, P1, R12, R14, RZ ;  /* 0x0000000e0c0c7210 */ /* 0x000fca0007f3e0ff */
[----:B------:R-:W-:Y:S04]  /*5abf0*/  STL [R1+0xbc8], R12 ;  /* 0x000bc80c01007387 */ /* 0x000fe80000100800 */
[----:B------:R4:W-:Y:S04]  /*5ac00*/  STL [R1+0xbac], R15 ;  /* 0x000bac0f01007387 */ /* 0x0009e80000100800 */
[----:B------:R-:W3:Y:S01]  /*5ac10*/  LDL.LU R21, [R1+0xc24] ;  /* 0x000c240001157983 */ /* 0x000ee20000300800 */
[----:B-1----:R-:W-:-:S03]  /*5ac20*/  IMAD.MOV.U32 R4, RZ, RZ, R18 ;  /* 0x000000ffff047224 */ /* 0x002fc600078e0012 */
[----:B------:R-:W3:Y:S04]  /*5ac30*/  LDL.LU R11, [R1+0xc58] ;  /* 0x000c5800010b7983 */ /* 0x000ee80000300800 */
[----:B------:R-:W3:Y:S01]  /*5ac40*/  LDL.LU R18, [R1+0xc3c] ;  /* 0x000c3c0001127983 */ /* 0x000ee20000300800 */
[----:B------:R-:W-:Y:S01]  /*5ac50*/  IMAD.MOV.U32 R5, RZ, RZ, R23 ;  /* 0x000000ffff057224 */ /* 0x000fe200078e0017 */
[----:B------:R-:W-:-:S04]  /*5ac60*/  IADD3 R7, P0, R7, R14, RZ ;  /* 0x0000000e07077210 */ /* 0x000fc80007f1e0ff */
[----:B------:R1:W-:Y:S04]  /*5ac70*/  LDGSTS.E [R2+0x1fc00], [R4.64], P4 ;  /* 0x1fc0000004027fae */ /* 0x0003e8000a121844 */
[----:B------:R-:W-:Y:S01]  /*5ac80*/  STL [R1+0xbe0], R7 ;  /* 0x000be00701007387 */ /* 0x000fe20000100800 */
[----:B-1----:R-:W-:Y:S02]  /*5ac90*/  IMAD.MOV.U32 R4, RZ, RZ, R8 ;  /* 0x000000ffff047224 */ /* 0x002fe400078e0008 */
[----:B------:R-:W-:-:S05]  /*5aca0*/  IMAD.MOV.U32 R5, RZ, RZ, R15 ;  /* 0x000000ffff057224 */ /* 0x000fca00078e000f */
[----:B------:R1:W-:Y:S02]  /*5acb0*/  LDGSTS.E [R3+0x600], [R4.64], P4 ;  /* 0x0060000004037fae */ /* 0x0003e4000a121844 */
[----:B-1----:R-:W-:Y:S02]  /*5acc0*/  IMAD.MOV.U32 R4, RZ, RZ, R12 ;  /* 0x000000ffff047224 */ /* 0x002fe400078e000c */
[----:B----4-:R-:W-:-:S05]  /*5acd0*/  IMAD.X R17, R17, 0x1, R0, P1 ;  /* 0x0000000111117824 */ /* 0x010fca00008e0600 */
[----:B------:R1:W-:Y:S04]  /*5ace0*/  STL [R1+0xbc4], R17 ;  /* 0x000bc41101007387 */ /* 0x0003e80000100800 */
[----:B------:R-:W4:Y:S04]  /*5acf0*/  LDL.LU R15, [R1+0xc54] ;  /* 0x000c5400010f7983 */ /* 0x000f280000300800 */
[----:B------:R-:W4:Y:S01]  /*5ad00*/  LDL.LU R8, [R1+0xc70] ;  /* 0x000c700001087983 */ /* 0x000f220000300800 */
[----:B------:R-:W-:-:S03]  /*5ad10*/  IMAD.MOV.U32 R5, RZ, RZ, R17 ;  /* 0x000000ffff057224 */ /* 0x000fc600078e0011 */
[----:B-1----:R-:W4:Y:S04]  /*5ad20*/  LDL.LU R17, [R1+0xc6c] ;  /* 0x000c6c0001117983 */ /* 0x002f280000300800 */
[----:B------:R1:W-:Y:S01]  /*5ad30*/  LDGSTS.E [R3+0xe00], [R4.64], P4 ;  /* 0x00e0000004037fae */ /* 0x0003e2000a121844 */
[----:B--2---:R-:W-:Y:S01]  /*5ad40*/  IADD3 R16, P1, R16, R14, RZ ;  /* 0x0000000e10107210 */ /* 0x004fe20007f3e0ff */
[----:B-----5:R-:W-:-:S04]  /*5ad50*/  IMAD.X R19, R19, 0x1, R0, P0 ;  /* 0x0000000113137824 */ /* 0x020fc800000e0600 */
[----:B------:R-:W-:Y:S01]  /*5ad60*/  STL [R1+0xbf8], R16 ;  /* 0x000bf81001007387 */ /* 0x000fe20000100800 */
[----:B-1----:R-:W-:-:S03]  /*5ad70*/  IMAD.MOV.U32 R4, RZ, RZ, R7 ;  /* 0x000000ffff047224 */ /* 0x002fc600078e0007 */
[----:B------:R1:W-:Y:S01]  /*5ad80*/  STL [R1+0xbdc], R19 ;  /* 0x000bdc1301007387 */ /* 0x0003e20000100800 */
[----:B------:R-:W-:-:S03]  /*5ad90*/  IMAD.MOV.U32 R5, RZ, RZ, R19 ;  /* 0x000000ffff057224 */ /* 0x000fc600078e0013 */
[----:B------:R-:W2:Y:S04]  /*5ada0*/  LDL.LU R12, [R1+0xc88] ;  /* 0x000c8800010c7983 */ /* 0x000ea80000300800 */
[----:B------:R5:W-:Y:S04]  /*5adb0*/  LDGSTS.E [R3+0x1600], [R4.64], P4 ;  /* 0x0160000004037fae */ /* 0x000be8000a121844 */
[----:B-1----:R-:W2:Y:S01]  /*5adc0*/  LDL.LU R19, [R1+0xc84] ;  /* 0x000c840001137983 */ /* 0x002ea20000300800 */
[----:B---3--:R-:W-:Y:S01]  /*5add0*/  IADD3 R10, P0, R10, R14, RZ ;  /* 0x0000000e0a0a7210 */ /* 0x008fe20007f1e0ff */
[----:B------:R-:W-:-:S04]  /*5ade0*/  IMAD.X R22, R22, 0x1, R0, P1 ;  /* 0x0000000116167824 */ /* 0x000fc800008e0600 */
[----:B------:R-:W-:Y:S01]  /*5adf0*/  STL [R1+0xc10], R10 ;  /* 0x000c100a01007387 */ /* 0x000fe20000100800 */
[----:B-----5:R-:W-:-:S03]  /*5ae00*/  IMAD.MOV.U32 R4, RZ, RZ, R16 ;  /* 0x000000ffff047224 */ /* 0x020fc600078e0010 */
[----:B------:R-:W-:Y:S04]  /*5ae10*/  STL [R1+0xbf4], R22 ;  /* 0x000bf41601007387 */ /* 0x000fe80000100800 */
[----:B------:R-:W3:Y:S04]  /*5ae20*/  LDL.LU R7, [R1+0xca0] ;  /* 0x000ca00001077983 */ /* 0x000ee80000300800 */
[----:B------:R-:W5:Y:S01]  /*5ae30*/  LDL.LU R16, [R1+0xc9c] ;  /* 0x000c9c0001107983 */ /* 0x000f620000300800 */
[----:B------:R-:W-:Y:S01]  /*5ae40*/  IADD3 R6, P1, R6, R14, RZ ;  /* 0x0000000e06067210 */ /* 0x000fe20007f3e0ff */
[----:B------:R-:W-:-:S04]  /*5ae50*/  IMAD.X R20, R20, 0x1, R0, P0 ;  /* 0x0000000114147824 */ /* 0x000fc800000e0600 */
[----:B------:R-:W-:Y:S01]  /*5ae60*/  STL [R1+0xc28], R6 ;  /* 0x000c280601007387 */ /* 0x000fe20000100800 */
[----:B------:R-:W-:-:S03]  /*5ae70*/  IMAD.MOV.U32 R5, RZ, RZ, R22 ;  /* 0x000000ffff057224 */ /* 0x000fc600078e0016 */
[----:B------:R1:W-:Y:S04]  /*5ae80*/  STL [R1+0xc0c], R20 ;  /* 0x000c0c1401007387 */ /* 0x0003e80000100800 */
[----:B------:R-:W5:Y:S04]  /*5ae90*/  LDL.LU R2, [R1+0xcb8] ;  /* 0x000cb80001027983 */ /* 0x000f680000300800 */
[----:B------:R1:W-:Y:S01]  /*5aea0*/  LDGSTS.E [R3+0x1e00], [R4.64], P4 ;  /* 0x01e0000004037fae */ /* 0x0003e2000a121844 */
[----:B------:R-:W-:Y:S01]  /*5aeb0*/  IADD3 R13, P0, R13, R14, RZ ;  /* 0x0000000e0d0d7210 */ /* 0x000fe20007f1e0ff */
[----:B-1----:R-:W-:-:S02]  /*5aec0*/  IMAD.MOV.U32 R5, RZ, RZ, R20 ;  /* 0x000000ffff057224 */ /* 0x002fc400078e0014 */
[----:B------:R-:W5:Y:S01]  /*5aed0*/  LDL.LU R20, [R1+0xcb4] ;  /* 0x000cb40001147983 */ /* 0x000f620000300800 */
[----:B------:R-:W-:-:S03]  /*5aee0*/  IMAD.MOV.U32 R4, RZ, RZ, R10 ;  /* 0x000000ffff047224 */ /* 0x000fc600078e000a */
[----:B------:R-:W-:Y:S04]  /*5aef0*/  STL [R1+0xc40], R13 ;  /* 0x000c400d01007387 */ /* 0x000fe80000100800 */
[----:B------:R1:W-:Y:S01]  /*5af00*/  LDGSTS.E [R3+0x2600], [R4.64], P4 ;  /* 0x0260000004037fae */ /* 0x0003e2000a121844 */
[----:B------:R-:W-:-:S05]  /*5af10*/  IMAD.X R21, R21, 0x1, R0, P1 ;  /* 0x0000000115157824 */ /* 0x000fca00008e0600 */
[----:B------:R-:W-:Y:S04]  /*5af20*/  STL [R1+0xc24], R21 ;  /* 0x000c241501007387 */ /* 0x000fe80000100800 */
[----:B------:R-:W5:Y:S01]  /*5af30*/  LDL.LU R10, [R1+0xcd0] ;  /* 0x000cd000010a7983 */ /* 0x000f620000300800 */
[----:B------:R-:W-:Y:S01]  /*5af40*/  IADD3 R11, P1, R11, R14, RZ ;  /* 0x0000000e0b0b7210 */ /* 0x000fe20007f3e0ff */
[----:B-1----:R-:W-:Y:S02]  /*5af50*/  IMAD.MOV.U32 R4, RZ, RZ, R6 ;  /* 0x000000ffff047224 */ /* 0x002fe400078e0006 */
[----:B------:R-:W-:Y:S01]  /*5af60*/  IMAD.MOV.U32 R5, RZ, RZ, R21 ;  /* 0x000000ffff057224 */ /* 0x000fe200078e0015 */
[----:B------:R-:W5:Y:S01]  /*5af70*/  LDL.LU R6, [R1+0xce8] ;  /* 0x000ce80001067983 */ /* 0x000f620000300800 */
[----:B------:R-:W-:-:S03]  /*5af80*/  IMAD.X R18, R18, 0x1, R0, P0 ;  /* 0x0000000112127824 */ /* 0x000fc600000e0600 */
[----:B------:R-:W-:Y:S04]  /*5af90*/  STL [R1+0xc58], R11 ;  /* 0x000c580b01007387 */ /* 0x000fe80000100800 */
[----:B------:R1:W-:Y:S04]  /*5afa0*/  LDGSTS.E [R3+0x2e00], [R4.64], P4 ;  /* 0x02e0000004037fae */ /* 0x0003e8000a121844 */
[----:B------:R1:W-:Y:S02]  /*5afb0*/  STL [R1+0xc3c], R18 ;  /* 0x000c3c1201007387 */ /* 0x0003e40000100800 */
[----:B-1----:R-:W-:-:S02]  /*5afc0*/  IMAD.MOV.U32 R5, RZ, RZ, R18 ;  /* 0x000000ffff057224 */ /* 0x002fc400078e0012 */
[----:B------:R-:W5:Y:S01]  /*5afd0*/  LDL.LU R18, [R1+0xccc] ;  /* 0x000ccc0001127983 */ /* 0x000f620000300800 */
[----:B------:R-:W-:-:S05]  /*5afe0*/  IMAD.MOV.U32 R4, RZ, RZ, R13 ;  /* 0x000000ffff047224 */ /* 0x000fca00078e000d */
[----:B------:R1:W-:Y:S02]  /*5aff0*/  LDGSTS.E [R3+0x3600], [R4.64], P4 ;  /* 0x0360000004037fae */ /* 0x0003e4000a121844 */
[----:B-1----:R-:W-:Y:S02]  /*5b000*/  IMAD.MOV.U32 R4, RZ, RZ, R11 ;  /* 0x000000ffff047224 */ /* 0x002fe400078e000b */
[----:B----4-:R-:W-:Y:S01]  /*5b010*/  IMAD.X R15, R15, 0x1, R0, P1 ;  /* 0x000000010f0f7824 */ /* 0x010fe200008e0600 */
[----:B------:R-:W-:-:S03]  /*5b020*/  IADD3 R8, P0, R8, R14, RZ ;  /* 0x0000000e08087210 */ /* 0x000fc60007f1e0ff */
[----:B------:R-:W-:Y:S02]  /*5b030*/  IMAD.MOV.U32 R5, RZ, RZ, R15 ;  /* 0x000000ffff057224 */ /* 0x000fe400078e000f */
[----:B------:R-:W-:Y:S04]  /*5b040*/  STL [R1+0xc70], R8 ;  /* 0x000c700801007387 */ /* 0x000fe80000100800 */
[----:B------:R1:W-:Y:S01]  /*5b050*/  STL [R1+0xc54], R15 ;  /* 0x000c540f01007387 */ /* 0x0003e20000100800 */
[----:B------:R-:W-:-:S03]  /*5b060*/  IMAD.X R17, R17, 0x1, R0, P0 ;  /* 0x0000000111117824 */ /* 0x000fc600000e0600 */
[----:B------:R-:W4:Y:S04]  /*5b070*/  LDL.LU R13, [R1+0xd00] ;  /* 0x000d0000010d7983 */ /* 0x000f280000300800 */
[----:B------:R2:W-:Y:S04]  /*5b080*/  LDGSTS.E [R3+0x3e00], [R4.64], P4 ;  /* 0x03e0000004037fae */ /* 0x0005e8000a121844 */
[----:B-1----:R-:W4:Y:S01]  /*5b090*/  LDL.LU R15, [R1+0xce4] ;  /* 0x000ce400010f7983 */ /* 0x002f220000300800 */
[----:B--2---:R-:W-:Y:S01]  /*5b0a0*/  IADD3 R12, P1, R12, R14, RZ ;  /* 0x0000000e0c0c7210 */ /* 0x004fe20007f3e0ff */
[----:B------:R-:W-:-:S04]  /*5b0b0*/  IMAD.MOV.U32 R5, RZ, RZ, R17 ;  /* 0x000000ffff057224 */ /* 0x000fc800078e0011 */
[----:B------:R-:W-:Y:S01]  /*5b0c0*/  STL [R1+0xc88], R12 ;  /* 0x000c880c01007387 */ /* 0x000fe20000100800 */
[----:B------:R-:W-:-:S03]  /*5b0d0*/  IMAD.X R19, R19, 0x1, R0, P1 ;  /* 0x0000000113137824 */ /* 0x000fc600008e0600 */
[----:B------:R1:W-:Y:S04]  /*5b0e0*/  STL [R1+0xc6c], R17 ;  /* 0x000c6c1101007387 */ /* 0x0003e80000100800 */
[----:B------:R-:W2:Y:S01]  /*5b0f0*/  LDL.LU R11, [R1+0xd18] ;  /* 0x000d1800010b7983 */ /* 0x000ea20000300800 */
[----:B------:R-:W-:-:S03]  /*5b100*/  IMAD.MOV.U32 R4, RZ, RZ, R8 ;  /* 0x000000ffff047224 */ /* 0x000fc600078e0008 */
[----:B-1----:R-:W2:Y:S04]  /*5b110*/  LDL.LU R17, [R1+0xcfc] ;  /* 0x000cfc0001117983 */ /* 0x002ea80000300800 */
[----:B------:R1:W-:Y:S01]  /*5b120*/  LDGSTS.E [R3+0x4600], [R4.64], P4 ;  /* 0x0460000004037fae */ /* 0x0003e2000a121844 */
[----:B---3--:R-:W-:-:S05]  /*5b130*/  IADD3 R7, P0, R7, R14, RZ ;  /* 0x0000000e07077210 */ /* 0x008fca0007f1e0ff */
[----:B------:R-:W-:Y:S01]  /*5b140*/  STL [R1+0xca0], R7 ;  /* 0x000ca00701007387 */ /* 0x000fe20000100800 */
[----:B-----5:R-:W-:-:S03]  /*5b150*/  IMAD.X R16, R16, 0x1, R0, P0 ;  /* 0x0000000110107824 */ /* 0x020fc600000e0600 */
[----:B------:R3:W-:Y:S04]  /*5b160*/  STL [R1+0xc84], R19 ;  /* 0x000c841301007387 */ /* 0x0007e80000100800 */
[----:B------:R-:W5:Y:S04]  /*5b170*/  LDL.LU R8, [R1+0xd30] ;  /* 0x000d300001087983 */ /* 0x000f680000300800 */
[----:B------:R-:W5:Y:S01]  /*5b180*/  LDL.LU R21, [R1+0xd14] ;  /* 0x000d140001157983 */ /* 0x000f620000300800 */
[----:B-1----:R-:W-:Y:S01]  /*5b190*/  IMAD.MOV.U32 R4, RZ, RZ, R12 ;  /* 0x000000ffff047224 */ /* 0x002fe200078e000c */
[----:B------:R-:W-:Y:S01]  /*5b1a0*/  IADD3 R2, P1, R2, R14, RZ ;  /* 0x0000000e02027210 */ /* 0x000fe20007f3e0ff */
[----:B------:R-:W-:-:S04]  /*5b1b0*/  IMAD.MOV.U32 R5, RZ, RZ, R19 ;  /* 0x000000ffff057224 */ /* 0x000fc800078e0013 */
[----:B------:R-:W-:Y:S04]  /*5b1c0*/  STL [R1+0xcb8], R2 ;  /* 0x000cb80201007387 */ /* 0x000fe80000100800 */
[----:B------:R1:W-:Y:S04]  /*5b1d0*/  STL [R1+0xc9c], R16 ;  /* 0x000c9c1001007387 */ /* 0x0003e80000100800 */
[----:B------:R-:W5:Y:S04]  /*5b1e0*/  LDL.LU R12, [R1+0xd48] ;  /* 0x000d4800010c7983 */ /* 0x000f680000300800 */
[----:B---3--:R-:W3:Y:S01]  /*5b1f0*/  LDL.LU R19, [R1+0xd2c] ;  /* 0x000d2c0001137983 */ /* 0x008ee20000300800 */
[----:B------:R-:W-:-:S03]  /*5b200*/  IMAD.X R20, R20, 0x1, R0, P1 ;  /* 0x0000000114147824 */ /* 0x000fc600008e0600 */
[----:B------:R1:W-:Y:S02]  /*5b210*/  LDGSTS.E [R3+0x4e00], [R4.64], P4 ;  /* 0x04e0000004037fae */ /* 0x0003e4000a121844 */
[----:B-1----:R-:W-:Y:S02]  /*5b220*/  IMAD.MOV.U32 R5, RZ, RZ, R16 ;  /* 0x000000ffff057224 */ /* 0x002fe400078e0010 */
[----:B------:R-:W-:-:S05]  /*5b230*/  IMAD.MOV.U32 R4, RZ, RZ, R7 ;  /* 0x000000ffff047224 */ /* 0x000fca00078e0007 */
[----:B------:R1:W-:Y:S01]  /*5b240*/  LDGSTS.E [R3+0x5600], [R4.64], P4 ;  /* 0x0560000004037fae */ /* 0x0003e2000a121844 */
[----:B------:R-:W-:-:S05]  /*5b250*/  IADD3 R10, P0, R10, R14, RZ ;  /* 0x0000000e0a0a7210 */ /* 0x000fca0007f1e0ff */
[----:B------:R-:W-:Y:S04]  /*5b260*/  STL [R1+0xcd0], R10 ;  /* 0x000cd00a01007387 */ /* 0x000fe80000100800 */
[----:B------:R1:W-:Y:S04]  /*5b270*/  STL [R1+0xcb4], R20 ;  /* 0x000cb41401007387 */ /* 0x0003e80000100800 */
[----:B------:R-:W3:Y:S04]  /*5b280*/  LDL.LU R16, [R1+0xd44] ;  /* 0x000d440001107983 */ /* 0x000ee80000300800 */
[----:B------:R-:W3:Y:S01]  /*5b290*/  LDL.LU R7, [R1+0xd60] ;  /* 0x000d600001077983 */ /* 0x000ee20000300800 */
[----:B------:R-:W-:Y:S01]  /*5b2a0*/  IADD3 R6, P1, R6, R14, RZ ;  /* 0x0000000e06067210 */ /* 0x000fe20007f3e0ff */
[----:B-1----:R-:W-:-:S02]  /*5b2b0*/  IMAD.MOV.U32 R5, RZ, RZ, R20 ;  /* 0x000000ffff057224 */ /* 0x002fc400078e0014 */
[----:B------:R-:W3:Y:S01]  /*5b2c0*/  LDL.LU R20, [R1+0xd5c] ;  /* 0x000d5c0001147983 */ /* 0x000ee20000300800 */
[----:B------:R-:W-:Y:S02]  /*5b2d0*/  IMAD.MOV.U32 R4, RZ, RZ, R2 ;  /* 0x000000ffff047224 */ /* 0x000fe400078e0002 */
[----:B------:R-:W-:Y:S01]  /*5b2e0*/  IMAD.X R18, R18, 0x1, R0, P0 ;  /* 0x0000000112127824 */ /* 0x000fe200000e0600 */
        /* <DEDUP_REMOVED lines=9> */
[----:B----4-:R-:W-:Y:S01]  /*5b380*/  IADD3 R13, P0, R13, R14, RZ ;  /* 0x0000000e0d0d7210 */ /* 0x010fe20007f1e0ff */
[----:B------:R-:W-:-:S04]  /*5b390*/  IMAD.X R15, R15, 0x1, R0, P1 ;  /* 0x000000010f0f7824 */ /* 0x000fc800008e0600 */
        /* <DEDUP_REMOVED lines=9> */
[----:B------:R-:W-:Y:S02]  /*5b430*/  IMAD.MOV.U32 R4, RZ, RZ, R13 ;  /* 0x000000ffff047224 */ /* 0x000fe400078e000d */
[----:B------:R-:W-:Y:S01]  /*5b440*/  IMAD.MOV.U32 R5, RZ, RZ, R17 ;  /* 0x000000ffff057224 */ /* 0x000fe200078e0011 */
[----:B------:R1:W-:Y:S04]  /*5b450*/  STL [R1+0xcfc], R17 ;  /* 0x000cfc1101007387 */ /* 0x0003e80000100800 */
[----:B------:R-:W2:Y:S04]  /*5b460*/  LDL.LU R6, [R1+0xed8] ;  /* 0x000ed80001067983 */ /* 0x000ea80000300800 */
[----:B------:R5:W-:Y:S04]  /*5b470*/  LDGSTS.E [R3+0x7600], [R4.64], P4 ;  /* 0x0760000004037fae */ /* 0x000be8000a121844 */
[----:B-1----:R-:W2:Y:S01]  /*5b480*/  LDL.LU R17, [R1+0xecc] ;  /* 0x000ecc0001117983 */ /* 0x002ea20000300800 */
[----:B-----5:R-:W-:Y:S01]  /*5b490*/  IADD3 R8, P0, R8, R14, RZ ;  /* 0x0000000e08087210 */ /* 0x020fe20007f1e0ff */
[----:B------:R-:W-:-:S04]  /*5b4a0*/  IMAD.X R21, R21, 0x1, R0, P1 ;  /* 0x0000000115157824 */ /* 0x000fc800008e0600 */
[----:B------:R-:W-:Y:S01]  /*5b4b0*/  STL [R1+0xd30], R8 ;  /* 0x000d300801007387 */ /* 0x000fe20000100800 */
[----:B------:R-:W-:Y:S02]  /*5b4c0*/  IMAD.MOV.U32 R4, RZ, RZ, R11 ;  /* 0x000000ffff047224 */ /* 0x000fe400078e000b */
[----:B------:R-:W-:Y:S01]  /*5b4d0*/  IMAD.MOV.U32 R5, RZ, RZ, R21 ;  /* 0x000000ffff057224 */ /* 0x000fe200078e0015 */
[----:B------:R-:W-:Y:S04]  /*5b4e0*/  STL [R1+0xd14], R21 ;  /* 0x000d141501007387 */ /* 0x000fe80000100800 */
[----:B------:R-:W5:Y:S04]  /*5b4f0*/  LDL.LU R13, [R1+0xed0] ;  /* 0x000ed000010d7983 */ /* 0x000f680000300800 */
[----:B------:R-:W5:Y:S04]  /*5b500*/  LDL.LU R11, [R1+0xec8] ;  /* 0x000ec800010b7983 */ /* 0x000f680000300800 */
[----:B------:R1:W-:Y:S01]  /*5b510*/  LDGSTS.E [R3+0x7e00], [R4.64], P4 ;  /* 0x07e0000004037fae */ /* 0x0003e2000a121844 */
[----:B------:R-:W-:Y:S01]  /*5b520*/  IADD3 R12, P1, R12, R14, RZ ;  /* 0x0000000e0c0c7210 */ /* 0x000fe20007f3e0ff */
[----:B---3--:R-:W-:-:S04]  /*5b530*/  IMAD.X R19, R19, 0x1, R0, P0 ;  /* 0x0000000113137824 */ /* 0x008fc800000e0600 */
[----:B------:R-:W-:Y:S04]  /*5b540*/  STL [R1+0xd48], R12 ;  /* 0x000d480c01007387 */ /* 0x000fe80000100800 */
[----:B------:R3:W-:Y:S01]  /*5b550*/  STL [R1+0xd2c], R19 ;  /* 0x000d2c1301007387 */ /* 0x0007e20000100800 */
[----:B-1----:R-:W-:Y:S02]  /*5b560*/  IMAD.MOV.U32 R5, RZ, RZ, R19 ;  /* 0x000000ffff057224 */ /* 0x002fe400078e0013 */
[----:B------:R-:W-:-:S05]  /*5b570*/  IMAD.MOV.U32 R4, RZ, RZ, R8 ;  /* 0x000000ffff047224 */ /* 0x000fca00078e0008 */
[----:B------:R1:W-:Y:S04]  /*5b580*/  LDGSTS.E [R3+0x8600], [R4.64], P4 ;  /* 0x0860000004037fae */ /* 0x0003e8000a121844 */
[----:B---3--:R-:W5:Y:S01]  /*5b590*/  LDL.LU R19, [R1+0xec4] ;  /* 0x000ec40001137983 */ /* 0x008f620000300800 */
[----:B-1----:R-:W-:Y:S02]  /*5b5a0*/  IMAD.MOV.U32 R4, RZ, RZ, R12 ;  /* 0x000000ffff047224 */ /* 0x002fe400078e000c */
[----:B------:R-:W-:Y:S01]  /*5b5b0*/  IMAD.X R16, R16, 0x1, R0, P1 ;  /* 0x0000000110107824 */ /* 0x000fe200008e0600 */
[----:B------:R-:W-:-:S03]  /*5b5c0*/  IADD3 R7, P0, R7, R14, RZ ;  /* 0x0000000e07077210 */ /* 0x000fc60007f1e0ff */
[----:B------:R-:W-:Y:S02]  /*5b5d0*/  IMAD.MOV.U32 R5, RZ, RZ, R16 ;  /* 0x000000ffff057224 */ /* 0x000fe400078e0010 */
[----:B------:R-:W-:Y:S04]  /*5b5e0*/  STL [R1+0xd60], R7 ;  /* 0x000d600701007387 */ /* 0x000fe80000100800 */
[----:B------:R1:W-:Y:S04]  /*5b5f0*/  STL [R1+0xd44], R16 ;  /* 0x000d441001007387 */ /* 0x0003e80000100800 */
[----:B------:R-:W5:Y:S01]  /*5b600*/  LDL.LU R8, [R1+0xec0] ;  /* 0x000ec00001087983 */ /* 0x000f620000300800 */
[----:B------:R-:W-:-:S03]  /*5b610*/  IMAD.X R20, R20, 0x1, R0, P0 ;  /* 0x0000000114147824 */ /* 0x000fc600000e0600 */
[----:B------:R1:W-:Y:S04]  /*5b620*/  LDGSTS.E [R3+0x8e00], [R4.64], P4 ;  /* 0x08e0000004037fae */ /* 0x0003e8000a121844 */
        /* <DEDUP_REMOVED lines=18> */
[----:B------:R-:W3:Y:S01]  /*5b750*/  LDL.LU R21, [R1+0xeac] ;  /* 0x000eac0001157983 */ /* 0x000ee20000300800 */
[----:B--2---:R-:W-:Y:S01]  /*5b760*/  IADD3 R6, P1, R6, R14, RZ ;  /* 0x0000000e06067210 */ /* 0x004fe20007f3e0ff */
[----:B-1----:R-:W-:Y:S02]  /*5b770*/  IMAD.MOV.U32 R4, RZ, RZ, R10 ;  /* 0x000000ffff047224 */ /* 0x002fe400078e000a */
[----:B------:R-:W-:Y:S02]  /*5b780*/  IMAD.MOV.U32 R5, RZ, RZ, R15 ;  /* 0x000000ffff057224 */ /* 0x000fe400078e000f */
[----:B------:R-:W-:Y:S01]  /*5b790*/  STL [R1+0xed8], R6 ;  /* 0x000ed80601007387 */ /* 0x000fe20000100800 */
[----:B------:R-:W-:-:S03]  /*5b7a0*/  IMAD.X R17, R17, 0x1, R0, P1 ;  /* 0x0000000111117824 */ /* 0x000fc600008e0600 */
[----:B------:R1:W-:Y:S04]  /*5b7b0*/  STL [R1+0xed4], R15 ;  /* 0x000ed40f01007387 */ /* 0x0003e80000100800 */
[----:B------:R-:W2:Y:S04]  /*5b7c0*/  LDL.LU R2, [R1+0xea8] ;  /* 0x000ea80001027983 */ /* 0x000ea80000300800 */
[----:B----4-:R-:W4:Y:S04]  /*5b7d0*/  LDL.LU R18, [R1+0xea4] ;  /* 0x000ea40001127983 */ /* 0x010f280000300800 */
[----:B------:R1:W-:Y:S01]  /*5b7e0*/  LDGSTS.E [R3+0xa600], [R4.64], P4 ;  /* 0x0a60000004037fae */ /* 0x0003e2000a121844 */
[----:B-----5:R-:W-:-:S02]  /*5b7f0*/  IADD3 R13, P0, R13, R14, RZ ;  /* 0x0000000e0d0d7210 */ /* 0x020fc40007f1e0ff */
[----:B------:R-:W-:-:S03]  /*5b800*/  IADD3 R11, P1, R11, R14, RZ ;  /* 0x0000000e0b0b7210 */ /* 0x000fc60007f3e0ff */
[----:B------:R-:W-:Y:S01]  /*5b810*/  STL [R1+0xed0], R13 ;  /* 0x000ed00d01007387 */ /* 0x000fe20000100800 */
[----:B-1----:R-:W-:-:S03]  /*5b820*/  IMAD.MOV.U32 R5, RZ, RZ, R17 ;  /* 0x000000ffff057224 */ /* 0x002fc600078e0011 */
[----:B------:R1:W-:Y:S04]  /*5b830*/  STL [R1+0xecc], R17 ;  /* 0x000ecc1101007387 */ /* 0x0003e80000100800 */
[----:B------:R-:W5:Y:S01]  /*5b840*/  LDL.LU R15, [R1+0xe9c] ;  /* 0x000e9c00010f7983 */ /* 0x000f620000300800 */
[----:B------:R-:W-:-:S03]  /*5b850*/  IMAD.MOV.U32 R4, RZ, RZ, R6 ;  /* 0x000000ffff047224 */ /* 0x000fc600078e0006 */
[----:B------:R-:W5:Y:S04]  /*5b860*/  LDL.LU R10, [R1+0xea0] ;  /* 0x000ea000010a7983 */ /* 0x000f680000300800 */
[----:B-1----:R-:W5:Y:S04]  /*5b870*/  LDL.LU R17, [R1+0xe94] ;  /* 0x000e940001117983 */ /* 0x002f680000300800 */
[----:B------:R-:W-:Y:S04]  /*5b880*/  STL [R1+0xec8], R11 ;  /* 0x000ec80b01007387 */ /* 0x000fe80000100800 */
[----:B------:R1:W-:Y:S01]  /*5b890*/  LDGSTS.E [R3+0xae00], [R4.64], P4 ;  /* 0x0ae0000004037fae */ /* 0x0003e2000a121844 */
[----:B------:R-:W-:-:S05]  /*5b8a0*/  IMAD.X R19, R19, 0x1, R0, P0 ;  /* 0x0000000113137824 */ /* 0x000fca00000e0600 */
[----:B------:R1:W-:Y:S04]  /*5b8b0*/  STL [R1+0xec4], R19 ;  /* 0x000ec41301007387 */ /* 0x0003e80000100800 */
[----:B------:R-:W5:Y:S01]  /*5b8c0*/  LDL.LU R6, [R1+0xe98] ;  /* 0x000e980001067983 */ /* 0x000f620000300800 */
[----:B-1----:R-:W-:Y:S02]  /*5b8d0*/  IMAD.MOV.U32 R5, RZ, RZ, R19 ;  /* 0x000000ffff057224 */ /* 0x002fe400078e0013 */
[----:B------:R-:W-:Y:S01]  /*5b8e0*/  IMAD.MOV.U32 R4, RZ, RZ, R13 ;  /* 0x000000ffff047224 */ /* 0x000fe200078e000d */
[----:B------:R-:W5:Y:S04]  /*5b8f0*/  LDL.LU R19, [R1+0xe8c] ;  /* 0x000e8c0001137983 */ /* 0x000f680000300800 */
[----:B------:R1:W-:Y:S01]  /*5b900*/  LDGSTS.E [R3+0xb600], [R4.64], P4 ;  /* 0x0b60000004037fae */ /* 0x0003e2000a121844 */
[----:B------:R-:W-:Y:S01]  /*5b910*/  IADD3 R8, P0, R8, R14, RZ ;  /* 0x0000000e08087210 */ /* 0x000fe20007f1e0ff */
[----:B------:R-:W-:-:S04]  /*5b920*/  IMAD.X R16, R16, 0x1, R0, P1 ;  /* 0x0000000110107824 */ /* 0x000fc800008e0600 */
[----:B------:R-:W-:Y:S04]  /*5b930*/  STL [R1+0xec0], R8 ;  /* 0x000ec00801007387 */ /* 0x000fe80000100800 */
[----:B------:R1:W-:Y:S04]  /*5b940*/  STL [R1+0xebc], R16 ;  /* 0x000ebc1001007387 */ /* 0x0003e80000100800 */
[----:B------:R-:W5:Y:S01]  /*5b950*/  LDL.LU R13, [R1+0xe90] ;  /* 0x000e9000010d7983 */ /* 0x000f620000300800 */
[----:B-1----:R-:W-:Y:S01]  /*5b960*/  IMAD.MOV.U32 R5, RZ, RZ, R16 ;  /* 0x000000ffff057224 */ /* 0x002fe200078e0010 */
[----:B------:R-:W-:-:S02]  /*5b970*/  IADD3 R12, P1, R12, R14, RZ ;  /* 0x0000000e0c0c7210 */ /* 0x000fc40007f3e0ff */
        /* <DEDUP_REMOVED lines=12> */
[----:B---3--:R-:W-:Y:S01]  /*5ba40*/  IADD3 R7, P0, R7, R14, RZ ;  /* 0x0000000e07077210 */ /* 0x008fe20007f1e0ff */
[----:B------:R-:W-:-:S04]  /*5ba50*/  IMAD.X R21, R21, 0x1, R0, P1 ;  /* 0x0000000115157824 */ /* 0x000fc800008e0600 */
[----:B------:R-:W-:Y:S04]  /*5ba60*/  STL [R1+0xeb0], R7 ;  /* 0x000eb00701007387 */ /* 0x000fe80000100800 */
[----:B------:R-:W-:Y:S01]  /*5ba70*/  STL [R1+0xeac], R21 ;  /* 0x000eac1501007387 */ /* 0x000fe20000100800 */
[----:B------:R-:W-:-:S03]  /*5ba80*/  IMAD.MOV.U32 R5, RZ, RZ, R21 ;  /* 0x000000ffff057224 */ /* 0x000fc600078e0015 */
[----:B------:R-:W3:Y:S04]  /*5ba90*/  LDL.LU R8, [R1+0xe80] ;  /* 0x000e800001087983 */ /* 0x000ee80000300800 */
[----:B------:R-:W3:Y:S04]  /*5baa0*/  LDL.LU R12, [R1+0xe78] ;  /* 0x000e7800010c7983 */ /* 0x000ee80000300800 */
[----:B------:R1:W-:Y:S01]  /*5bab0*/  LDGSTS.E [R3+0xce00], [R4.64], P4 ;  /* 0x0ce0000004037fae */ /* 0x0003e2000a121844 */
[----:B--2---:R-:W-:Y:S01]  /*5bac0*/  IADD3 R2, P1, R2, R14, RZ ;  /* 0x0000000e02027210 */ /* 0x004fe20007f3e0ff */
[----:B----4-:R-:W-:-:S04]  /*5bad0*/  IMAD.X R18, R18, 0x1, R0, P0 ;  /* 0x0000000112127824 */ /* 0x010fc800000e0600 */
[----:B------:R-:W-:Y:S01]  /*5bae0*/  STL [R1+0xea8], R2 ;  /* 0x000ea80201007387 */ /* 0x000fe20000100800 */
[----:B-1----:R-:W-:-:S03]  /*5baf0*/  IMAD.MOV.U32 R4, RZ, RZ, R7 ;  /* 0x000000ffff047224 */ /* 0x002fc600078e0007 */
[----:B------:R1:W-:Y:S01]  /*5bb00*/  STL [R1+0xea4], R18 ;  /* 0x000ea41201007387 */ /* 0x0003e20000100800 */
[----:B------:R-:W-:-:S05]  /*5bb10*/  IMAD.MOV.U32 R5, RZ, RZ, R18 ;  /* 0x000000ffff057224 */ /* 0x000fca00078e0012 */
[----:B------:R2:W-:Y:S04]  /*5bb20*/  LDGSTS.E [R3+0xd600], [R4.64], P4 ;  /* 0x0d60000004037fae */ /* 0x0005e8000a121844 */
[----:B-1----:R-:W4:Y:S01]  /*5bb30*/  LDL.LU R18, [R1+0xe74] ;  /* 0x000e740001127983 */ /* 0x002f220000300800 */
[----:B-----5:R-:W-:Y:S01]  /*5bb40*/  IMAD.X R15, R15, 0x1, R0, P1 ;  /* 0x000000010f0f7824 */ /* 0x020fe200008e0600 */
[----:B------:R-:W-:Y:S01]  /*5bb50*/  IADD3 R10, P0, R10, R14, RZ ;  /* 0x0000000e0a0a7210 */ /* 0x000fe20007f1e0ff */
[----:B--2---:R-:W-:Y:S02]  /*5bb60*/  IMAD.MOV.U32 R4, RZ, RZ, R2 ;  /* 0x000000ffff047224 */ /* 0x004fe400078e0002 */
[----:B------:R-:W-:Y:S02]  /*5bb70*/  IMAD.MOV.U32 R5, RZ, RZ, R15 ;  /* 0x000000ffff057224 */ /* 0x000fe400078e000f */
[----:B------:R-:W-:Y:S01]  /*5bb80*/  STL [R1+0xea0], R10 ;  /* 0x000ea00a01007387 */ /* 0x000fe20000100800 */
[----:B------:R-:W-:-:S03]  /*5bb90*/  IMAD.X R17, R17, 0x1, R0, P0 ;  /* 0x0000000111117824 */ /* 0x000fc600000e0600 */
[----:B------:R1:W-:Y:S04]  /*5bba0*/  STL [R1+0xe9c], R15 ;  /* 0x000e9c0f01007387 */ /* 0x0003e80000100800 */
[----:B------:R-:W2:Y:S04]  /*5bbb0*/  LDL.LU R7, [R1+0xe70] ;  /* 0x000e700001077983 */ /* 0x000ea80000300800 */
[----:B------:R5:W-:Y:S04]  /*5bbc0*/  LDGSTS.E [R3+0xde00], [R4.64], P4 ;  /* 0x0de0000004037fae */ /* 0x000be8000a121844 */
[----:B-1----:R-:W2:Y:S01]  /*5bbd0*/  LDL.LU R15, [R1+0xe6c] ;  /* 0x000e6c00010f7983 */ /* 0x002ea20000300800 */
[----:B------:R-:W-:-:S05]  /*5bbe0*/  IADD3 R6, P1, R6, R14, RZ ;  /* 0x0000000e06067210 */ /* 0x000fca0007f3e0ff */
[----:B------:R-:W-:Y:S01]  /*5bbf0*/  STL [R1+0xe98], R6 ;  /* 0x000e980601007387 */ /* 0x000fe20000100800 */
[----:B-----5:R-:W-:-:S03]  /*5bc00*/  IMAD.MOV.U32 R5, RZ, RZ, R17 ;  /* 0x000000ffff057224 */ /* 0x020fc600078e0011 */
[----:B------:R1:W-:Y:S04]  /*5bc10*/  STL [R1+0xe94], R17 ;  /* 0x000e941101007387 */ /* 0x0003e80000100800 */
[----:B------:R-:W2:Y:S04]  /*5bc20*/  LDL.LU R2, [R1+0xe68] ;  /* 0x000e680001027983 */ /* 0x000ea80000300800 */
[----:B-1----:R-:W2:Y:S01]  /*5bc30*/  LDL.LU R17, [R1+0xe64] ;  /* 0x000e640001117983 */ /* 0x002ea20000300800 */
[----:B------:R-:W-:Y:S02]  /*5bc40*/  IMAD.X R19, R19, 0x1, R0, P1 ;  /* 0x0000000113137824 */ /* 0x000fe400008e0600 */
[----:B------:R-:W-:-:S05]  /*5bc50*/  IMAD.MOV.U32 R4, RZ, RZ, R10 ;  /* 0x000000ffff047224 */ /* 0x000fca00078e000a */
[----:B------:R1:W-:Y:S02]  /*5bc60*/  LDGSTS.E [R3+0xe600], [R4.64], P4 ;  /* 0x0e60000004037fae */ /* 0x0003e4000a121844 */
[----:B-1----:R-:W-:Y:S01]  /*5bc70*/  IMAD.MOV.U32 R4, RZ, RZ, R6 ;  /* 0x000000ffff047224 */ /* 0x002fe200078e0006 */
[----:B------:R-:W-:-:S05]  /*5bc80*/  IADD3 R13, P0, R13, R14, RZ ;  /* 0x0000000e0d0d7210 */ /* 0x000fca0007f1e0ff */
[----:B------:R-:W-:Y:S04]  /*5bc90*/  STL [R1+0xe90], R13 ;  /* 0x000e900d01007387 */ /* 0x000fe80000100800 */
[----:B------:R-:W-:Y:S04]  /*5bca0*/  STL [R1+0xe8c], R19 ;  /* 0x000e8c1301007387 */ /* 0x000fe80000100800 */
[----:B------:R-:W2:Y:S04]  /*5bcb0*/  LDL.LU R10, [R1+0xe60] ;  /* 0x000e6000010a7983 */ /* 0x000ea80000300800 */
[----:B------:R-:W2:Y:S01]  /*5bcc0*/  LDL.LU R21, [R1+0xe5c] ;  /* 0x000e5c0001157983 */ /* 0x000ea20000300800 */
[----:B------:R-:W-:Y:S01]  /*5bcd0*/  IMAD.X R16, R16, 0x1, R0, P0 ;  /* 0x0000000110107824 */ /* 0x000fe200000e0600 */
[----:B------:R-:W-:Y:S01]  /*5bce0*/  IADD3 R11, P1, R11, R14, RZ ;  /* 0x0000000e0b0b7210 */ /* 0x000fe20007f3e0ff */
[----:B------:R-:W-:-:S04]  /*5bcf0*/  IMAD.MOV.U32 R5, RZ, RZ, R19 ;  /* 0x000000ffff057224 */ /* 0x000fc800078e0013 */
[----:B------:R-:W-:Y:S04]  /*5bd00*/  STL [R1+0xe88], R11 ;  /* 0x000e880b01007387 */ /* 0x000fe80000100800 */
[----:B------:R1:W-:Y:S04]  /*5bd10*/  STL [R1+0xe84], R16 ;  /* 0x000e841001007387 */ /* 0x0003e80000100800 */
[----:B------:R1:W-:Y:S04]  /*5bd20*/  LDGSTS.E [R3+0xee00], [R4.64], P4 ;  /* 0x0ee0000004037fae */ /* 0x0003e8000a121844 */
[----:B------:R-:W2:Y:S01]  /*5bd30*/  LDL.LU R6, [R1+0xe58] ;  /* 0x000e580001067983 */ /* 0x000ea20000300800 */
[----:B-1----:R-:W-:-:S03]  /*5bd40*/  IMAD.MOV.U32 R5, RZ, RZ, R16 ;  /* 0x000000ffff057224 */ /* 0x002fc600078e0010 */
[----:B------:R-:W2:Y:S01]  /*5bd50*/  LDL.LU R16, [R1+0xe54] ;  /* 0x000e540001107983 */ /* 0x000ea20000300800 */
        /* <DEDUP_REMOVED lines=8> */
[----:B------:R-:W-:-:S03]  /*5bde0*/  IADD3 R12, P1, R12, R14, RZ ;  /* 0x0000000e0c0c7210 */ /* 0x000fc60007f3e0ff */
[----:B------:R3:W-:Y:S04]  /*5bdf0*/  STL [R1+0xe7c], R20 ;  /* 0x000e7c1401007387 */ /* 0x0007e80000100800 */
[----:B------:R-:W5:Y:S04]  /*5be00*/  LDL.LU R13, [R1+0xe4c] ;  /* 0x000e4c00010d7983 */ /* 0x000f680000300800 */
[----:B------:R-:W5:Y:S04]  /*5be10*/  LDL.LU R19, [R1+0xe50] ;  /* 0x000e500001137983 */ /* 0x000f680000300800 */
[----:B---3--:R-:W3:Y:S01]  /*5be20*/  LDL.LU R20, [R1+0xe44] ;  /* 0x000e440001147983 */ /* 0x008ee20000300800 */
[----:B-1----:R-:W-:-:S03]  /*5be30*/  IMAD.MOV.U32 R4, RZ, RZ, R8 ;  /* 0x000000ffff047224 */ /* 0x002fc600078e0008 */
[----:B------:R-:W-:Y:S01]  /*5be40*/  STL [R1+0xe78], R12 ;  /* 0x000e780c01007387 */ /* 0x000fe20000100800 */
[----:B----4-:R-:W-:-:S05]  /*5be50*/  IMAD.X R18, R18, 0x1, R0, P0 ;  /* 0x0000000112127824 */ /* 0x010fca00000e0600 */
        /* <DEDUP_REMOVED lines=8> */
[----:B------:R-:W-:-:S03]  /*5bee0*/  IMAD.MOV.U32 R5, RZ, RZ, R15 ;  /* 0x000000ffff057224 */ /* 0x000fc600078e000f */
[----:B------:R1:W-:Y:S01]  /*5bef0*/  STL [R1+0xe6c], R15 ;  /* 0x000e6c0f01007387 */ /* 0x0003e20000100800 */
[----:B------:R-:W-:-:S03]  /*5bf00*/  IMAD.MOV.U32 R4, RZ, RZ, R12 ;  /* 0x000000ffff047224 */ /* 0x000fc600078e000c */
[----:B------:R-:W2:Y:S04]  /*5bf10*/  LDL.LU R8, [R1+0xe40] ;  /* 0x000e400001087983 */ /* 0x000ea80000300800 */
[----:B------:R1:W-:Y:S01]  /*5bf20*/  LDGSTS.E [R3+0x10e00], [R4.64], P4 ;  /* 0x10e0000004037fae */ /* 0x0003e2000a121844 */
[----:B------:R-:W-:-:S03]  /*5bf30*/  IADD3 R2, P1, R2, R14, RZ ;  /* 0x0000000e02027210 */ /* 0x000fc60007f3e0ff */
[----:B-1----:R-:W2:Y:S01]  /*5bf40*/  LDL.LU R15, [R1+0xe34] ;  /* 0x000e3400010f7983 */ /* 0x002ea20000300800 */
[----:B------:R-:W-:-:S03]  /*5bf50*/  IMAD.X R17, R17, 0x1, R0, P0 ;  /* 0x0000000111117824 */ /* 0x000fc600000e0600 */
[----:B------:R-:W-:Y:S04]  /*5bf60*/  STL [R1+0xe68], R2 ;  /* 0x000e680201007387 */ /* 0x000fe80000100800 */
[----:B------:R1:W-:Y:S04]  /*5bf70*/  STL [R1+0xe64], R17 ;  /* 0x000e641101007387 */ /* 0x0003e80000100800 */
[----:B------:R-:W2:Y:S01]  /*5bf80*/  LDL.LU R12, [R1+0xe38] ;  /* 0x000e3800010c7983 */ /* 0x000ea20000300800 */
[----:B------:R-:W-:Y:S02]  /*5bf90*/  IMAD.MOV.U32 R5, RZ, RZ, R17 ;  /* 0x000000ffff057224 */ /* 0x000fe400078e0011 */
[----:B------:R-:W-:Y:S01]  /*5bfa0*/  IMAD.MOV.U32 R4, RZ, RZ, R7 ;  /* 0x000000ffff047224 */ /* 0x000fe200078e0007 */
[----:B-1----:R-:W2:Y:S04]  /*5bfb0*/  LDL.LU R17, [R1+0xe2c] ;  /* 0x000e2c0001117983 */ /* 0x002ea80000300800 */
[----:B------:R1:W-:Y:S02]  /*5bfc0*/  LDGSTS.E [R3+0x11600], [R4.64], P4 ;  /* 0x1160000004037fae */ /* 0x0003e4000a121844 */
[----:B-1----:R-:W-:Y:S01]  /*5bfd0*/  IMAD.MOV.U32 R4, RZ, RZ, R2 ;  /* 0x000000ffff047224 */ /* 0x002fe200078e0002 */
[----:B------:R-:W-:Y:S01]  /*5bfe0*/  IADD3 R10, P0, R10, R14, RZ ;  /* 0x0000000e0a0a7210 */ /* 0x000fe20007f1e0ff */
[----:B------:R-:W-:-:S04]  /*5bff0*/  IMAD.X R21, R21, 0x1, R0, P1 ;  /* 0x0000000115157824 */ /* 0x000fc800008e0600 */
[----:B------:R-:W-:Y:S04]  /*5c000*/  STL [R1+0xe60], R10 ;  /* 0x000e600a01007387 */ /* 0x000fe80000100800 */
[----:B------:R-:W-:Y:S04]  /*5c010*/  STL [R1+0xe5c], R21 ;  /* 0x000e5c1501007387 */ /* 0x000fe80000100800 */
[----:B------:R-:W2:Y:S01]  /*5c020*/  LDL.LU R7, [R1+0xe30] ;  /* 0x000e300001077983 */ /* 0x000ea20000300800 */
[----:B------:R-:W-:-:S03]  /*5c030*/  IMAD.MOV.U32 R5, RZ, RZ, R21 ;  /* 0x000000ffff057224 */ /* 0x000fc600078e0015 */
[----:B------:R-:W2:Y:S04]  /*5c040*/  LDL.LU R2, [R1+0xe28] ;  /* 0x000e280001027983 */ /* 0x000ea80000300800 */
[----:B------:R1:W-:Y:S01]  /*5c050*/  LDGSTS.E [R3+0x11e00], [R4.64], P4 ;  /* 0x11e0000004037fae */ /* 0x0003e2000a121844 */
[----:B------:R-:W-:-:S05]  /*5c060*/  IADD3 R6, P1, R6, R14, RZ ;  /* 0x0000000e06067210 */ /* 0x000fca0007f3e0ff */
[----:B------:R-:W-:Y:S01]  /*5c070*/  STL [R1+0xe58], R6 ;  /* 0x000e580601007387 */ /* 0x000fe20000100800 */
[----:B------:R-:W-:-:S04]  /*5c080*/  IMAD.X R16, R16, 0x1, R0, P0 ;  /* 0x0000000110107824 */ /* 0x000fc800000e0600 */
[----:B-1----:R-:W-:Y:S01]  /*5c090*/  IMAD.MOV.U32 R5, RZ, RZ, R16 ;  /* 0x000000ffff057224 */ /* 0x002fe200078e0010 */
[----:B------:R1:W-:Y:S04]  /*5c0a0*/  STL [R1+0xe54], R16 ;  /* 0x000e541001007387 */ /* 0x0003e80000100800 */
[----:B-1----:R-:W2:Y:S01]  /*5c0b0*/  LDL.LU R16, [R1+0xe24] ;  /* 0x000e240001107983 */ /* 0x002ea20000300800 */
[----:B------:R-:W-:-:S05]  /*5c0c0*/  IMAD.MOV.U32 R4, RZ, RZ, R10 ;  /* 0x000000ffff047224 */ /* 0x000fca00078e000a */
[----:B------:R1:W-:Y:S02]  /*5c0d0*/  LDGSTS.E [R3+0x12600], [R4.64], P4 ;  /* 0x1260000004037fae */ /* 0x0003e4000a121844 */
[----:B-1----:R-:W-:Y:S02]  /*5c0e0*/  IMAD.MOV.U32 R4, RZ, RZ, R6 ;  /* 0x000000ffff047224 */ /* 0x002fe400078e0006 */
[----:B-----5:R-:W-:Y:S01]  /*5c0f0*/  IMAD.X R13, R13, 0x1, R0, P1 ;  /* 0x000000010d0d7824 */ /* 0x020fe200008e0600 */
[----:B------:R-:W-:-:S03]  /*5c100*/  IADD3 R19, P0, R19, R14, RZ ;  /* 0x0000000e13137210 */ /* 0x000fc60007f1e0ff */
[----:B------:R-:W-:Y:S02]  /*5c110*/  IMAD.MOV.U32 R5, RZ, RZ, R13 ;  /* 0x000000ffff057224 */ /* 0x000fe400078e000d */
[----:B------:R-:W-:Y:S01]  /*5c120*/  STL [R1+0xe50], R19 ;  /* 0x000e501301007387 */ /* 0x000fe20000100800 */
[----:B---3--:R-:W-:-:S03]  /*5c130*/  IMAD.X R20, R20, 0x1, R0, P0 ;  /* 0x0000000114147824 */ /* 0x008fc600000e0600 */
[----:B------:R1:W-:Y:S04]  /*5c140*/  STL [R1+0xe4c], R13 ;  /* 0x000e4c0d01007387 */ /* 0x0003e80000100800 */
[----:B------:R-:W3:Y:S04]  /*5c150*/  LDL.LU R10, [R1+0xe20] ;  /* 0x000e2000010a7983 */ /* 0x000ee80000300800 */
[----:B------:R5:W-:Y:S04]  /*5c160*/  LDGSTS.E [R3+0x12e00], [R4.64], P4 ;  /* 0x12e0000004037fae */ /* 0x000be8000a121844 */
[----:B-1----:R-:W3:Y:S01]  /*5c170*/  LDL.LU R13, [R1+0xe1c] ;  /* 0x000e1c00010d7983 */ /* 0x002ee20000300800 */
[----:B----4-:R-:W-:-:S05]  /*5c180*/  IADD3 R11, P1, R11, R14, RZ ;  /* 0x0000000e0b0b7210 */ /* 0x010fca0007f3e0ff */
[----:B------:R-:W-:Y:S01]  /*5c190*/  STL [R1+0xe48], R11 ;  /* 0x000e480b01007387 */ /* 0x000fe20000100800 */
[----:B-----5:R-:W-:-:S03]  /*5c1a0*/  IMAD.MOV.U32 R4, RZ, RZ, R19 ;  /* 0x000000ffff047224 */ /* 0x020fc600078e0013 */
[----:B------:R1:W-:Y:S01]  /*5c1b0*/  STL [R1+0xe44], R20 ;  /* 0x000e441401007387 */ /* 0x0003e20000100800 */
[----:B------:R-:W-:Y:S02]  /*5c1c0*/  IMAD.X R18, R18, 0x1, R0, P1 ;  /* 0x0000000112127824 */ /* 0x000fe400008e0600 */
[----:B------:R-:W-:Y:S01]  /*5c1d0*/  IMAD.MOV.U32 R5, RZ, RZ, R20 ;  /* 0x000000ffff057224 */ /* 0x000fe200078e0014 */
[----:B------:R-:W4:Y:S04]  /*5c1e0*/  LDL.LU R6, [R1+0xe18] ;  /* 0x000e180001067983 */ /* 0x000f280000300800 */
[----:B------:R-:W5:Y:S04]  /*5c1f0*/  LDL.LU R22, [R1+0xe14] ;  /* 0x000e140001167983 */ /* 0x000f680000300800 */
[----:B------:R1:W-:Y:S01]  /*5c200*/  LDGSTS.E [R3+0x13600], [R4.64], P4 ;  /* 0x1360000004037fae */ /* 0x0003e2000a121844 */
[----:B--2---:R-:W-:Y:S01]  /*5c210*/  IADD3 R8, P0, R8, R14, RZ ;  /* 0x0000000e08087210 */ /* 0x004fe20007f1e0ff */
[----:B-1----:R-:W-:-:S04]  /*5c220*/  IMAD.MOV.U32 R4, RZ, RZ, R11 ;  /* 0x000000ffff047224 */ /* 0x002fc800078e000b */
[----:B------:R-:W-:Y:S01]  /*5c230*/  STL [R1+0xe40], R8 ;  /* 0x000e400801007387 */ /* 0x000fe20000100800 */
[----:B------:R-:W-:-:S03]  /*5c240*/  IMAD.X R15, R15, 0x1, R0, P0 ;  /* 0x000000010f0f7824 */ /* 0x000fc600000e0600 */
[----:B------:R1:W-:Y:S01]  /*5c250*/  STL [R1+0xe3c], R18 ;  /* 0x000e3c1201007387 */ /* 0x0003e20000100800 */
[----:B------:R-:W-:-:S03]  /*5c260*/  IMAD.MOV.U32 R5, RZ, RZ, R18 ;  /* 0x000000ffff057224 */ /* 0x000fc600078e0012 */
[----:B------:R-:W2:Y:S04]  /*5c270*/  LDL.LU R20, [R1+0xe10] ;  /* 0x000e100001147983 */ /* 0x000ea80000300800 */
[----:B------:R-:W2:Y:S04]  /*5c280*/  LDL.LU R11, [R1+0xe0c] ;  /* 0x000e0c00010b7983 */ /* 0x000ea80000300800 */
[----:B------:R1:W-:Y:S01]  /*5c290*/  LDGSTS.E [R3+0x13e00], [R4.64], P4 ;  /* 0x13e0000004037fae */ /* 0x0003e2000a121844 */
[----:B------:R-:W-:-:S05]  /*5c2a0*/  IADD3 R12, P1, R12, R14, RZ ;  /* 0x0000000e0c0c7210 */ /* 0x000fca0007f3e0ff */
[----:B------:R-:W-:Y:S04]  /*5c2b0*/  STL [R1+0xe38], R12 ;  /* 0x000e380c01007387 */ /* 0x000fe80000100800 */
[----:B------:R1:W-:Y:S04]  /*5c2c0*/  STL [R1+0xe34], R15 ;  /* 0x000e340f01007387 */ /* 0x0003e80000100800 */
[----:B-1----:R-:W2:Y:S04]  /*5c2d0*/  LDL.LU R18, [R1+0xe08] ;  /* 0x000e080001127983 */ /* 0x002ea80000300800 */
[----:B------:R-:W2:Y:S01]  /*5c2e0*/  LDL.LU R21, [R1+0xe04] ;  /* 0x000e040001157983 */ /* 0x000ea20000300800 */
[----:B------:R-:W-:-:S02]  /*5c2f0*/  IMAD.X R17, R17, 0x1, R0, P1 ;  /* 0x0000000111117824 */ /* 0x000fc400008e0600 */
[----:B------:R-:W-:Y:S02]  /*5c300*/  IMAD.MOV.U32 R4, RZ, RZ, R8 ;  /* 0x000000ffff047224 */ /* 0x000fe400078e0008 */
[----:B------:R-:W-:-:S05]  /*5c310*/  IMAD.MOV.U32 R5, RZ, RZ, R15 ;  /* 0x000000ffff057224 */ /* 0x000fca00078e000f */
[----:B------:R1:W-:Y:S02]  /*5c320*/  LDGSTS.E [R3+0x14600], [R4.64], P4 ;  /* 0x1460000004037fae */ /* 0x0003e4000a121844 */
[----:B-1----:R-:W-:Y:S01]  /*5c330*/  IMAD.MOV.U32 R4, RZ, RZ, R12 ;  /* 0x000000ffff047224 */ /* 0x002fe200078e000c */
[----:B------:R-:W-:-:S05]  /*5c340*/  IADD3 R7, P0, R7, R14, RZ ;  /* 0x0000000e07077210 */ /* 0x000fca0007f1e0ff */
[----:B------:R-:W-:Y:S04]  /*5c350*/  STL [R1+0xe30], R7 ;  /* 0x000e300701007387 */ /* 0x000fe80000100800 */
[----:B------:R1:W-:Y:S04]  /*5c360*/  STL [R1+0xe2c], R17 ;  /* 0x000e2c1101007387 */ /* 0x0003e80000100800 */
[----:B------:R-:W2:Y:S01]  /*5c370*/  LDL.LU R19, [R1+0xdfc] ;  /* 0x000dfc0001137983 */ /* 0x000ea20000300800 */
[----:B------:R-:W-:-:S03]  /*5c380*/  IADD3 R2, P1, R2, R14, RZ ;  /* 0x0000000e02027210 */ /* 0x000fc60007f3e0ff */
[----:B------:R-:W2:Y:S01]  /*5c390*/  LDL.LU R8, [R1+0xe00] ;  /* 0x000e000001087983 */ /* 0x000ea20000300800 */
[----:B------:R-:W-:-:S03]  /*5c3a0*/  IMAD.MOV.U32 R5, RZ, RZ, R17 ;  /* 0x000000ffff057224 */ /* 0x000fc600078e0011 */
[----:B------:R-:W2:Y:S04]  /*5c3b0*/  LDL.LU R15, [R1+0xdf8] ;  /* 0x000df800010f7983 */ /* 0x000ea80000300800 */
[----:B-1----:R-:W2:Y:S04]  /*5c3c0*/  LDL.LU R17, [R1+0xdf4] ;  /* 0x000df40001117983 */ /* 0x002ea80000300800 */
[----:B------:R-:W-:Y:S04]  /*5c3d0*/  STL [R1+0xe28], R2 ;  /* 0x000e280201007387 */ /* 0x000fe80000100800 */
[----:B------:R1:W-:Y:S01]  /*5c3e0*/  LDGSTS.E [R3+0x14e00], [R4.64], P4 ;  /* 0x14e0000004037fae */ /* 0x0003e2000a121844 */
[----:B------:R-:W-:-:S05]  /*5c3f0*/  IMAD.X R16, R16, 0x1, R0, P0 ;  /* 0x0000000110107824 */ /* 0x000fca00000e0600 */
[----:B------:R1:W-:Y:S04]  /*5c400*/  STL [R1+0xe24], R16 ;  /* 0x000e241001007387 */ /* 0x0003e80000100800 */
[----:B------:R-:W2:Y:S01]  /*5c410*/  LDL.LU R12, [R1+0xdf0] ;  /* 0x000df000010c7983 */ /* 0x000ea20000300800 */
[----:B-1----:R-:W-:-:S03]  /*5c420*/  IMAD.MOV.U32 R5, RZ, RZ, R16 ;  /* 0x000000ffff057224 */ /* 0x002fc600078e0010 */
[----:B------:R-:W2:Y:S01]  /*5c430*/  LDL.LU R16, [R1+0xdec] ;  /* 0x000dec0001107983 */ /* 0x000ea20000300800 */
[----:B------:R-:W-:-:S05]  /*5c440*/  IMAD.MOV.U32 R4, RZ, RZ, R7 ;  /* 0x000000ffff047224 */ /* 0x000fca00078e0007 */
[----:B------:R1:W-:Y:S02]  /*5c450*/  LDGSTS.E [R3+0x15600], [R4.64], P4 ;  /* 0x1560000004037fae */ /* 0x0003e4000a121844 */
[----:B-1----:R-:W-:Y:S01]  /*5c460*/  IMAD.MOV.U32 R4, RZ, RZ, R2 ;  /* 0x000000ffff047224 */ /* 0x002fe200078e0002 */
[----:B---3--:R-:W-:Y:S01]  /*5c470*/  IADD3 R10, P0, R10, R14, RZ ;  /* 0x0000000e0a0a7210 */ /* 0x008fe20007f1e0ff */
[----:B------:R-:W-:-:S04]  /*5c480*/  IMAD.X R13, R13, 0x1, R0, P1 ;  /* 0x000000010d0d7824 */ /* 0x000fc800008e0600 */
[----:B------:R-:W-:Y:S01]  /*5c490*/  STL [R1+0xe20], R10 ;  /* 0x000e200a01007387 */ /* 0x000fe20000100800 */
[----:B------:R-:W-:-:S03]  /*5c4a0*/  IMAD.MOV.U32 R5, RZ, RZ, R13 ;  /* 0x000000ffff057224 */ /* 0x000fc600078e000d */
[----:B------:R1:W-:Y:S04]  /*5c4b0*/  STL [R1+0xe1c], R13 ;  /* 0x000e1c0d01007387 */ /* 0x0003e80000100800 */
[----:B------:R-:W3:Y:S04]  /*5c4c0*/  LDL.LU R7, [R1+0xde8] ;  /* 0x000de80001077983 */ /* 0x000ee80000300800 */
[----:B------:R5:W-:Y:S01]  /*5c4d0*/  LDGSTS.E [R3+0x15e00], [R4.64], P4 ;  /* 0x15e0000004037fae */ /* 0x000be2000a121844 */
[----:B----4-:R-:W-:-:S03]  /*5c4e0*/  IADD3 R6, P1, R6, R14, RZ ;  /* 0x0000000e06067210 */ /* 0x010fc60007f3e0ff */
[----:B-1----:R-:W4:Y:S01]  /*5c4f0*/  LDL.LU R13, [R1+0xde4] ;  /* 0x000de400010d7983 */ /* 0x002f220000300800 */
[----:B-----5:R-:W-:-:S03]  /*5c500*/  IMAD.X R22, R22, 0x1, R0, P0 ;  /* 0x0000000116167824 */ /* 0x020fc600000e0600 */
[----:B------:R-:W-:Y:S04]  /*5c510*/  STL [R1+0xe18], R6 ;  /* 0x000e180601007387 */ /* 0x000fe80000100800 */
[----:B------:R-:W-:Y:S01]  /*5c520*/  STL [R1+0xe14], R22 ;  /* 0x000e141601007387 */ /* 0x000fe20000100800 */
[----:B------:R-:W-:Y:S02]  /*5c530*/  IMAD.MOV.U32 R4, RZ, RZ, R10 ;  /* 0x000000ffff047224 */ /* 0x000fe400078e000a */
[----:B------:R-:W-:Y:S01]  /*5c540*/  IMAD.MOV.U32 R5, RZ, RZ, R22 ;  /* 0x000000ffff057224 */ /* 0x000fe200078e0016 */
[----:B------:R-:W5:Y:S04]  /*5c550*/  LDL.LU R2, [R1+0xde0] ;  /* 0x000de00001027983 */ /* 0x000f680000300800 */
[----:B------:R-:W5:Y:S04]  /*5c560*/  LDL.LU R10, [R1+0xddc] ;  /* 0x000ddc00010a7983 */ /* 0x000f680000300800 */
[----:B------:R1:W-:Y:S01]  /*5c570*/  LDGSTS.E [R3+0x16600], [R4.64], P4 ;  /* 0x1660000004037fae */ /* 0x0003e2000a121844 */
[----:B--2---:R-:W-:Y:S01]  /*5c580*/  IADD3 R20, P0, R20, R14, RZ ;  /* 0x0000000e14147210 */ /* 0x004fe20007f1e0ff */
[----:B------:R-:W-:-:S04]  /*5c590*/  IMAD.X R11, R11, 0x1, R0, P1 ;  /* 0x000000010b0b7824 */ /* 0x000fc800008e0600 */
[----:B------:R-:W-:Y:S01]  /*5c5a0*/  STL [R1+0xe10], R20 ;  /* 0x000e101401007387 */ /* 0x000fe20000100800 */
[----:B-1----:R-:W-:-:S03]  /*5c5b0*/  IMAD.MOV.U32 R5, RZ, RZ, R11 ;  /* 0x000000ffff057224 */ /* 0x002fc600078e000b */
[----:B------:R1:W-:Y:S01]  /*5c5c0*/  STL [R1+0xe0c], R11 ;  /* 0x000e0c0b01007387 */ /* 0x0003e20000100800 */
[----:B------:R-:W-:-:S05]  /*5c5d0*/  IMAD.MOV.U32 R4, RZ, RZ, R6 ;  /* 0x000000ffff047224 */ /* 0x000fca00078e0006 */
[----:B------:R2:W-:Y:S04]  /*5c5e0*/  LDGSTS.E [R3+0x16e00], [R4.64], P4 ;  /* 0x16e0000004037fae */ /* 0x0005e8000a121844 */
[----:B-1----:R-:W5:Y:S01]  /*5c5f0*/  LDL.LU R11, [R1+0xdd4] ;  /* 0x000dd400010b7983 */ /* 0x002f620000300800 */
[----:B------:R-:W-:Y:S01]  /*5c600*/  IADD3 R18, P1, R18, R14, RZ ;  /* 0x0000000e12127210 */ /* 0x000fe20007f3e0ff */
[----:B------:R-:W-:-:S04]  /*5c610*/  IMAD.X R21, R21, 0x1, R0, P0 ;  /* 0x0000000115157824 */ /* 0x000fc800000e0600 */
[----:B------:R-:W-:Y:S04]  /*5c620*/  STL [R1+0xe08], R18 ;  /* 0x000e081201007387 */ /* 0x000fe80000100800 */
[----:B------:R-:W-:Y:S04]  /*5c630*/  STL [R1+0xe04], R21 ;  /* 0x000e041501007387 */ /* 0x000fe80000100800 */
[----:B------:R-:W5:Y:S01]  /*5c640*/  LDL.LU R6, [R1+0xdd8] ;  /* 0x000dd80001067983 */ /* 0x000f620000300800 */
[----:B--2---:R-:W-:Y:S02]  /*5c650*/  IMAD.MOV.U32 R4, RZ, RZ, R20 ;  /* 0x000000ffff047224 */ /* 0x004fe400078e0014 */
[----:B------:R-:W-:-:S05]  /*5c660*/  IMAD.MOV.U32 R5, RZ, RZ, R21 ;  /* 0x000000ffff057224 */ /* 0x000fca00078e0015 */
[----:B------:R1:W-:Y:S02]  /*5c670*/  LDGSTS.E [R3+0x17600], [R4.64], P4 ;  /* 0x1760000004037fae */ /* 0x0003e4000a121844 */
[----:B-1----:R-:W-:Y:S02]  /*5c680*/  IMAD.MOV.U32 R4, RZ, RZ, R18 ;  /* 0x000000ffff047224 */ /* 0x002fe400078e0012 */
[----:B------:R-:W-:Y:S01]  /*5c690*/  IMAD.X R19, R19, 0x1, R0, P1 ;  /* 0x0000000113137824 */ /* 0x000fe200008e0600 */
[----:B------:R-:W-:-:S03]  /*5c6a0*/  IADD3 R8, P0, R8, R14, RZ ;  /* 0x0000000e08087210 */ /* 0x000fc60007f1e0ff */
[----:B------:R-:W-:Y:S01]  /*5c6b0*/  IMAD.MOV.U32 R5, RZ, RZ, R19 ;  /* 0x000000ffff057224 */ /* 0x000fe200078e0013 */
[----:B------:R-:W-:Y:S01]  /*5c6c0*/  IADD3 R15, P1, R15, R14, RZ ;  /* 0x0000000e0f0f7210 */ /* 0x000fe20007f3e0ff */
[----:B------:R1:W-:Y:S01]  /*5c6d0*/  STL [R1+0xe00], R8 ;  /* 0x000e000801007387 */ /* 0x0003e20000100800 */
[----:B------:R-:W-:-:S03]  /*5c6e0*/  IMAD.X R17, R17, 0x1, R0, P0 ;  /* 0x0000000111117824 */ /* 0x000fc600000e0600 */
[----:B------:R2:W-:Y:S04]  /*5c6f0*/  STL [R1+0xdfc], R19 ;  /* 0x000dfc1301007387 */ /* 0x0005e80000100800 */
[----:B------:R-:W5:Y:S04]  /*5c700*/  LDL.LU R25, [R1+0xdd0] ;  /* 0x000dd00001197983 */ /* 0x000f680000300800 */
[----:B------:R-:W-:Y:S04]  /*5c710*/  STL [R1+0xdf8], R15 ;  /* 0x000df80f01007387 */ /* 0x000fe80000100800 */
[----:B------:R1:W-:Y:S04]  /*5c720*/  LDGSTS.E [R3+0x17e00], [R4.64], P4 ;  /* 0x17e0000004037fae */ /* 0x0003e8000a121844 */
[----:B------:R2:W-:Y:S01]  /*5c730*/  STL [R1+0xdf4], R17 ;  /* 0x000df41101007387 */ /* 0x0005e20000100800 */
[----:B------:R-:W-:Y:S01]  /*5c740*/  IADD3 R12, P0, R12, R14, RZ ;  /* 0x0000000e0c0c7210 */ /* 0x000fe20007f1e0ff */
[----:B-1----:R-:W-:-:S02]  /*5c750*/  IMAD.MOV.U32 R4, RZ, RZ, R8 ;  /* 0x000000ffff047224 */ /* 0x002fc400078e0008 */
[----:B------:R-:W-:Y:S01]  /*5c760*/  IMAD.X R16, R16, 0x1, R0, P1 ;  /* 0x0000000110107824 */ /* 0x000fe200008e0600 */
[----:B------:R-:W5:Y:S04]  /*5c770*/  LDL.LU R8, [R1+0xdcc] ;  /* 0x000dcc0001087983 */ /* 0x000f680000300800 */
[----:B------:R-:W-:Y:S04]  /*5c780*/  STL [R1+0xdf0], R12 ;  /* 0x000df00c01007387 */ /* 0x000fe80000100800 */
[----:B------:R1:W-:Y:S04]  /*5c790*/  STL [R1+0xdec], R16 ;  /* 0x000dec1001007387 */ /* 0x0003e80000100800 */
[----:B------:R-:W5:Y:S04]  /*5c7a0*/  LDL.LU R23, [R1+0xdc8] ;  /* 0x000dc80001177983 */ /* 0x000f680000300800 */
[----:B------:R-:W5:Y:S01]  /*5c7b0*/  LDL.LU R26, [R1+0xdc4] ;  /* 0x000dc400011a7983 */ /* 0x000f620000300800 */
[----:B------:R-:W-:-:S05]  /*5c7c0*/  IMAD.MOV.U32 R5, RZ, RZ, R17 ;  /* 0x000000ffff057224 */ /* 0x000fca00078e0011 */
[----:B------:R1:W-:Y:S02]  /*5c7d0*/  LDGSTS.E [R3+0x18600], [R4.64], P4 ;  /* 0x1860000004037fae */ /* 0x0003e4000a121844 */
[----:B-1----:R-:W-:Y:S02]  /*5c7e0*/  IMAD.MOV.U32 R4, RZ, RZ, R15 ;  /* 0x000000ffff047224 */ /* 0x002fe400078e000f */
[----:B------:R-:W-:-:S05]  /*5c7f0*/  IMAD.MOV.U32 R5, RZ, RZ, R16 ;  /* 0x000000ffff057224 */ /* 0x000fca00078e0010 */
[----:B------:R1:W-:Y:S02]  /*5c800*/  LDGSTS.E [R3+0x18e00], [R4.64], P4 ;  /* 0x18e0000004037fae */ /* 0x0003e4000a121844 */
[----:B-1----:R-:W-:Y:S01]  /*5c810*/  IMAD.MOV.U32 R4, RZ, RZ, R12 ;  /* 0x000000ffff047224 */ /* 0x002fe200078e000c */
[----:B---3--:R-:W-:Y:S01]  /*5c820*/  IADD3 R7, P1, R7, R14, RZ ;  /* 0x0000000e07077210 */ /* 0x008fe20007f3e0ff */
[----:B----4-:R-:W-:-:S04]  /*5c830*/  IMAD.X R13, R13, 0x1, R0, P0 ;  /* 0x000000010d0d7824 */ /* 0x010fc800000e0600 */
[----:B------:R-:W-:Y:S04]  /*5c840*/  STL [R1+0xde8], R7 ;  /* 0x000de80701007387 */ /* 0x000fe80000100800 */
[----:B------:R-:W-:Y:S04]  /*5c850*/  STL [R1+0xde4], R13 ;  /* 0x000de40d01007387 */ /* 0x000fe80000100800 */
[----:B------:R-:W3:Y:S01]  /*5c860*/  LDL.LU R21, [R1+0xdc0] ;  /* 0x000dc00001157983 */ /* 0x000ee20000300800 */
[----:B-----5:R-:W-:-:S03]  /*5c870*/  IADD3 R2, P0, R2, R14, RZ ;  /* 0x0000000e02027210 */ /* 0x020fc60007f1e0ff */
[----:B------:R-:W4:Y:S01]  /*5c880*/  LDL.LU R24, [R1+0xdbc] ;  /* 0x000dbc0001187983 */ /* 0x000f220000300800 */
[----:B------:R-:W-:-:S03]  /*5c890*/  IMAD.X R10, R10, 0x1, R0, P1 ;  /* 0x000000010a0a7824 */ /* 0x000fc600008e0600 */
[----:B------:R-:W-:Y:S04]  /*5c8a0*/  STL [R1+0xde0], R2 ;  /* 0x000de00201007387 */ /* 0x000fe80000100800 */
[----:B------:R1:W-:Y:S04]  /*5c8b0*/  STL [R1+0xddc], R10 ;  /* 0x000ddc0a01007387 */ /* 0x0003e80000100800 */
[----:B------:R-:W5:Y:S04]  /*5c8c0*/  LDL.LU R22, [R1+0xdb4] ;  /* 0x000db40001167983 */ /* 0x000f680000300800 */
[----:B--2---:R-:W2:Y:S04]  /*5c8d0*/  LDL.LU R19, [R1+0xdb8] ;  /* 0x000db80001137983 */ /* 0x004ea80000300800 */
[----:B------:R-:W2:Y:S04]  /*5c8e0*/  LDL.LU R17, [R1+0xdb0] ;  /* 0x000db00001117983 */ /* 0x000ea80000300800 */
[----:B------:R-:W2:Y:S01]  /*5c8f0*/  LDL.LU R20, [R1+0xdac] ;  /* 0x000dac0001147983 */ /* 0x000ea20000300800 */
[----:B------:R-:W-:-:S05]  /*5c900*/  IMAD.MOV.U32 R5, RZ, RZ, R13 ;  /* 0x000000ffff057224 */ /* 0x000fca00078e000d */
[----:B------:R1:W-:Y:S01]  /*5c910*/  LDGSTS.E [R3+0x19600], [R4.64], P4 ;  /* 0x1960000004037fae */ /* 0x0003e2000a121844 */
[----:B------:R-:W-:Y:S01]  /*5c920*/  IMAD.X R11, R11, 0x1, R0, P0 ;  /* 0x000000010b0b7824 */ /* 0x000fe200000e0600 */
[----:B------:R-:W-:-:S05]  /*5c930*/  IADD3 R6, P1, R6, R14, RZ ;  /* 0x0000000e06067210 */ /* 0x000fca0007f3e0ff */
[----:B------:R-:W-:Y:S04]  /*5c940*/  STL [R1+0xdd8], R6 ;  /* 0x000dd80601007387 */ /* 0x000fe80000100800 */
[----:B------:R1:W-:Y:S04]  /*5c950*/  STL [R1+0xdd4], R11 ;  /* 0x000dd40b01007387 */ /* 0x0003e80000100800 */
[----:B------:R-:W2:Y:S04]  /*5c960*/  LDL.LU R18, [R1+0xda4] ;  /* 0x000da40001127983 */ /* 0x000ea80000300800 */
[----:B------:R-:W2:Y:S04]  /*5c970*/  LDL.LU R16, [R1+0xd9c] ;  /* 0x000d9c0001107983 */ /* 0x000ea80000300800 */
[----:B------:R-:W2:Y:S01]  /*5c980*/  LDL.LU R15, [R1+0xda8] ;  /* 0x000da800010f7983 */ /* 0x000ea20000300800 */
[----:B-1----:R-:W-:-:S03]  /*5c990*/  IMAD.MOV.U32 R5, RZ, RZ, R10 ;  /* 0x000000ffff057224 */ /* 0x002fc600078e000a */
[----:B------:R-:W2:Y:S01]  /*5c9a0*/  LDL.LU R12, [R1+0xda0] ;  /* 0x000da000010c7983 */ /* 0x000ea20000300800 */
[----:B------:R-:W-:-:S03]  /*5c9b0*/  IMAD.MOV.U32 R4, RZ, RZ, R7 ;  /* 0x000000ffff047224 */ /* 0x000fc600078e0007 */
[----:B------:R-:W2:Y:S04]  /*5c9c0*/  LDL.LU R10, [R1+0xd98] ;  /* 0x000d9800010a7983 */ /* 0x000ea80000300800 */
[----:B------:R-:W2:Y:S04]  /*5c9d0*/  LDL.LU R7, [R1+0xd90] ;  /* 0x000d900001077983 */ /* 0x000ea80000300800 */
[----:B------:R-:W2:Y:S04]  /*5c9e0*/  LDL.LU R13, [R1+0xd94] ;  /* 0x000d9400010d7983 */ /* 0x000ea80000300800 */
[----:B------:R1:W-:Y:S01]  /*5c9f0*/  LDGSTS.E [R3+0x19e00], [R4.64], P4 ;  /* 0x19e0000004037fae */ /* 0x0003e2000a121844 */
[----:B------:R-:W-:Y:S01]  /*5ca00*/  IADD3 R25, P0, R25, R14, RZ ;  /* 0x0000000e19197210 */ /* 0x000fe20007f1e0ff */
[----:B-1----:R-:W-:-:S02]  /*5ca10*/  IMAD.MOV.U32 R4, RZ, RZ, R2 ;  /* 0x000000ffff047224 */ /* 0x002fc400078e0002 */
[----:B------:R-:W-:Y:S02]  /*5ca20*/  IMAD.MOV.U32 R5, RZ, RZ, R11 ;  /* 0x000000ffff057224 */ /* 0x000fe400078e000b */
[----:B------:R-:W-:Y:S04]  /*5ca30*/  STL [R1+0xdd0], R25 ;  /* 0x000dd01901007387 */ /* 0x000fe80000100800 */
[----:B------:R1:W-:Y:S01]  /*5ca40*/  LDGSTS.E [R3+0x1a600], [R4.64], P4 ;  /* 0x1a60000004037fae */ /* 0x0003e2000a121844 */
[----:B------:R-:W-:-:S05]  /*5ca50*/  IMAD.X R8, R8, 0x1, R0, P1 ;  /* 0x0000000108087824 */ /* 0x000fca00008e0600 */
[----:B------:R1:W-:Y:S04]  /*5ca60*/  STL [R1+0xdcc], R8 ;  /* 0x000dcc0801007387 */ /* 0x0003e80000100800 */
[----:B------:R-:W2:Y:S01]  /*5ca70*/  LDL.LU R2, [R1+0xd88] ;  /* 0x000d880001027983 */ /* 0x000ea20000300800 */
[----:B------:R-:W-:-:S03]  /*5ca80*/  IADD3 R23, P1, R23, R14, RZ ;  /* 0x0000000e17177210 */ /* 0x000fc60007f3e0ff */
[----:B------:R-:W2:Y:S01]  /*5ca90*/  LDL.LU R11, [R1+0xd8c] ;  /* 0x000d8c00010b7983 */ /* 0x000ea20000300800 */
[----:B------:R-:W-:-:S03]  /*5caa0*/  IMAD.X R26, R26, 0x1, R0, P0 ;  /* 0x000000011a1a7824 */ /* 0x000fc600000e0600 */
[----:B------:R-:W-:Y:S01]  /*5cab0*/  STL [R1+0xdc8], R23 ;  /* 0x000dc81701007387 */ /* 0x000fe20000100800 */
[----:B-1----:R-:W-:-:S03]  /*5cac0*/  IMAD.MOV.U32 R5, RZ, RZ, R8 ;  /* 0x000000ffff057224 */ /* 0x002fc600078e0008 */
[----:B------:R-:W-:Y:S04]  /*5cad0*/  STL [R1+0xdc4], R26 ;  /* 0x000dc41a01007387 */ /* 0x000fe80000100800 */
[----:B------:R-:W2:Y:S01]  /*5cae0*/  LDL.LU R8, [R1+0xd84] ;  /* 0x000d840001087983 */ /* 0x000ea20000300800 */
[----:B------:R-:W-:-:S03]  /*5caf0*/  IMAD.MOV.U32 R4, RZ, RZ, R6 ;  /* 0x000000ffff047224 */ /* 0x000fc600078e0006 */
[----:B------:R-:W2:Y:S04]  /*5cb00*/  LDL.LU R6, [R1+0xd80] ;  /* 0x000d800001067983 */ /* 0x000ea80000300800 */
[----:B------:R1:W-:Y:S02]  /*5cb10*/  LDGSTS.E [R3+0x1ae00], [R4.64], P4 ;  /* 0x1ae0000004037fae */ /* 0x0003e4000a121844 */
[----:B-1----:R-:W-:Y:S02]  /*5cb20*/  IMAD.MOV.U32 R4, RZ, RZ, R25 ;  /* 0x000000ffff047224 */ /* 0x002fe400078e0019 */
[----:B------:R-:W-:-:S05]  /*5cb30*/  IMAD.MOV.U32 R5, RZ, RZ, R26 ;  /* 0x000000ffff057224 */ /* 0x000fca00078e001a */
[----:B------:R1:W-:Y:S02]  /*5cb40*/  LDGSTS.E [R3+0x1b600], [R4.64], P4 ;  /* 0x1b60000004037fae */ /* 0x0003e4000a121844 */
[----:B-1----:R-:W-:Y:S01]  /*5cb50*/  IMAD.MOV.U32 R4, RZ, RZ, R23 ;  /* 0x000000ffff047224 */ /* 0x002fe200078e0017 */
[----:B------:R-:W-:Y:S01]  /*5cb60*/  IADD3 R9, R9, 0x1, RZ ;  /* 0x0000000109097810 */ /* 0x000fe20007ffe0ff */
[----:B------:R-:W-:Y:S02]  /*5cb70*/  IMAD.MOV.U32 R100, RZ, RZ, R45 ;  /* 0x000000ffff647224 */ /* 0x000fe400078e002d */
[----:B------:R-:W-:Y:S02]  /*5cb80*/  IMAD.MOV.U32 R101, RZ, RZ, R44 ;  /* 0x000000ffff657224 */ /* 0x000fe400078e002c */
[----:B------:R-:W-:-:S07]  /*5cb90*/  IMAD.MOV.U32 R102, RZ, RZ, R41 ;  /* 0x000000ffff667224 */ /* 0x000fce00078e0029 */
[----:B------:R-:W-:Y:S07]  /*5cba0*/  HMMA.1688.F32.TF32 R52, R156, R54, R100 ;  /* 0x000000369c34723c */ /* 0x000fee0000081064 */
[----:B------:R-:W-:Y:S02]  /*5cbb0*/  IMAD.MOV.U32 R100, RZ, RZ, R37 ;  /* 0x000000ffff647224 */ /* 0x000fe400078e0025 */
[----:B------:R-:W-:Y:S02]  /*5cbc0*/  IMAD.MOV.U32 R101, RZ, RZ, R36 ;  /* 0x000000ffff657224 */ /* 0x000fe400078e0024 */
[----:B------:R-:W-:-:S02]  /*5cbd0*/  IMAD.MOV.U32 R102, RZ, RZ, R33 ;  /* 0x000000ffff667224 */ /* 0x000fc400078e0021 */
[----:B------:R-:W-:Y:S01]  /*5cbe0*/  IMAD.MOV.U32 R103, RZ, RZ, R32 ;  /* 0x000000ffff677224 */ /* 0x000fe200078e0020 */
[----:B---3--:R-:W-:Y:S01]  /*5cbf0*/  IADD3 R21, P0, R21, R14, RZ ;  /* 0x0000000e15157210 */ /* 0x008fe20007f1e0ff */
[----:B----4-:R-:W-:-:S04]  /*5cc00*/  IMAD.X R24, R24, 0x1, R0, P1 ;  /* 0x0000000118187824 */ /* 0x010fc800008e0600 */
[----:B------:R-:W-:-:S05]  /*5cc10*/  IMAD.MOV.U32 R5, RZ, RZ, R24 ;  /* 0x000000ffff057224 */ /* 0x000fca00078e0018 */
[----:B------:R1:W-:Y:S01]  /*5cc20*/  LDGSTS.E [R3+0x1be00], [R4.64], P4 ;  /* 0x1be0000004037fae */ /* 0x0003e2000a121844 */
[----:B-----5:R-:W-:Y:S01]  /*5cc30*/  IMAD.X R22, R22, 0x1, R0, P0 ;  /* 0x0000000116167824 */ /* 0x020fe200000e0600 */
[-C--:B--2---:R-:W-:Y:S01]  /*5cc40*/  IADD3 R19, P1, R19, R14.reuse, RZ ;  /* 0x0000000e13137210 */ /* 0x084fe20007f3e0ff */
[----:B-1----:R-:W-:Y:S02]  /*5cc50*/  IMAD.MOV.U32 R4, RZ, RZ, R21 ;  /* 0x000000ffff047224 */ /* 0x002fe400078e0015 */
[----:B------:R-:W-:Y:S01]  /*5cc60*/  IMAD.MOV.U32 R5, RZ, RZ, R22 ;  /* 0x000000ffff057224 */ /* 0x000fe200078e0016 */
[----:B------:R-:W-:Y:S01]  /*5cc70*/  IADD3 R17, P0, R17, R14, RZ ;  /* 0x0000000e11117210 */ /* 0x000fe20007f1e0ff */
[----:B------:R-:W-:-:S03]  /*5cc80*/  IMAD.X R20, R20, 0x1, R0, P1 ;  /* 0x0000000114147824 */ /* 0x000fc600008e0600 */
[----:B------:R1:W-:Y:S02]  /*5cc90*/  LDGSTS.E [R3+0x1c600], [R4.64], P4 ;  /* 0x1c60000004037fae */ /* 0x0003e4000a121844 */
[----:B-1----:R-:W-:Y:S02]  /*5cca0*/  IMAD.MOV.U32 R4, RZ, RZ, R19 ;  /* 0x000000ffff047224 */ /* 0x002fe400078e0013 */
[----:B------:R-:W-:-:S05]  /*5ccb0*/  IMAD.MOV.U32 R5, RZ, RZ, R20 ;  /* 0x000000ffff057224 */ /* 0x000fca00078e0014 */
[----:B------:R1:W-:Y:S02]  /*5ccc0*/  LDGSTS.E [R3+0x1ce00], [R4.64], P4 ;  /* 0x1ce0000004037fae */ /* 0x0003e4000a121844 */
[----:B-1----:R-:W-:Y:S02]  /*5ccd0*/  IMAD.MOV.U32 R4, RZ, RZ, R17 ;  /* 0x000000ffff047224 */ /* 0x002fe400078e0011 */
[----:B------:R-:W-:-:S04]  /*5cce0*/  IMAD.X R18, R18, 0x1, R0, P0 ;  /* 0x0000000112127824 */ /* 0x000fc800000e0600 */
[----:B------:R-:W-:Y:S01]  /*5ccf0*/  IMAD.MOV.U32 R5, RZ, RZ, R18 ;  /* 0x000000ffff057224 */ /* 0x000fe200078e0012 */
[----:B------:R-:W-:-:S04]  /*5cd00*/  IADD3 R15, P1, R15, R14, RZ ;  /* 0x0000000e0f0f7210 */ /* 0x000fc80007f3e0ff */
[----:B------:R1:W-:Y:S01]  /*5cd10*/  LDGSTS.E [R3+0x1d600], [R4.64], P4 ;  /* 0x1d60000004037fae */ /* 0x0003e2000a121844 */
[-C--:B------:R-:W-:Y:S01]  /*5cd20*/  IADD3 R12, P0, R12, R14.reuse, RZ ;  /* 0x0000000e0c0c7210 */ /* 0x080fe20007f1e0ff */
[----:B------:R-:W-:Y:S02]  /*5cd30*/  IMAD.X R16, R16, 0x1, R0, P1 ;  /* 0x0000000110107824 */ /* 0x000fe400008e0600 */
[----:B------:R-:W-:Y:S01]  /*5cd40*/  STL [R1+0xdc0], R21 ;  /* 0x000dc01501007387 */ /* 0x000fe20000100800 */
[-C--:B------:R-:W-:Y:S01]  /*5cd50*/  IADD3 R10, P1, R10, R14.reuse, RZ ;  /* 0x0000000e0a0a7210 */ /* 0x080fe20007f3e0ff */
[----:B-1----:R-:W-:Y:S02]  /*5cd60*/  IMAD.MOV.U32 R4, RZ, RZ, R15 ;  /* 0x000000ffff047224 */ /* 0x002fe400078e000f */
[----:B------:R-:W-:Y:S02]  /*5cd70*/  IMAD.MOV.U32 R5, RZ, RZ, R16 ;  /* 0x000000ffff057224 */ /* 0x000fe400078e0010 */
[----:B------:R-:W-:Y:S01]  /*5cd80*/  IMAD.X R13, R13, 0x1, R0, P0 ;  /* 0x000000010d0d7824 */ /* 0x000fe200000e0600 */
[----:B------:R-:W-:Y:S04]  /*5cd90*/  STL [R1+0xdbc], R24 ;  /* 0x000dbc1801007387 */ /* 0x000fe80000100800 */
[----:B------:R1:W-:Y:S01]  /*5cda0*/  LDGSTS.E [R3+0x1de00], [R4.64], P4 ;  /* 0x1de0000004037fae */ /* 0x0003e2000a121844 */
[----:B------:R-:W-:-:S03]  /*5cdb0*/  IADD3 R7, P2, R7, R14, RZ ;  /* 0x0000000e07077210 */ /* 0x000fc60007f5e0ff */
[----:B------:R-:W-:Y:S04]  /*5cdc0*/  STL [R1+0xdb8], R19 ;  /* 0x000db81301007387 */ /* 0x000fe80000100800 */
[----:B------:R-:W-:Y:S01]  /*5cdd0*/  STL [R1+0xdb4], R22 ;  /* 0x000db41601007387 */ /* 0x000fe20000100800 */
[----:B-1----:R-:W-:Y:S02]  /*5cde0*/  IMAD.MOV.U32 R4, RZ, RZ, R12 ;  /* 0x000000ffff047224 */ /* 0x002fe400078e000c */
[----:B------:R-:W-:Y:S01]  /*5cdf0*/  IMAD.MOV.U32 R5, RZ, RZ, R13 ;  /* 0x000000ffff057224 */ /* 0x000fe200078e000d */
[----:B------:R-:W-:Y:S04]  /*5ce00*/  STL [R1+0xdb0], R17 ;  /* 0x000db01101007387 */ /* 0x000fe80000100800 */
[----:B------:R-:W-:Y:S04]  /*5ce10*/  STL [R1+0xdac], R20 ;  /* 0x000dac1401007387 */ /* 0x000fe80000100800 */
[----:B------:R-:W-:Y:S04]  /*5ce20*/  STL [R1+0xda8], R15 ;  /* 0x000da80f01007387 */ /* 0x000fe80000100800 */
[----:B------:R-:W-:Y:S04]  /*5ce30*/  STL [R1+0xda4], R18 ;  /* 0x000da41201007387 */ /* 0x000fe80000100800 */
[----:B------:R1:W-:Y:S04]  /*5ce40*/  LDGSTS.E [R3+0x1e600], [R4.64], P4 ;  /* 0x1e60000004037fae */ /* 0x0003e8000a121844 */
[----:B------:R-:W-:Y:S04]  /*5ce50*/  STL [R1+0xda0], R12 ;  /* 0x000da00c01007387 */ /* 0x000fe80000100800 */
[----:B------:R-:W-:Y:S01]  /*5ce60*/  STL [R1+0xd9c], R16 ;  /* 0x000d9c1001007387 */ /* 0x000fe20000100800 */
[----:B-1----:R-:W-:-:S02]  /*5ce70*/  IMAD.MOV.U32 R4, RZ, RZ, R10 ;  /* 0x000000ffff047224 */ /* 0x002fc400078e000a */
[----:B------:R-:W-:Y:S01]  /*5ce80*/  IMAD.X R11, R11, 0x1, R0, P1 ;  /* 0x000000010b0b7824 */ /* 0x000fe200008e0600 */
[----:B------:R-:W-:Y:S03]  /*5ce90*/  STL [R1+0xd98], R10 ;  /* 0x000d980a01007387 */ /* 0x000fe60000100800 */
[----:B------:R-:W-:Y:S01]  /*5cea0*/  IMAD.MOV.U32 R5, RZ, RZ, R11 ;  /* 0x000000ffff057224 */ /* 0x000fe200078e000b */
[----:B------:R1:W-:Y:S01]  /*5ceb0*/  STL [R1+0xd94], R13 ;  /* 0x000d940d01007387 */ /* 0x0003e20000100800 */
[----:B------:R-:W-:-:S03]  /*5cec0*/  IADD3 R2, P0, R2, R14, RZ ;  /* 0x0000000e02027210 */ /* 0x000fc60007f1e0ff */
[----:B------:R2:W-:Y:S01]  /*5ced0*/  LDGSTS.E [R3+0x1ee00], [R4.64], P4 ;  /* 0x1ee0000004037fae */ /* 0x0005e2000a121844 */
[----:B------:R-:W-:Y:S02]  /*5cee0*/  IMAD.X R8, R8, 0x1, R0, P2 ;  /* 0x0000000108087824 */ /* 0x000fe400010e0600 */
[----:B-1----:R-:W-:Y:S01]  /*5cef0*/  IMAD.MOV.U32 R13, RZ, RZ, 0x3f ;  /* 0x0000003fff0d7424 */ /* 0x002fe200078e00ff */
[----:B------:R-:W-:Y:S01]  /*5cf00*/  STL [R1+0xd90], R7 ;  /* 0x000d900701007387 */ /* 0x000fe20000100800 */
[----:B--2---:R-:W-:Y:S02]  /*5cf10*/  IMAD.MOV.U32 R4, RZ, RZ, R7 ;  /* 0x000000ffff047224 */ /* 0x004fe400078e0007 */
[----:B------:R-:W-:Y:S01]  /*5cf20*/  IMAD.MOV.U32 R5, RZ, RZ, R8 ;  /* 0x000000ffff057224 */ /* 0x000fe200078e0008 */
[----:B------:R-:W-:Y:S01]  /*5cf30*/  IADD3 R13, R13, c[0x0][0x180], RZ ;  /* 0x000060000d0d7a10 */ /* 0x000fe20007ffe0ff */
[----:B------:R1:W-:Y:S01]  /*5cf40*/  STL [R1+0xd88], R2 ;  /* 0x000d880201007387 */ /* 0x0003e20000100800 */
[----:B------:R-:W-:-:S03]  /*5cf50*/  IMAD.X R6, R6, 0x1, R0, P0 ;  /* 0x0000000106067824 */ /* 0x000fc600000e0600 */
[----:B------:R2:W-:Y:S04]  /*5cf60*/  LDGSTS.E [R3+0x1f600], [R4.64], P4 ;  /* 0x1f60000004037fae */ /* 0x0005e8000a121844 */
[----:B------:R3:W-:Y:S01]  /*5cf70*/  STL [R1+0xd8c], R11 ;  /* 0x000d8c0b01007387 */ /* 0x0007e20000100800 */
[----:B--2---:R-:W-:Y:S01]  /*5cf80*/  IMAD.MOV.U32 R4, RZ, RZ, R2 ;  /* 0x000000ffff047224 */ /* 0x004fe200078e0002 */
[----:B-1----:R-:W-:Y:S02]  /*5cf90*/  SHF.R.S32.HI R2, RZ, 0x1f, R13 ;  /* 0x0000001fff027819 */ /* 0x002fe4000001140d */
[----:B------:R3:W-:Y:S02]  /*5cfa0*/  STL [R1+0xd84], R8 ;  /* 0x000d840801007387 */ /* 0x0007e40000100800 */
[----:B------:R-:W-:-:S02]  /*5cfb0*/  LEA.HI R2, R2, R13, RZ, 0x6 ;  /* 0x0000000d02027211 */ /* 0x000fc400078f30ff */
[----:B------:R3:W-:Y:S02]  /*5cfc0*/  STL [R1+0xd80], R6 ;  /* 0x000d800601007387 */ /* 0x0007e40000100800 */
[----:B------:R-:W-:Y:S02]  /*5cfd0*/  SHF.R.S32.HI R2, RZ, 0x6, R2 ;  /* 0x00000006ff027819 */ /* 0x000fe40000011402 */
[----:B------:R3:W-:Y:S02]  /*5cfe0*/  STL [R1+0x998], R9 ;  /* 0x0009980901007387 */ /* 0x0007e40000100800 */
[----:B------:R-:W-:Y:S01]  /*5cff0*/  ISETP.NE.U32.AND P0, PT, R9, R2, PT ;  /* 0x000000020900720c */ /* 0x000fe20003f05070 */
[----:B------:R-:W-:Y:S01]  /*5d000*/  IMAD.MOV.U32 R5, RZ, RZ, R6 ;  /* 0x000000ffff057224 */ /* 0x000fe200078e0006 */
[C---:B------:R-:W-:Y:S04]  /*5d010*/  HMMA.1688.F32.TF32 R44, R156.reuse, R46, R144 ;  /* 0x0000002e9c2c723c */ /* 0x040fe80000081090 */
[----:B------:R3:W-:Y:S04]  /*5d020*/  LDGSTS.E [R3+0x1fe00], [R4.64], P4 ;  /* 0x1fe0000004037fae */ /* 0x0007e8000a121844 */
[C---:B------:R-:W-:Y:S01]  /*5d030*/  HMMA.1688.F32.TF32 R60, R156.reuse, R62, R100 ;  /* 0x0000003e9c3c723c */ /* 0x040fe20000081064 */
[----:B------:R-:W0:Y:S07]  /*5d040*/  LDGDEPBAR ;  /* 0x00000000000079af */ /* 0x000e2e0000000000 */
[----:B------:R-:W-:Y:S01]  /*5d050*/  HMMA.1688.F32.TF32 R156, R156, R66, R92 ;  /* 0x000000429c9c723c */ /* 0x000fe2000008105c */
[----:B---3--:R-:W-:Y:S01]  /*5d060*/  @!P0 CALL.REL.NOINC `(.L_x_1) ;  /* 0x0000001000008944 */ /* 0x008fe20003c00000 */
[----:B------:R-:W-:Y:S06]  /*5d070*/  BRA `(.L_x_2) ;  /* 0xfffd68d000007947 */ /* 0x000fec000383ffff */
.L_x_1:
[----:B------:R-:W3:Y:S01]  /*5d080*/  LDL.LU R4, [R1+0x13c8] ;  /* 0x0013c80001047983 */ /* 0x000ee20000300800 */
[----:B------:R-:W-:-:S04]  /*5d090*/  DEPBAR.LE SB0, 0x0 ;  /* 0x000080000000791a */ /* 0x000fc80000000000 */
[----:B------:R-:W1:Y:S02]  /*5d0a0*/  S2R R3, SR_TID.X ;  /* 0x0000000000037919 */ /* 0x000e640000002100 */
[C---:B-12---:R-:W-:Y:S02]  /*5d0b0*/  IMAD.SHL.U32 R0, R3.reuse, 0x20, RZ ;  /* 0x0000002003007824 */ /* 0x046fe400078e00ff */
[----:B------:R-:W-:-:S03]  /*5d0c0*/  IMAD.SHL.U32 R2, R3, 0x4, RZ ;  /* 0x0000000403027824 */ /* 0x000fc600078e00ff */
[----:B------:R-:W-:-:S04]  /*5d0d0*/  LOP3.LUT R0, R0, 0x60, RZ, 0xc0, !PT ;  /* 0x0000006000007812 */ /* 0x000fc800078ec0ff */
[----:B------:R-:W-:Y:S01]  /*5d0e0*/  LOP3.LUT R0, R0, 0x70, R2, 0x78, !PT ;  /* 0x0000007000007812 */ /* 0x000fe200078e7802 */
[----:B------:R-:W-:-:S05]  /*5d0f0*/  IMAD.SHL.U32 R2, R3, 0x400, RZ ;  /* 0x0000040003027824 */ /* 0x000fca00078e00ff */
[----:B------:R-:W-:Y:S01]  /*5d100*/  LOP3.LUT R2, R2, 0x6000, RZ, 0xc0, !PT ;  /* 0x0000600002027812 */ /* 0x000fe200078ec0ff */
[----:B------:R-:W-:Y:S03]  /*5d110*/  BAR.SYNC.DEFER_BLOCKING 0x0 ;  /* 0x0000000000007b1d */ /* 0x000fe60000010000 */
[----:B---3--:R-:W-:-:S03]  /*5d120*/  IADD3 R0, R0, R2, R4 ;  /* 0x0000000200007210 */ /* 0x008fc60007ffe004 */
        /* <DEDUP_REMOVED lines=8> */
[----:B--2---:R1:W-:Y:S04]  /*5d1b0*/  STS.128 [R0], R4 ;  /* 0x0000000400007388 */ /* 0x0043e80000000c00 */
[----:B-1----:R-:W2:Y:S04]  /*5d1c0*/  LDL.LU R4, [R1+0x380] ;  /* 0x0003800001047983 */ /* 0x002ea80000300800 */
[----:B------:R-:W2:Y:S04]  /*5d1d0*/  LDL.LU R5, [R1+0x384] ;  /* 0x0003840001057983 */ /* 0x000ea80000300800 */
[----:B------:R-:W2:Y:S04]  /*5d1e0*/  LDL.LU R6, [R1+0x390] ;  /* 0x0003900001067983 */ /* 0x000ea80000300800 */
[----:B------:R-:W2:Y:S04]  /*5d1f0*/  LDL.LU R7, [R1+0x394] ;  /* 0x0003940001077983 */ /* 0x000ea80000300800 */
[----:B--2---:R1:W-:Y:S04]  /*5d200*/  STS.128 [R0+0x100], R4 ;  /* 0x0001000400007388 */ /* 0x0043e80000000c00 */
[----:B-1----:R-:W2:Y:S04]  /*5d210*/  LDL.LU R4, [R1+0x388] ;  /* 0x0003880001047983 */ /* 0x002ea80000300800 */
[----:B------:R-:W2:Y:S04]  /*5d220*/  LDL.LU R5, [R1+0x38c] ;  /* 0x00038c0001057983 */ /* 0x000ea80000300800 */
[----:B------:R-:W2:Y:S04]  /*5d230*/  LDL.LU R6, [R1+0x398] ;  /* 0x0003980001067983 */ /* 0x000ea80000300800 */
[----:B------:R-:W2:Y:S04]  /*5d240*/  LDL.LU R7, [R1+0x39c] ;  /* 0x00039c0001077983 */ /* 0x000ea80000300800 */
[----:B---3--:R1:W-:Y:S04]  /*5d250*/  STS.128 [R0+0x80], R8 ;  /* 0x0000800800007388 */ /* 0x0083e80000000c00 */
[----:B-1----:R-:W3:Y:S04]  /*5d260*/  LDL.LU R8, [R1] ;  /* 0x0000000001087983 */ /* 0x002ee80000300800 */
[----:B------:R-:W3:Y:S04]  /*5d270*/  LDL.LU R9, [R1+0x4] ;  /* 0x0000040001097983 */ /* 0x000ee80000300800 */
[----:B------:R-:W3:Y:S04]  /*5d280*/  LDL.LU R10, [R1+0x10] ;  /* 0x00001000010a7983 */ /* 0x000ee80000300800 */
[----:B------:R-:W3:Y:S04]  /*5d290*/  LDL.LU R11, [R1+0x14] ;  /* 0x00001400010b7983 */ /* 0x000ee80000300800 */
[----:B--2---:R1:W-:Y:S04]  /*5d2a0*/  STS.128 [R0+0x180], R4 ;  /* 0x0001800400007388 */ /* 0x0043e80000000c00 */
[----:B-1----:R-:W2:Y:S04]  /*5d2b0*/  LDL.LU R4, [R1+0x8] ;  /* 0x0000080001047983 */ /* 0x002ea80000300800 */
[----:B------:R-:W2:Y:S04]  /*5d2c0*/  LDL.LU R5, [R1+0xc] ;  /* 0x00000c0001057983 */ /* 0x000ea80000300800 */
[----:B------:R-:W2:Y:S04]  /*5d2d0*/  LDL.LU R6, [R1+0x18] ;  /* 0x0000180001067983 */ /* 0x000ea80000300800 */
[----:B------:R-:W2:Y:S04]  /*5d2e0*/  LDL.LU R7, [R1+0x1c] ;  /* 0x00001c0001077983 */ /* 0x000ea80000300800 */
[----:B---3--:R1:W-:Y:S02]  /*5d2f0*/  STS.128 [R0+0x200], R8 ;  /* 0x0002000800007388 */ /* 0x0083e40000000c00 */
[----:B-1----:R-:W-:-:S02]  /*5d300*/  IMAD.MOV.U32 R8, RZ, RZ, R164 ;  /* 0x000000ffff087224 */ /* 0x002fc400078e00a4 */
[----:B------:R-:W-:Y:S02]  /*5d310*/  IMAD.MOV.U32 R9, RZ, RZ, R165 ;  /* 0x000000ffff097224 */ /* 0x000fe400078e00a5 */
[----:B------:R-:W-:Y:S02]  /*5d320*/  IMAD.MOV.U32 R10, RZ, RZ, R168 ;  /* 0x000000ffff0a7224 */ /* 0x000fe400078e00a8 */
[----:B------:R-:W-:Y:S02]  /*5d330*/  IMAD.MOV.U32 R11, RZ, RZ, R169 ;  /* 0x000000ffff0b7224 */ /* 0x000fe400078e00a9 */
[----:B------:R-:W-:-:S03]  /*5d340*/  IMAD.MOV.U32 R168, RZ, RZ, R166 ;  /* 0x000000ffffa87224 */ /* 0x000fc600078e00a6 */
[----:B------:R1:W-:Y:S01]  /*5d350*/  STS.128 [R0+0x400], R8 ;  /* 0x0004000800007388 */ /* 0x0003e20000000c00 */
[----:B------:R-:W-:-:S05]  /*5d360*/  IMAD.MOV.U32 R169, RZ, RZ, R167 ;  /* 0x000000ffffa97224 */ /* 0x000fca00078e00a7 */
[----:B------:R-:W-:Y:S01]  /*5d370*/  STS.128 [R0+0x480], R168 ;  /* 0x000480a800007388 */ /* 0x000fe20000000c00 */
[----:B-1----:R-:W-:Y:S02]  /*5d380*/  IMAD.MOV.U32 R10, RZ, RZ, R236 ;  /* 0x000000ffff0a7224 */ /* 0x002fe400078e00ec */
[----:B------:R-:W-:Y:S02]  /*5d390*/  IMAD.MOV.U32 R11, RZ, RZ, R237 ;  /* 0x000000ffff0b7224 */ /* 0x000fe400078e00ed */
[----:B------:R-:W-:Y:S02]  /*5d3a0*/  IMAD.MOV.U32 R8, RZ, RZ, R232 ;  /* 0x000000ffff087224 */ /* 0x000fe400078e00e8 */
[----:B------:R-:W-:Y:S02]  /*5d3b0*/  IMAD.MOV.U32 R9, RZ, RZ, R233 ;  /* 0x000000ffff097224 */ /* 0x000fe400078e00e9 */
[----:B------:R-:W-:Y:S02]  /*5d3c0*/  IMAD.MOV.U32 R236, RZ, RZ, R234 ;  /* 0x000000ffffec7224 */ /* 0x000fe400078e00ea */
[----:B------:R-:W-:Y:S01]  /*5d3d0*/  IMAD.MOV.U32 R237, RZ, RZ, R235 ;  /* 0x000000ffffed7224 */ /* 0x000fe200078e00eb */
[----:B------:R-:W-:Y:S04]  /*5d3e0*/  STS.128 [R0+0x600], R8 ;  /* 0x0006000800007388 */ /* 0x000fe80000000c00 */
[----:B------:R-:W-:Y:S01]  /*5d3f0*/  STS.128 [R0+0x680], R236 ;  /* 0x000680ec00007388 */ /* 0x000fe20000000c00 */
[C---:B------:R-:W-:Y:S01]  /*5d400*/  IMAD.SHL.U32 R2, R3.reuse, 0x1000, RZ ;  /* 0x0000100003027824 */ /* 0x040fe200078e00ff */
[----:B------:R-:W-:-:S04]  /*5d410*/  LOP3.LUT R3, R3, 0x7f, RZ, 0xc0, !PT ;  /* 0x0000007f03037812 */ /* 0x000fc800078ec0ff */
[----:B------:R-:W-:-:S05]  /*5d420*/  LOP3.LUT R2, R2, 0x6000, RZ, 0xc0, !PT ;  /* 0x0000600002027812 */ /* 0x000fca00078ec0ff */
[----:B------:R-:W-:-:S05]  /*5d430*/  IMAD R2, R3, 0x10, R2 ;  /* 0x0000001003027824 */ /* 0x000fca00078e0202 */
[C---:B------:R-:W-:Y:S02]  /*5d440*/  LOP3.LUT R24, R2.reuse, 0x20, RZ, 0x3c, !PT ;  /* 0x0000002002187812 */ /* 0x040fe400078e3cff */
[----:B------:R-:W-:Y:S01]  /*5d450*/  LOP3.LUT R252, R2, 0x40, RZ, 0x3c, !PT ;  /* 0x0000004002fc7812 */ /* 0x000fe200078e3cff */
[----:B--2---:R1:W-:Y:S02]  /*5d460*/  STS.128 [R0+0x280], R4 ;  /* 0x0002800400007388 */ /* 0x0043e40000000c00 */
[----:B-1----:R-:W-:Y:S02]  /*5d470*/  IMAD.MOV.U32 R4, RZ, RZ, R128 ;  /* 0x000000ffff047224 */ /* 0x002fe400078e0080 */
[----:B------:R-:W-:Y:S02]  /*5d480*/  IMAD.MOV.U32 R5, RZ, RZ, R129 ;  /* 0x000000ffff057224 */ /* 0x000fe400078e0081 */
[----:B------:R-:W-:Y:S02]  /*5d490*/  IMAD.MOV.U32 R6, RZ, RZ, R132 ;  /* 0x000000ffff067224 */ /* 0x000fe400078e0084 */
[----:B------:R-:W-:-:S05]  /*5d4a0*/  IMAD.MOV.U32 R7, RZ, RZ, R133 ;  /* 0x000000ffff077224 */ /* 0x000fca00078e0085 */
[----:B------:R1:W-:Y:S02]  /*5d4b0*/  STS.128 [R0+0x300], R4 ;  /* 0x0003000400007388 */ /* 0x0003e40000000c00 */
        /* <DEDUP_REMOVED lines=9> */
[----:B------:R1:W-:Y:S04]  /*5d550*/  STS.128 [R0+0x700], R4 ;  /* 0x0007000400007388 */ /* 0x0003e80000000c00 */
[----:B-1----:R-:W2:Y:S04]  /*5d560*/  LDL.LU R4, [R1+0x4d0] ;  /* 0x0004d00001047983 */ /* 0x002ea80000300800 */
        /* <DEDUP_REMOVED lines=8> */
[----:B------:R-:W-:Y:S01]  /*5d5f0*/  IMAD.MOV.U32 R117, RZ, RZ, R123 ;  /* 0x000000ffff757224 */ /* 0x000fe200078e007b */
[----:B------:R-:W-:Y:S04]  /*5d600*/  STS.128 [R0+0x380], R132 ;  /* 0x0003808400007388 */ /* 0x000fe80000000c00 */
[----:B------:R-:W-:Y:S04]  /*5d610*/  STS.128 [R0+0x580], R84 ;  /* 0x0005805400007388 */ /* 0x000fe80000000c00 */
[----:B------:R-:W-:Y:S04]  /*5d620*/  STS.128 [R0+0x780], R116 ;  /* 0x0007807400007388 */ /* 0x000fe80000000c00 */
[----:B------:R-:W-:Y:S06]  /*5d630*/  BAR.SYNC.DEFER_BLOCKING 0x0 ;  /* 0x0000000000007b1d */ /* 0x000fec0000010000 */
[----:B------:R-:W1:Y:S04]  /*5d640*/  LDS.128 R8, [R2] ;  /* 0x0000000002087984 */ /* 0x000e680000000c00 */
[----:B------:R-:W3:Y:S04]  /*5d650*/  LDS.128 R16, [R2+0x800] ;  /* 0x0008000002107984 */ /* 0x000ee80000000c00 */
[----:B------:R-:W4:Y:S04]  /*5d660*/  LDS.128 R12, [R2+0x1000] ;  /* 0x00100000020c7984 */ /* 0x000f280000000c00 */
[----:B-1----:R-:W-:Y:S04]  /*5d670*/  STL.64 [R1+0xd0], R8 ;  /* 0x0000d00801007387 */ /* 0x002fe80000100a00 */
[----:B------:R-:W-:Y:S04]  /*5d680*/  STL.64 [R1+0xd8], R10 ;  /* 0x0000d80a01007387 */ /* 0x000fe80000100a00 */
[----:B------:R-:W1:Y:S04]  /*5d690*/  LDS.128 R8, [R2+0x1800] ;  /* 0x0018000002087984 */ /* 0x000e680000000c00 */
[----:B---3--:R-:W-:Y:S04]  /*5d6a0*/  STL.64 [R1+0x120], R16 ;  /* 0x0001201001007387 */ /* 0x008fe80000100a00 */
[----:B------:R-:W-:Y:S04]  /*5d6b0*/  STL.64 [R1+0x128], R18 ;  /* 0x0001281201007387 */ /* 0x000fe80000100a00 */
[----:B------:R-:W3:Y:S04]  /*5d6c0*/  LDS.128 R16, [R24] ;  /* 0x0000000018107984 */ /* 0x000ee80000000c00 */
[----:B----4-:R-:W-:Y:S04]  /*5d6d0*/  STL.64 [R1+0x190], R12 ;  /* 0x0001900c01007387 */ /* 0x010fe80000100a00 */
[----:B------:R-:W-:Y:S04]  /*5d6e0*/  STL.64 [R1+0x198], R14 ;  /* 0x0001980e01007387 */ /* 0x000fe80000100a00 */
[----:B------:R-:W4:Y:S04]  /*5d6f0*/  LDS.128 R12, [R24+0x800] ;  /* 0x00080000180c7984 */ /* 0x000f280000000c00 */
[----:B-1----:R-:W-:Y:S04]  /*5d700*/  STL.64 [R1+0x210], R8 ;  /* 0x0002100801007387 */ /* 0x002fe80000100a00 */
[----:B------:R-:W-:Y:S04]  /*5d710*/  STL.64 [R1+0x218], R10 ;  /* 0x0002180a01007387 */ /* 0x000fe80000100a00 */
[----:B------:R-:W1:Y:S04]  /*5d720*/  LDS.128 R8, [R24+0x1000] ;  /* 0x0010000018087984 */ /* 0x000e680000000c00 */
[----:B---3--:R-:W-:Y:S04]  /*5d730*/  STL.64 [R1+0xe0], R16 ;  /* 0x0000e01001007387 */ /* 0x008fe80000100a00 */
[----:B------:R-:W-:Y:S04]  /*5d740*/  STL.64 [R1+0xe8], R18 ;  /* 0x0000e81201007387 */ /* 0x000fe80000100a00 */
[----:B------:R-:W3:Y:S04]  /*5d750*/  LDS.128 R16, [R24+0x1800] ;  /* 0x0018000018107984 */ /* 0x000ee80000000c00 */
[----:B----4-:R-:W-:Y:S04]  /*5d760*/  STL.64 [R1+0x130], R12 ;  /* 0x0001300c01007387 */ /* 0x010fe80000100a00 */
[----:B------:R-:W-:Y:S04]  /*5d770*/  STL.64 [R1+0x138], R14 ;  /* 0x0001380e01007387 */ /* 0x000fe80000100a00 */
[----:B------:R-:W4:Y:S04]  /*5d780*/  LDS.128 R12, [R252] ;  /* 0x00000000fc0c7984 */ /* 0x000f280000000c00 */
[----:B-1----:R-:W-:Y:S04]  /*5d790*/  STL.64 [R1+0x1c0], R8 ;  /* 0x0001c00801007387 */ /* 0x002fe80000100a00 */
[----:B------:R-:W-:Y:S04]  /*5d7a0*/  STL.64 [R1+0x1c8], R10 ;  /* 0x0001c80a01007387 */ /* 0x000fe80000100a00 */
[----:B------:R-:W1:Y:S01]  /*5d7b0*/  LDS.128 R8, [R252+0x800] ;  /* 0x00080000fc087984 */ /* 0x000e620000000c00 */
[----:B------:R-:W-:-:S03]  /*5d7c0*/  LOP3.LUT R3, R2, 0x60, RZ, 0x3c, !PT ;  /* 0x0000006002037812 */ /* 0x000fc600078e3cff */
[----:B---3--:R-:W-:Y:S04]  /*5d7d0*/  STL.64 [R1+0x220], R16 ;  /* 0x0002201001007387 */ /* 0x008fe80000100a00 */
[----:B------:R-:W-:Y:S04]  /*5d7e0*/  STL.64 [R1+0x228], R18 ;  /* 0x0002281201007387 */ /* 0x000fe80000100a00 */
[----:B------:R-:W3:Y:S04]  /*5d7f0*/  LDS.128 R16, [R252+0x1000] ;  /* 0x00100000fc107984 */ /* 0x000ee80000000c00 */
[----:B----4-:R-:W-:Y:S04]  /*5d800*/  STL.64 [R1+0xf0], R12 ;  /* 0x0000f00c01007387 */ /* 0x010fe80000100a00 */
[----:B------:R-:W-:Y:S04]  /*5d810*/  STL.64 [R1+0xf8], R14 ;  /* 0x0000f80e01007387 */ /* 0x000fe80000100a00 */
[----:B------:R-:W4:Y:S04]  /*5d820*/  LDS.128 R12, [R252+0x1800] ;  /* 0x00180000fc0c7984 */ /* 0x000f280000000c00 */
[----:B-1----:R-:W-:Y:S04]  /*5d830*/  STL.64 [R1+0x160], R8 ;  /* 0x0001600801007387 */ /* 0x002fe80000100a00 */
[----:B------:R-:W-:Y:S04]  /*5d840*/  STL.64 [R1+0x168], R10 ;  /* 0x0001680a01007387 */ /* 0x000fe80000100a00 */
[----:B------:R-:W1:Y:S04]  /*5d850*/  LDS.128 R8, [R3] ;  /* 0x0000000003087984 */ /* 0x000e680000000c00 */
        /* <DEDUP_REMOVED lines=8> */
[----:B------:R-:W1:Y:S04]  /*5d8e0*/  LDS.128 R8, [R3+0x1800] ;  /* 0x0018000003087984 */ /* 0x000e680000000c00 */
[----:B------:R-:W-:Y:S06]  /*5d8f0*/  BAR.SYNC.DEFER_BLOCKING 0x0 ;  /* 0x0000000000007b1d */ /* 0x000fec0000010000 */
[----:B---3--:R-:W-:Y:S04]  /*5d900*/  STL.64 [R1+0xb0], R16 ;  /* 0x0000b01001007387 */ /* 0x008fe80000100a00 */
[----:B------:R-:W-:Y:S04]  /*5d910*/  STL.64 [R1+0xb8], R18 ;  /* 0x0000b81201007387 */ /* 0x000fe80000100a00 */
[----:B----4-:R-:W-:Y:S04]  /*5d920*/  STL.64 [R1+0x200], R12 ;  /* 0x0002000c01007387 */ /* 0x010fe80000100a00 */
[----:B------:R-:W-:Y:S04]  /*5d930*/  STL.64 [R1+0x208], R14 ;  /* 0x0002080e01007387 */ /* 0x000fe80000100a00 */
[----:B--2---:R-:W-:Y:S04]  /*5d940*/  STS.128 [R0], R4 ;  /* 0x0000000400007388 */ /* 0x004fe80000000c00 */
[----:B-1----:R1:W-:Y:S04]  /*5d950*/  STL.64 [R1+0x240], R8 ;  /* 0x0002400801007387 */ /* 0x0023e80000100a00 */
[----:B------:R2:W-:Y:S04]  /*5d960*/  STL.64 [R1+0x248], R10 ;  /* 0x0002480a01007387 */ /* 0x0005e80000100a00 */
[----:B-1----:R-:W3:Y:S04]  /*5d970*/  LDL.LU R8, [R1+0x4d8] ;  /* 0x0004d80001087983 */ /* 0x002ee80000300800 */
[----:B------:R-:W3:Y:S04]  /*5d980*/  LDL.LU R9, [R1+0x4dc] ;  /* 0x0004dc0001097983 */ /* 0x000ee80000300800 */
[----:B--2---:R-:W3:Y:S04]  /*5d990*/  LDL.LU R10, [R1+0x578] ;  /* 0x00057800010a7983 */ /* 0x004ee80000300800 */
[----:B------:R-:W3:Y:S04]  /*5d9a0*/  LDL.LU R11, [R1+0x57c] ;  /* 0x00057c00010b7983 */ /* 0x000ee80000300800 */
[----:B------:R-:W2:Y:S04]  /*5d9b0*/  LDL.LU R4, [R1+0x370] ;  /* 0x0003700001047983 */ /* 0x000ea80000300800 */
        /* <DEDUP_REMOVED lines=9> */
[----:B-1----:R-:W3:Y:S04]  /*5da50*/  LDL.LU R8, [R1+0x20] ;  /* 0x0000200001087983 */ /* 0x002ee80000300800 */
        /* <DEDUP_REMOVED lines=24> */
[----:B------:R-:W-:Y:S04]  /*5dbe0*/  STS.128 [R0+0x680], R104 ;  /* 0x0006806800007388 */ /* 0x000fe80000000c00 */
[----:B--2---:R1:W-:Y:S02]  /*5dbf0*/  STS.128 [R0+0x280], R4 ;  /* 0x0002800400007388 */ /* 0x0043e40000000c00 */
[----:B-1----:R-:W-:-:S02]  /*5dc00*/  IMAD.MOV.U32 R4, RZ, RZ, R136 ;  /* 0x000000ffff047224 */ /* 0x002fc400078e0088 */
        /* <DEDUP_REMOVED lines=75> */
[----:B--2---:R2:W-:Y:S04]  /*5e0c0*/  STS.128 [R0], R4 ;  /* 0x0000000400007388 */ /* 0x0045e80000000c00 */
[----:B-1----:R1:W-:Y:S04]  /*5e0d0*/  STL.64 [R1+0x70], R8 ;  /* 0x0000700801007387 */ /* 0x0023e80000100a00 */
[----:B------:R3:W-:Y:S04]  /*5e0e0*/  STL.64 [R1+0x78], R10 ;  /* 0x0000780a01007387 */ /* 0x0007e80000100a00 */
[----:B--2---:R-:W2:Y:S04]  /*5e0f0*/  LDL.LU R4, [R1+0x978] ;  /* 0x0009780001047983 */ /* 0x004ea80000300800 */
[----:B------:R-:W2:Y:S04]  /*5e100*/  LDL.LU R5, [R1+0x97c] ;  /* 0x00097c0001057983 */ /* 0x000ea80000300800 */
[----:B------:R-:W2:Y:S04]  /*5e110*/  LDL.LU R6, [R1+0x968] ;  /* 0x0009680001067983 */ /* 0x000ea80000300800 */
[----:B------:R-:W2:Y:S04]  /*5e120*/  LDL.LU R7, [R1+0x96c] ;  /* 0x00096c0001077983 */ /* 0x000ea80000300800 */
[----:B-1----:R-:W4:Y:S04]  /*5e130*/  LDL.LU R8, [R1+0x8a0] ;  /* 0x0008a00001087983 */ /* 0x002f280000300800 */
[----:B------:R-:W4:Y:S04]  /*5e140*/  LDL.LU R9, [R1+0x8a4] ;  /* 0x0008a40001097983 */ /* 0x000f280000300800 */
[----:B---3--:R-:W4:Y:S04]  /*5e150*/  LDL.LU R10, [R1+0x890] ;  /* 0x00089000010a7983 */ /* 0x008f280000300800 */
[----:B------:R-:W4:Y:S04]  /*5e160*/  LDL.LU R11, [R1+0x894] ;  /* 0x00089400010b7983 */ /* 0x000f280000300800 */
[----:B--2---:R1:W-:Y:S04]  /*5e170*/  STS.128 [R0+0x80], R4 ;  /* 0x0000800400007388 */ /* 0x0043e80000000c00 */
        /* <DEDUP_REMOVED lines=9> */
[----:B----4-:R1:W-:Y:S04]  /*5e210*/  STS.128 [R0+0x100], R8 ;  /* 0x0001000800007388 */ /* 0x0103e80000000c00 */
        /* <DEDUP_REMOVED lines=14> */
[----:B------:R-:W4:Y:S04]  /*5e300*/  LDL.LU R12, [R1+0x660] ;  /* 0x00066000010c7983 */ /* 0x000f280000300800 */
[----:B------:R-:W4:Y:S04]  /*5e310*/  LDL.LU R13, [R1+0x664] ;  /* 0x00066400010d7983 */ /* 0x000f280000300800 */
[----:B------:R-:W4:Y:S04]  /*5e320*/  LDL.LU R14, [R1+0x650] ;  /* 0x00065000010e7983 */ /* 0x000f280000300800 */
[----:B---3--:R1:W-:Y:S04]  /*5e330*/  STS.128 [R0+0x280], R8 ;  /* 0x0002800800007388 */ /* 0x0083e80000000c00 */
[----:B------:R-:W4:Y:S04]  /*5e340*/  LDL.LU R15, [R1+0x654] ;  /* 0x00065400010f7983 */ /* 0x000f280000300800 */
        /* <DEDUP_REMOVED lines=9> */
[----:B----4-:R1:W-:Y:S04]  /*5e3e0*/  STS.128 [R0+0x400], R12 ;  /* 0x0004000c00007388 */ /* 0x0103e80000000c00 */
[----:B-1----:R-:W4:Y:S04]  /*5e3f0*/  LDL.LU R12, [R1+0x538] ;  /* 0x00053800010c7983 */ /* 0x002f280000300800 */
[----:B------:R-:W4:Y:S04]  /*5e400*/  LDL.LU R13, [R1+0x53c] ;  /* 0x00053c00010d7983 */ /* 0x000f280000300800 */
[----:B------:R-:W4:Y:S04]  /*5e410*/  LDL.LU R14, [R1+0x518] ;  /* 0x00051800010e7983 */ /* 0x000f280000300800 */
[----:B------:R-:W4:Y:S04]  /*5e420*/  LDL.LU R15, [R1+0x51c] ;  /* 0x00051c00010f7983 */ /* 0x000f280000300800 */
[----:B--2---:R1:W-:Y:S04]  /*5e430*/  STS.128 [R0+0x500], R4 ;  /* 0x0005000400007388 */ /* 0x0043e80000000c00 */
[----:B-1----:R-:W2:Y:S04]  /*5e440*/  LDL.LU R4, [R1+0x180] ;  /* 0x0001800001047983 */ /* 0x002ea80000300800 */
[----:B------:R-:W2:Y:S01]  /*5e450*/  LDL.LU R5, [R1+0x184] ;  /* 0x0001840001057983 */ /* 0x000ea20000300800 */
[----:B------:R-:W-:-:S02]  /*5e460*/  IMAD.MOV.U32 R6, RZ, RZ, R244 ;  /* 0x000000ffff067224 */ /* 0x000fc400078e00f4 */
[----:B------:R-:W-:Y:S01]  /*5e470*/  IMAD.MOV.U32 R7, RZ, RZ, R245 ;  /* 0x000000ffff077224 */ /* 0x000fe200078e00f5 */
[----:B------:R-:W5:Y:S04]  /*5e480*/  LDL.LU R244, [R1+0x188] ;  /* 0x0001880001f47983 */ /* 0x000f680000300800 */
[----:B------:R-:W5:Y:S04]  /*5e490*/  LDL.LU R245, [R1+0x18c] ;  /* 0x00018c0001f57983 */ /* 0x000f680000300800 */
[----:B---3--:R1:W-:Y:S04]  /*5e4a0*/  STS.128 [R0+0x480], R8 ;  /* 0x0004800800007388 */ /* 0x0083e80000000c00 */
[----:B----4-:R-:W-:Y:S01]  /*5e4b0*/  STS.128 [R0+0x580], R12 ;  /* 0x0005800c00007388 */ /* 0x010fe20000000c00 */
[----:B-1----:R-:W-:-:S02]  /*5e4c0*/  IMAD.MOV.U32 R10, RZ, RZ, R68 ;  /* 0x000000ffff0a7224 */ /* 0x002fc400078e0044 */
[----:B------:R-:W-:Y:S02]  /*5e4d0*/  IMAD.MOV.U32 R11, RZ, RZ, R69 ;  /* 0x000000ffff0b7224 */ /* 0x000fe400078e0045 */
[----:B------:R-:W-:Y:S02]  /*5e4e0*/  IMAD.MOV.U32 R8, RZ, RZ, R72 ;  /* 0x000000ffff087224 */ /* 0x000fe400078e0048 */
[----:B------:R-:W-:Y:S02]  /*5e4f0*/  IMAD.MOV.U32 R9, RZ, RZ, R73 ;  /* 0x000000ffff097224 */ /* 0x000fe400078e0049 */
[----:B------:R-:W-:Y:S02]  /*5e500*/  IMAD.MOV.U32 R68, RZ, RZ, R74 ;  /* 0x000000ffff447224 */ /* 0x000fe400078e004a */
[----:B------:R-:W-:Y:S01]  /*5e510*/  IMAD.MOV.U32 R69, RZ, RZ, R75 ;  /* 0x000000ffff457224 */ /* 0x000fe200078e004b */
[----:B------:R-:W-:Y:S04]  /*5e520*/  STS.128 [R0+0x600], R8 ;  /* 0x0006000800007388 */ /* 0x000fe80000000c00 */
[----:B------:R-:W-:Y:S04]  /*5e530*/  STS.128 [R0+0x680], R68 ;  /* 0x0006804400007388 */ /* 0x000fe80000000c00 */
[----:B--2---:R1:W-:Y:S04]  /*5e540*/  STS.128 [R0+0x700], R4 ;  /* 0x0007000400007388 */ /* 0x0043e80000000c00 */
[----:B-1----:R-:W2:Y:S04]  /*5e550*/  LDL.LU R4, [R1+0x950] ;  /* 0x0009500001047983 */ /* 0x002ea80000300800 */
[----:B------:R-:W2:Y:S04]  /*5e560*/  LDL.LU R5, [R1+0x954] ;  /* 0x0009540001057983 */ /* 0x000ea80000300800 */
[----:B------:R-:W2:Y:S04]  /*5e570*/  LDL.LU R6, [R1+0x930] ;  /* 0x0009300001067983 */ /* 0x000ea80000300800 */
[----:B------:R-:W2:Y:S04]  /*5e580*/  LDL.LU R7, [R1+0x934] ;  /* 0x0009340001077983 */ /* 0x000ea80000300800 */
[----:B-----5:R-:W-:Y:S04]  /*5e590*/  STS.128 [R0+0x780], R244 ;  /* 0x000780f400007388 */ /* 0x020fe80000000c00 */
[----:B------:R-:W-:Y:S06]  /*5e5a0*/  BAR.SYNC.DEFER_BLOCKING 0x0 ;  /* 0x0000000000007b1d */ /* 0x000fec0000010000 */
[----:B------:R-:W1:Y:S04]  /*5e5b0*/  LDS.128 R8, [R2] ;  /* 0x0000000002087984 */ /* 0x000e680000000c00 */
[----:B------:R-:W3:Y:S04]  /*5e5c0*/  LDS.128 R16, [R2+0x800] ;  /* 0x0008000002107984 */ /* 0x000ee80000000c00 */
[----:B------:R-:W4:Y:S04]  /*5e5d0*/  LDS.128 R12, [R2+0x1000] ;  /* 0x00100000020c7984 */ /* 0x000f280000000c00 */
[----:B------:R-:W-:Y:S04]  /*5e5e0*/  LDS.128 R248, [R24+0x1800] ;  /* 0x0018000018f87984 */ /* 0x000fe80000000c00 */
[----:B------:R-:W-:Y:S04]  /*5e5f0*/  LDS.128 R244, [R252] ;  /* 0x00000000fcf47984 */ /* 0x000fe80000000c00 */
[----:B------:R-:W-:Y:S04]  /*5e600*/  LDS.128 R236, [R252+0x800] ;  /* 0x00080000fcec7984 */ /* 0x000fe80000000c00 */
[----:B------:R-:W-:Y:S04]  /*5e610*/  LDS.128 R232, [R252+0x1000] ;  /* 0x00100000fce87984 */ /* 0x000fe80000000c00 */
[----:B------:R-:W-:Y:S04]  /*5e620*/  LDS.128 R208, [R252+0x1800] ;  /* 0x00180000fcd07984 */ /* 0x000fe80000000c00 */
[----:B------:R-:W-:Y:S04]  /*5e630*/  LDS.128 R204, [R3] ;  /* 0x0000000003cc7984 */ /* 0x000fe80000000c00 */
[----:B------:R-:W-:Y:S04]  /*5e640*/  LDS.128 R200, [R3+0x800] ;  /* 0x0008000003c87984 */ /* 0x000fe80000000c00 */
        /* <DEDUP_REMOVED lines=9> */
[----:B------:R-:W-:Y:S04]  /*5e6e0*/  LDS.128 R196, [R3+0x1000] ;  /* 0x0010000003c47984 */ /* 0x000fe80000000c00 */
[----:B------:R-:W-:Y:S04]  /*5e6f0*/  LDS.128 R192, [R3+0x1800] ;  /* 0x0018000003c07984 */ /* 0x000fe80000000c00 */
        /* <DEDUP_REMOVED lines=8> */
[----:B-1----:R-:W-:Y:S04]  /*5e780*/  STL.64 [R1], R8 ;  /* 0x0000000801007387 */ /* 0x002fe80000100a00 */
[----:B------:R-:W-:Y:S04]  /*5e790*/  STL.64 [R1+0x8], R10 ;  /* 0x0000080a01007387 */ /* 0x000fe80000100a00 */
[----:B--2---:R1:W-:Y:S04]  /*5e7a0*/  STS.128 [R0], R4 ;  /* 0x0000000400007388 */ /* 0x0043e80000000c00 */
[----:B-1----:R-:W2:Y:S04]  /*5e7b0*/  LDL.LU R4, [R1+0x958] ;  /* 0x0009580001047983 */ /* 0x002ea80000300800 */
[----:B------:R-:W2:Y:S04]  /*5e7c0*/  LDL.LU R5, [R1+0x95c] ;  /* 0x00095c0001057983 */ /* 0x000ea80000300800 */
[----:B------:R-:W2:Y:S04]  /*5e7d0*/  LDL.LU R6, [R1+0x938] ;  /* 0x0009380001067983 */ /* 0x000ea80000300800 */
[----:B------:R-:W2:Y:S04]  /*5e7e0*/  LDL.LU R7, [R1+0x93c] ;  /* 0x00093c0001077983 */ /* 0x000ea80000300800 */
[----:B------:R-:W3:Y:S04]  /*5e7f0*/  LDL.LU R8, [R1+0x880] ;  /* 0x0008800001087983 */ /* 0x000ee80000300800 */
        /* <DEDUP_REMOVED lines=42> */
[----:B------:R-:W5:Y:S04]  /*5eaa0*/  LDL.LU R16, [R1+0x508] ;  /* 0x0005080001107983 */ /* 0x000f680000300800 */
[----:B------:R-:W5:Y:S04]  /*5eab0*/  LDL.LU R17, [R1+0x50c] ;  /* 0x00050c0001117983 */ /* 0x000f680000300800 */
[----:B------:R-:W5:Y:S04]  /*5eac0*/  LDL.LU R18, [R1+0x4a8] ;  /* 0x0004a80001127983 */ /* 0x000f680000300800 */
[----:B---3--:R1:W-:Y:S04]  /*5ead0*/  STS.128 [R0+0x480], R8 ;  /* 0x0004800800007388 */ /* 0x0083e80000000c00 */
[----:B------:R-:W5:Y:S04]  /*5eae0*/  LDL.LU R19, [R1+0x4ac] ;  /* 0x0004ac0001137983 */ /* 0x000f680000300800 */
        /* <DEDUP_REMOVED lines=10> */
[----:B-----5:R-:W-:Y:S01]  /*5eb90*/  STS.128 [R0+0x580], R16 ;  /* 0x0005801000007388 */ /* 0x020fe20000000c00 */
        /* <DEDUP_REMOVED lines=8> */
[----:B---3--:R-:W-:Y:S04]  /*5ec20*/  STS.128 [R0+0x700], R8 ;  /* 0x0007000800007388 */ /* 0x008fe80000000c00 */
[----:B--2---:R1:W-:Y:S04]  /*5ec30*/  STS.128 [R0+0x780], R4 ;  /* 0x0007800400007388 */ /* 0x0043e80000000c00 */
[----:B------:R-:W-:Y:S06]  /*5ec40*/  BAR.SYNC.DEFER_BLOCKING 0x0 ;  /* 0x0000000000007b1d */ /* 0x000fec0000010000 */
[----:B-1----:R-:W2:Y:S04]  /*5ec50*/  LDL.LU R4, [R1+0x920] ;  /* 0x0009200001047983 */ /* 0x002ea80000300800 */
[----:B------:R-:W2:Y:S04]  /*5ec60*/  LDL.LU R5, [R1+0x924] ;  /* 0x0009240001057983 */ /* 0x000ea80000300800 */
[----:B------:R-:W2:Y:S04]  /*5ec70*/  LDL.LU R6, [R1+0x910] ;  /* 0x0009100001067983 */ /* 0x000ea80000300800 */
[----:B------:R-:W2:Y:S04]  /*5ec80*/  LDL.LU R7, [R1+0x914] ;  /* 0x0009140001077983 */ /* 0x000ea80000300800 */
[----:B------:R-:W-:Y:S04]  /*5ec90*/  LDS.128 R188, [R2] ;  /* 0x0000000002bc7984 */ /* 0x000fe80000000c00 */
[----:B------:R-:W-:Y:S04]  /*5eca0*/  LDS.128 R184, [R2+0x800] ;  /* 0x0008000002b87984 */ /* 0x000fe80000000c00 */
[----:B------:R-:W-:Y:S04]  /*5ecb0*/  LDS.128 R176, [R2+0x1000] ;  /* 0x0010000002b07984 */ /* 0x000fe80000000c00 */
[----:B------:R-:W-:Y:S04]  /*5ecc0*/  LDS.128 R172, [R2+0x1800] ;  /* 0x0018000002ac7984 */ /* 0x000fe80000000c00 */
        /* <DEDUP_REMOVED lines=12> */
[----:B------:R-:W-:Y:S06]  /*5ed90*/  BAR.SYNC.DEFER_BLOCKING 0x0 ;  /* 0x0000000000007b1d */ /* 0x000fec0000010000 */
        /* <DEDUP_REMOVED lines=32> */
[----:B------:R-:W4:Y:S04]  /*5efa0*/  LDL.LU R15, [R1+0x6dc] ;  /* 0x0006dc00010f7983 */ /* 0x000f280000300800 */
[----:B---3--:R-:W-:Y:S04]  /*5efb0*/  STS.128 [R0+0x280], R8 ;  /* 0x0002800800007388 */ /* 0x008fe80000000c00 */
[----:B--2---:R1:W-:Y:S04]  /*5efc0*/  STS.128 [R0+0x300], R4 ;  /* 0x0003000400007388 */ /* 0x0043e80000000c00 */
        /* <DEDUP_REMOVED lines=8> */
[----:B----4-:R1:W-:Y:S04]  /*5f050*/  STS.128 [R0+0x380], R12 ;  /* 0x0003800c00007388 */ /* 0x0103e80000000c00 */
[----:B-1----:R-:W4:Y:S04]  /*5f060*/  LDL.LU R12, [R1+0x4b0] ;  /* 0x0004b000010c7983 */ /* 0x002f280000300800 */
[----:B------:R-:W4:Y:S04]  /*5f070*/  LDL.LU R13, [R1+0x4b4] ;  /* 0x0004b400010d7983 */ /* 0x000f280000300800 */
[----:B------:R-:W4:Y:S04]  /*5f080*/  LDL.LU R14, [R1+0x4c0] ;  /* 0x0004c000010e7983 */ /* 0x000f280000300800 */
[----:B------:R-:W4:Y:S04]  /*5f090*/  LDL.LU R15, [R1+0x4c4] ;  /* 0x0004c400010f7983 */ /* 0x000f280000300800 */
[----:B------:R-:W5:Y:S04]  /*5f0a0*/  LDL.LU R20, [R1+0x4b8] ;  /* 0x0004b80001147983 */ /* 0x000f680000300800 */
[----:B------:R-:W5:Y:S04]  /*5f0b0*/  LDL.LU R21, [R1+0x4bc] ;  /* 0x0004bc0001157983 */ /* 0x000f680000300800 */
[----:B------:R-:W5:Y:S04]  /*5f0c0*/  LDL.LU R22, [R1+0x4c8] ;  /* 0x0004c80001167983 */ /* 0x000f680000300800 */
[----:B------:R-:W5:Y:S04]  /*5f0d0*/  LDL.LU R23, [R1+0x4cc] ;  /* 0x0004cc0001177983 */ /* 0x000f680000300800 */
        /* <DEDUP_REMOVED lines=15> */
[----:B------:R-:W-:Y:S01]  /*5f1d0*/  IMAD.MOV.U32 R225, RZ, RZ, R223 ;  /* 0x000000ffffe17224 */ /* 0x000fe200078e00df */
[----:B----4-:R-:W-:Y:S04]  /*5f1e0*/  STS.128 [R0+0x500], R12 ;  /* 0x0005000c00007388 */ /* 0x010fe80000000c00 */
[----:B--2---:R1:W-:Y:S04]  /*5f1f0*/  STS.128 [R0+0x700], R4 ;  /* 0x0007000400007388 */ /* 0x0043e80000000c00 */
[----:B-1----:R-:W2:Y:S04]  /*5f200*/  LDL.LU R4, [R1+0x900] ;  /* 0x0009000001047983 */ /* 0x002ea80000300800 */
[----:B------:R-:W2:Y:S04]  /*5f210*/  LDL.LU R5, [R1+0x904] ;  /* 0x0009040001057983 */ /* 0x000ea80000300800 */
[----:B------:R-:W2:Y:S04]  /*5f220*/  LDL.LU R6, [R1+0x8f0] ;  /* 0x0008f00001067983 */ /* 0x000ea80000300800 */
[----:B------:R-:W2:Y:S04]  /*5f230*/  LDL.LU R7, [R1+0x8f4] ;  /* 0x0008f40001077983 */ /* 0x000ea80000300800 */
[----:B-----5:R-:W-:Y:S04]  /*5f240*/  STS.128 [R0+0x580], R20 ;  /* 0x0005801400007388 */ /* 0x020fe80000000c00 */
[----:B------:R-:W-:Y:S04]  /*5f250*/  STS.128 [R0+0x600], R16 ;  /* 0x0006001000007388 */ /* 0x000fe80000000c00 */
[----:B------:R-:W-:Y:S04]  /*5f260*/  STS.128 [R0+0x680], R224 ;  /* 0x000680e000007388 */ /* 0x000fe80000000c00 */
[----:B---3--:R-:W-:Y:S04]  /*5f270*/  STS.128 [R0+0x780], R8 ;  /* 0x0007800800007388 */ /* 0x008fe80000000c00 */
[----:B------:R-:W-:Y:S06]  /*5f280*/  BAR.SYNC.DEFER_BLOCKING 0x0 ;  /* 0x0000000000007b1d */ /* 0x000fec0000010000 */
        /* <DEDUP_REMOVED lines=54> */
[----:B------:R-:W3:Y:S04]  /*5f5f0*/  LDL.LU R78, [R1+0x5f8] ;  /* 0x0005f800014e7983 */ /* 0x000ee80000300800 */
[----:B----4-:R1:W-:Y:S04]  /*5f600*/  STS.128 [R0+0x380], R104 ;  /* 0x0003806800007388 */ /* 0x0103e80000000c00 */
[----:B------:R-:W3:Y:S04]  /*5f610*/  LDL.LU R79, [R1+0x5fc] ;  /* 0x0005fc00014f7983 */ /* 0x000ee80000300800 */
[----:B-1----:R-:W4:Y:S04]  /*5f620*/  LDL.LU R104, [R1+0x4f0] ;  /* 0x0004f00001687983 */ /* 0x002f280000300800 */
[----:B------:R-:W4:Y:S04]  /*5f630*/  LDL.LU R105, [R1+0x4f4] ;  /* 0x0004f40001697983 */ /* 0x000f280000300800 */
[----:B------:R-:W4:Y:S04]  /*5f640*/  LDL.LU R106, [R1+0x490] ;  /* 0x00049000016a7983 */ /* 0x000f280000300800 */
[----:B------:R-:W4:Y:S04]  /*5f650*/  LDL.LU R107, [R1+0x494] ;  /* 0x00049400016b7983 */ /* 0x000f280000300800 */
[----:B------:R-:W5:Y:S04]  /*5f660*/  LDL.LU R116, [R1+0x4f8] ;  /* 0x0004f80001747983 */ /* 0x000f680000300800 */
[----:B------:R-:W5:Y:S04]  /*5f670*/  LDL.LU R117, [R1+0x4fc] ;  /* 0x0004fc0001757983 */ /* 0x000f680000300800 */
[----:B------:R-:W5:Y:S04]  /*5f680*/  LDL.LU R118, [R1+0x498] ;  /* 0x0004980001767983 */ /* 0x000f680000300800 */
[----:B------:R-:W5:Y:S01]  /*5f690*/  LDL.LU R119, [R1+0x49c] ;  /* 0x00049c0001777983 */ /* 0x000f620000300800 */
        /* <DEDUP_REMOVED lines=9> */
[----:B------:R-:W-:Y:S01]  /*5f730*/  IMAD.MOV.U32 R241, RZ, RZ, R231 ;  /* 0x000000fffff17224 */ /* 0x000fe200078e00e7 */
[----:B------:R-:W-:Y:S04]  /*5f740*/  STS.128 [R0+0x600], R112 ;  /* 0x0006007000007388 */ /* 0x000fe80000000c00 */
[----:B------:R-:W-:Y:S01]  /*5f750*/  STS.128 [R0+0x680], R240 ;  /* 0x000680f000007388 */ /* 0x000fe20000000c00 */
[----:B------:R-:W-:-:S03]  /*5f760*/  LOP3.LUT R231, R2, 0x20, RZ, 0x3c, !PT ;  /* 0x0000002002e77812 */ /* 0x000fc600078e3cff */
[----:B--2---:R1:W-:Y:S02]  /*5f770*/  STS.128 [R0+0x400], R4 ;  /* 0x0004000400007388 */ /* 0x0043e40000000c00 */
        /* <DEDUP_REMOVED lines=10> */
[----:B------:R-:W-:Y:S01]  /*5f820*/  IMAD.MOV.U32 R49, RZ, RZ, R47 ;  /* 0x000000ffff317224 */ /* 0x000fe200078e002f */
[----:B---3--:R-:W-:Y:S04]  /*5f830*/  STS.128 [R0+0x480], R76 ;  /* 0x0004804c00007388 */ /* 0x008fe80000000c00 */
[----:B----4-:R-:W-:Y:S04]  /*5f840*/  STS.128 [R0+0x500], R104 ;  /* 0x0005006800007388 */ /* 0x010fe80000000c00 */
[----:B-----5:R-:W-:Y:S04]  /*5f850*/  STS.128 [R0+0x580], R116 ;  /* 0x0005807400007388 */ /* 0x020fe80000000c00 */
[----:B------:R-:W-:Y:S04]  /*5f860*/  STS.128 [R0+0x780], R48 ;  /* 0x0007803000007388 */ /* 0x000fe80000000c00 */
[----:B------:R-:W-:Y:S06]  /*5f870*/  BAR.SYNC.DEFER_BLOCKING 0x0 ;  /* 0x0000000000007b1d */ /* 0x000fec0000010000 */
[----:B------:R-:W1:Y:S04]  /*5f880*/  LDS.128 R76, [R2+0x1000] ;  /* 0x00100000024c7984 */ /* 0x000e680000000c00 */
[----:B------:R-:W3:Y:S04]  /*5f890*/  LDS.128 R112, [R231+0x1000] ;  /* 0x00100000e7707984 */ /* 0x000ee80000000c00 */
[----:B------:R-:W-:Y:S04]  /*5f8a0*/  LDS.128 R120, [R252+0x1000] ;  /* 0x00100000fc787984 */ /* 0x000fe80000000c00 */
[----:B------:R-:W-:Y:S04]  /*5f8b0*/  LDS.128 R124, [R3+0x800] ;  /* 0x00080000037c7984 */ /* 0x000fe80000000c00 */
[----:B------:R-:W-:Y:S04]  /*5f8c0*/  LDS.128 R44, [R2] ;  /* 0x00000000022c7984 */ /* 0x000fe80000000c00 */
[----:B------:R-:W-:Y:S04]  /*5f8d0*/  LDS.128 R48, [R2+0x800] ;  /* 0x0008000002307984 */ /* 0x000fe80000000c00 */
[----:B------:R-:W-:Y:S04]  /*5f8e0*/  LDS.128 R104, [R231+0x800] ;  /* 0x00080000e7687984 */ /* 0x000fe80000000c00 */
[----:B------:R-:W-:Y:S01]  /*5f8f0*/  LDS.128 R116, [R252+0x800] ;  /* 0x00080000fc747984 */ /* 0x000fe20000000c00 */
[----:B-1----:R-:W-:-:S03]  /*5f900*/  IMAD.MOV.U32 R228, RZ, RZ, R76 ;  /* 0x000000ffffe47224 */ /* 0x002fc600078e004c */
[----:B------:R-:W-:Y:S01]  /*5f910*/  STL.64 [R1+0x378], R78 ;  /* 0x0003784e01007387 */ /* 0x000fe20000100a00 */
[----:B------:R-:W-:-:S03]  /*5f920*/  IMAD.MOV.U32 R227, RZ, RZ, R77 ;  /* 0x000000ffffe37224 */ /* 0x000fc600078e004d */
[----:B------:R-:W1:Y:S01]  /*5f930*/  LDS.128 R76, [R2+0x1800] ;  /* 0x00180000024c7984 */ /* 0x000e620000000c00 */
[----:B---3--:R-:W-:Y:S02]  /*5f940*/  IMAD.MOV.U32 R226, RZ, RZ, R112 ;  /* 0x000000ffffe27224 */ /* 0x008fe400078e0070 */
[----:B------:R-:W-:Y:S01]  /*5f950*/  IMAD.MOV.U32 R225, RZ, RZ, R113 ;  /* 0x000000ffffe17224 */ /* 0x000fe200078e0071 */
[----:B-1----:R-:W-:Y:S04]  /*5f960*/  STL.64 [R1+0x3f8], R78 ;  /* 0x0003f84e01007387 */ /* 0x002fe80000100a00 */
[----:B------:R-:W-:Y:S04]  /*5f970*/  STL.64 [R1+0x398], R114 ;  /* 0x0003987201007387 */ /* 0x000fe80000100a00 */
[----:B------:R-:W1:Y:S01]  /*5f980*/  LDS.128 R112, [R231+0x1800] ;  /* 0x00180000e7707984 */ /* 0x000e620000000c00 */
[----:B------:R-:W-:-:S02]  /*5f990*/  IMAD.MOV.U32 R224, RZ, RZ, R120 ;  /* 0x000000ffffe07224 */ /* 0x000fc400078e0078 */
[----:B------:R-:W-:Y:S01]  /*5f9a0*/  IMAD.MOV.U32 R223, RZ, RZ, R121 ;  /* 0x000000ffffdf7224 */ /* 0x000fe200078e0079 */
[----:B-1----:R-:W-:Y:S04]  /*5f9b0*/  STL.64 [R1+0x418], R114 ;  /* 0x0004187201007387 */ /* 0x002fe80000100a00 */
[----:B------:R-:W-:Y:S04]  /*5f9c0*/  STL.64 [R1+0x3b8], R122 ;  /* 0x0003b87a01007387 */ /* 0x000fe80000100a00 */
[----:B------:R-:W1:Y:S01]  /*5f9d0*/  LDS.128 R120, [R252+0x1800] ;  /* 0x00180000fc787984 */ /* 0x000e620000000c00 */
[----:B------:R-:W-:-:S02]  /*5f9e0*/  IMAD.MOV.U32 R230, RZ, RZ, R124 ;  /* 0x000000ffffe67224 */ /* 0x000fc400078e007c */
[----:B------:R-:W-:Y:S02]  /*5f9f0*/  IMAD.MOV.U32 R229, RZ, RZ, R125 ;  /* 0x000000ffffe57224 */ /* 0x000fe400078e007d */
[----:B------:R-:W-:Y:S01]  /*5fa00*/  IMAD.MOV.U32 R212, RZ, RZ, R126 ;  /* 0x000000ffffd47224 */ /* 0x000fe200078e007e */
[----:B-1----:R-:W-:Y:S04]  /*5fa10*/  STL.64 [R1+0x428], R122 ;  /* 0x0004287a01007387 */ /* 0x002fe80000100a00 */
[----:B------:R-:W-:Y:S04]  /*5fa20*/  STL [R1+0x35c], R127 ;  /* 0x00035c7f01007387 */ /* 0x000fe80000100800 */
[----:B------:R-:W1:Y:S01]  /*5fa30*/  LDS.128 R124, [R3+0x1000] ;  /* 0x00100000037c7984 */ /* 0x000e620000000c00 */
[----:B------:R-:W-:-:S02]  /*5fa40*/  IMAD.MOV.U32 R220, RZ, RZ, R76 ;  /* 0x000000ffffdc7224 */ /* 0x000fc400078e004c */
[----:B------:R-:W-:Y:S02]  /*5fa50*/  IMAD.MOV.U32 R219, RZ, RZ, R77 ;  /* 0x000000ffffdb7224 */ /* 0x000fe400078e004d */
[----:B------:R-:W-:Y:S01]  /*5fa60*/  IMAD.MOV.U32 R218, RZ, RZ, R112 ;  /* 0x000000ffffda7224 */ /* 0x000fe200078e0070 */
[----:B------:R-:W-:Y:S01]  /*5fa70*/  LDS.128 R76, [R231] ;  /* 0x00000000e74c7984 */ /* 0x000fe20000000c00 */
[----:B------:R-:W-:Y:S02]  /*5fa80*/  IMAD.MOV.U32 R217, RZ, RZ, R113 ;  /* 0x000000ffffd97224 */ /* 0x000fe400078e0071 */
[----:B------:R-:W-:Y:S01]  /*5fa90*/  IMAD.MOV.U32 R216, RZ, RZ, R120 ;  /* 0x000000ffffd87224 */ /* 0x000fe200078e0078 */
[----:B------:R-:W-:Y:S01]  /*5faa0*/  LDS.128 R112, [R252] ;  /* 0x00000000fc707984 */ /* 0x000fe20000000c00 */
[----:B------:R-:W-:-:S03]  /*5fab0*/  IMAD.MOV.U32 R215, RZ, RZ, R121 ;  /* 0x000000ffffd77224 */ /* 0x000fc600078e0079 */
[----:B------:R-:W-:Y:S01]  /*5fac0*/  LDS.128 R120, [R3] ;  /* 0x0000000003787984 */ /* 0x000fe20000000c00 */
[----:B-1----:R-:W-:-:S03]  /*5fad0*/  IMAD.MOV.U32 R222, RZ, RZ, R124 ;  /* 0x000000ffffde7224 */ /* 0x002fc600078e007c */
[----:B------:R-:W-:Y:S01]  /*5fae0*/  STL.64 [R1+0x3d8], R126 ;  /* 0x0003d87e01007387 */ /* 0x000fe20000100a00 */
[----:B------:R-:W-:-:S03]  /*5faf0*/  IMAD.MOV.U32 R221, RZ, RZ, R125 ;  /* 0x000000ffffdd7224 */ /* 0x000fc600078e007d */
[----:B------:R-:W1:Y:S04]  /*5fb00*/  LDS.128 R124, [R3+0x1800] ;  /* 0x00180000037c7984 */ /* 0x000e680000000c00 */
[----:B------:R-:W-:Y:S06]  /*5fb10*/  BAR.SYNC.DEFER_BLOCKING 0x0 ;  /* 0x0000000000007b1d */ /* 0x000fec0000010000 */
[----:B--2---:R2:W-:Y:S04]  /*5fb20*/  STS.128 [R0], R4 ;  /* 0x0000000400007388 */ /* 0x0045e80000000c00 */
[----:B-1----:R1:W-:Y:S04]  /*5fb30*/  STL.64 [R1+0x448], R126 ;  /* 0x0004487e01007387 */ /* 0x0023e80000100a00 */
[----:B--2---:R-:W2:Y:S04]  /*5fb40*/  LDL.LU R4, [R1+0x8e8] ;  /* 0x0008e80001047983 */ /* 0x004ea80000300800 */
[----:B------:R-:W2:Y:S04]  /*5fb50*/  LDL.LU R5, [R1+0x8ec] ;  /* 0x0008ec0001057983 */ /* 0x000ea80000300800 */
[----:B------:R-:W2:Y:S04]  /*5fb60*/  LDL.LU R6, [R1+0x8d8] ;  /* 0x0008d80001067983 */ /* 0x000ea80000300800 */
[----:B------:R-:W2:Y:S01]  /*5fb70*/  LDL.LU R7, [R1+0x8dc] ;  /* 0x0008dc0001077983 */ /* 0x000ea20000300800 */
[----:B------:R-:W-:-:S02]  /*5fb80*/  IMAD.MOV.U32 R214, RZ, RZ, R124 ;  /* 0x000000ffffd67224 */ /* 0x000fc400078e007c */
[----:B------:R-:W-:Y:S01]  /*5fb90*/  IMAD.MOV.U32 R213, RZ, RZ, R125 ;  /* 0x000000ffffd57224 */ /* 0x000fe200078e007d */
[----:B------:R-:W3:Y:S04]  /*5fba0*/  LDL.LU R124, [R1+0x820] ;  /* 0x00082000017c7983 */ /* 0x000ee80000300800 */
[----:B------:R-:W3:Y:S04]  /*5fbb0*/  LDL.LU R125, [R1+0x824] ;  /* 0x00082400017d7983 */ /* 0x000ee80000300800 */
[----:B-1----:R-:W3:Y:S04]  /*5fbc0*/  LDL.LU R126, [R1+0x810] ;  /* 0x00081000017e7983 */ /* 0x002ee80000300800 */
        /* <DEDUP_REMOVED lines=40> */
[----:B--2---:R-:W-:Y:S04]  /*5fe50*/  STS.128 [R0+0x400], R4 ;  /* 0x0004000400007388 */ /* 0x004fe80000000c00 */
[----:B---3--:R1:W-:Y:S04]  /*5fe60*/  STS.128 [R0+0x480], R124 ;  /* 0x0004807c00007388 */ /* 0x0083e80000000c00 */
        /* <DEDUP_REMOVED lines=21> */
[----:B---3--:R1:W-:Y:S04]  /*5ffc0*/  STS.128 [R0+0x600], R4 ;  /* 0x0006000400007388 */ /* 0x0083e80000000c00 */
[----:B-1----:R-:W3:Y:S04]  /*5ffd0*/  LDL.LU R4, [R1+0x8c0] ;  /* 0x0008c00001047983 */ /* 0x002ee80000300800 */
[----:B------:R-:W3:Y:S04]  /*5ffe0*/  LDL.LU R5, [R1+0x8c4] ;  /* 0x0008c40001057983 */ /* 0x000ee80000300800 */
[----:B------:R-:W3:Y:S04]  /*5fff0*/  LDL.LU R6, [R1+0x8b0] ;  /* 0x0008b00001067983 */ /* 0x000ee80000300800 */
[----:B------:R-:W3:Y:S04]  /*60000*/  LDL.LU R7, [R1+0x8b4] ;  /* 0x0008b40001077983 */ /* 0x000ee80000300800 */
[----:B--2---:R-:W-:Y:S04]  /*60010*/  STS.128 [R0+0x580], R124 ;  /* 0x0005807c00007388 */ /* 0x004fe80000000c00 */
[----:B----4-:R-:W-:Y:S04]  /*60020*/  STS.128 [R0+0x680], R164 ;  /* 0x000680a400007388 */ /* 0x010fe80000000c00 */
[----:B------:R-:W-:Y:S06]  /*60030*/  BAR.SYNC.DEFER_BLOCKING 0x0 ;  /* 0x0000000000007b1d */ /* 0x000fec0000010000 */
[----:B------:R-:W1:Y:S04]  /*60040*/  LDS.128 R56, [R2] ;  /* 0x0000000002387984 */ /* 0x000e680000000c00 */
[----:B------:R-:W2:Y:S04]  /*60050*/  LDS.128 R124, [R2+0x800] ;  /* 0x00080000027c7984 */ /* 0x000ea80000000c00 */
[----:B------:R-:W4:Y:S04]  /*60060*/  LDS.128 R52, [R2+0x1000] ;  /* 0x0010000002347984 */ /* 0x000f280000000c00 */
[----:B-1----:R-:W-:Y:S04]  /*60070*/  STL.64 [R1+0x380], R56 ;  /* 0x0003803801007387 */ /* 0x002fe80000100a00 */
[----:B------:R-:W-:Y:S04]  /*60080*/  STL.64 [R1+0x388], R58 ;  /* 0x0003883a01007387 */ /* 0x000fe80000100a00 */
[----:B--2---:R-:W-:Y:S04]  /*60090*/  STL.64 [R1+0x360], R124 ;  /* 0x0003607c01007387 */ /* 0x004fe80000100a00 */
[----:B------:R-:W-:Y:S04]  /*600a0*/  STL.64 [R1+0x368], R126 ;  /* 0x0003687e01007387 */ /* 0x000fe80000100a00 */
[----:B------:R-:W-:Y:S04]  /*600b0*/  STL [R1+0x13e0], R2 ;  /* 0x0013e00201007387 */ /* 0x000fe80000100800 */
[----:B------:R-:W1:Y:S04]  /*600c0*/  LDS.128 R56, [R2+0x1800] ;  /* 0x0018000002387984 */ /* 0x000e680000000c00 */
[----:B----4-:R-:W-:Y:S04]  /*600d0*/  STL.64 [R1+0x340], R52 ;  /* 0x0003403401007387 */ /* 0x010fe80000100a00 */
[----:B------:R-:W-:Y:S04]  /*600e0*/  STL.64 [R1+0x348], R54 ;  /* 0x0003483601007387 */ /* 0x000fe80000100a00 */
[----:B------:R-:W2:Y:S04]  /*600f0*/  LDS.128 R52, [R231] ;  /* 0x00000000e7347984 */ /* 0x000ea80000000c00 */
[----:B------:R-:W4:Y:S04]  /*60100*/  LDS.128 R124, [R231+0x800] ;  /* 0x00080000e77c7984 */ /* 0x000f280000000c00 */
[----:B-1----:R-:W-:Y:S04]  /*60110*/  STL.64 [R1+0x3a0], R56 ;  /* 0x0003a03801007387 */ /* 0x002fe80000100a00 */
[----:B------:R-:W-:Y:S04]  /*60120*/  STL.64 [R1+0x3a8], R58 ;  /* 0x0003a83a01007387 */ /* 0x000fe80000100a00 */
[----:B------:R-:W1:Y:S04]  /*60130*/  LDS.128 R56, [R231+0x1000] ;  /* 0x00100000e7387984 */ /* 0x000e680000000c00 */
[----:B--2---:R-:W-:Y:S04]  /*60140*/  STL.64 [R1+0x320], R52 ;  /* 0x0003203401007387 */ /* 0x004fe80000100a00 */
[----:B------:R-:W-:Y:S04]  /*60150*/  STL.64 [R1+0x328], R54 ;  /* 0x0003283601007387 */ /* 0x000fe80000100a00 */
[----:B------:R-:W2:Y:S04]  /*60160*/  LDS.128 R52, [R231+0x1800] ;  /* 0x00180000e7347984 */ /* 0x000ea80000000c00 */
[----:B----4-:R-:W-:Y:S04]  /*60170*/  STL.64 [R1+0x300], R124 ;  /* 0x0003007c01007387 */ /* 0x010fe80000100a00 */
[----:B------:R-:W-:Y:S04]  /*60180*/  STL.64 [R1+0x308], R126 ;  /* 0x0003087e01007387 */ /* 0x000fe80000100a00 */
[----:B------:R-:W4:Y:S04]  /*60190*/  LDS.128 R124, [R252] ;  /* 0x00000000fc7c7984 */ /* 0x000f280000000c00 */
[----:B-1----:R-:W-:Y:S04]  /*601a0*/  STL.64 [R1+0x1b0], R56 ;  /* 0x0001b03801007387 */ /* 0x002fe80000100a00 */
[----:B------:R-:W-:Y:S04]  /*601b0*/  STL.64 [R1+0x1b8], R58 ;  /* 0x0001b83a01007387 */ /* 0x000fe80000100a00 */
[----:B------:R-:W-:Y:S04]  /*601c0*/  LDS.128 R56, [R252+0x800] ;  /* 0x00080000fc387984 */ /* 0x000fe80000000c00 */
[----:B--2---:R-:W-:Y:S04]  /*601d0*/  STL.64 [R1+0x3c0], R52 ;  /* 0x0003c03401007387 */ /* 0x004fe80000100a00 */
[----:B------:R-:W-:Y:S04]  /*601e0*/  STL.64 [R1+0x3c8], R54 ;  /* 0x0003c83601007387 */ /* 0x000fe80000100a00 */
[----:B------:R-:W1:Y:S04]  /*601f0*/  LDS.128 R52, [R252+0x1000] ;  /* 0x00100000fc347984 */ /* 0x000e680000000c00 */
[----:B----4-:R-:W-:Y:S04]  /*60200*/  STL.64 [R1+0x1a0], R124 ;  /* 0x0001a07c01007387 */ /* 0x010fe80000100a00 */
[----:B------:R-:W-:Y:S04]  /*60210*/  STL.64 [R1+0x1a8], R126 ;  /* 0x0001a87e01007387 */ /* 0x000fe80000100a00 */
[----:B------:R-:W2:Y:S04]  /*60220*/  LDS.128 R124, [R252+0x1800] ;  /* 0x00180000fc7c7984 */ /* 0x000ea80000000c00 */
[----:B-1----:R-:W-:Y:S01]  /*60230*/  STL.64 [R1+0x150], R52 ;  /* 0x0001503401007387 */ /* 0x002fe20000100a00 */
[----:B------:R-:W-:-:S03]  /*60240*/  IMAD.MOV.U32 R2, RZ, RZ, R55 ;  /* 0x000000ffff027224 */ /* 0x000fc600078e0037 */
[----:B------:R-:W-:Y:S04]  /*60250*/  STL.64 [R1+0x180], R56 ;  /* 0x0001803801007387 */ /* 0x000fe80000100a00 */
[----:B------:R-:W-:Y:S04]  /*60260*/  STL.64 [R1+0x188], R58 ;  /* 0x0001883a01007387 */ /* 0x000fe80000100a00 */
[----:B------:R-:W-:Y:S04]  /*60270*/  STL [R1+0x158], R54 ;  /* 0x0001583601007387 */ /* 0x000fe80000100800 */
[----:B------:R-:W1:Y:S04]  /*60280*/  LDS.128 R52, [R3+0x800] ;  /* 0x0008000003347984 */ /* 0x000e680000000c00 */
[----:B------:R-:W4:Y:S04]  /*60290*/  LDS.128 R56, [R3] ;  /* 0x0000000003387984 */ /* 0x000f280000000c00 */
[----:B------:R5:W-:Y:S04]  /*602a0*/  STL [R1+0x13e4], R2 ;  /* 0x0013e40201007387 */ /* 0x000be80000100800 */
[----:B--2---:R-:W-:Y:S04]  /*602b0*/  STL.64 [R1+0x3e0], R124 ;  /* 0x0003e07c01007387 */ /* 0x004fe80000100a00 */
[----:B------:R-:W-:Y:S04]  /*602c0*/  STL.64 [R1+0x3e8], R126 ;  /* 0x0003e87e01007387 */ /* 0x000fe80000100a00 */
[----:B-1----:R-:W-:Y:S01]  /*602d0*/  STL.64 [R1+0x100], R52 ;  /* 0x0001003401007387 */ /* 0x002fe20000100a00 */
[----:B-----5:R-:W-:-:S03]  /*602e0*/  IMAD.MOV.U32 R2, RZ, RZ, R55 ;  /* 0x000000ffff027224 */ /* 0x020fc600078e0037 */
[----:B----4-:R-:W-:Y:S04]  /*602f0*/  STL.64 [R1+0x140], R56 ;  /* 0x0001403801007387 */ /* 0x010fe80000100a00 */
[----:B------:R-:W-:Y:S04]  /*60300*/  STL.64 [R1+0x148], R58 ;  /* 0x0001483a01007387 */ /* 0x000fe80000100a00 */
[----:B------:R-:W-:Y:S04]  /*60310*/  STL [R1+0x108], R54 ;  /* 0x0001083601007387 */ /* 0x000fe80000100800 */
[----:B------:R-:W1:Y:S04]  /*60320*/  LDS.128 R52, [R3+0x1800] ;  /* 0x0018000003347984 */ /* 0x000e680000000c00 */
[----:B------:R-:W2:Y:S04]  /*60330*/  LDS.128 R56, [R3+0x1000] ;  /* 0x0010000003387984 */ /* 0x000ea80000000c00 */
[----:B------:R-:W-:Y:S06]  /*60340*/  BAR.SYNC.DEFER_BLOCKING 0x0 ;  /* 0x0000000000007b1d */ /* 0x000fec0000010000 */
[----:B------:R-:W-:Y:S04]  /*60350*/  STL [R1+0x13e8], R2 ;  /* 0x0013e80201007387 */ /* 0x000fe80000100800 */
[----:B---3--:R3:W-:Y:S04]  /*60360*/  STS.128 [R0], R4 ;  /* 0x0000000400007388 */ /* 0x0087e80000000c00 */
[----:B-1----:R1:W-:Y:S04]  /*60370*/  STL [R1+0x400], R52 ;  /* 0x0004003401007387 */ /* 0x0023e80000100800 */
[----:B--2---:R-:W-:Y:S04]  /*60380*/  STL.64 [R1+0xc0], R56 ;  /* 0x0000c03801007387 */ /* 0x004fe80000100a00 */
[----:B------:R-:W-:Y:S04]  /*60390*/  STL.64 [R1+0xc8], R58 ;  /* 0x0000c83a01007387 */ /* 0x000fe80000100a00 */
[----:B------:R2:W-:Y:S04]  /*603a0*/  STL.64 [R1+0x408], R54 ;  /* 0x0004083601007387 */ /* 0x0005e80000100a00 */
[----:B---3--:R-:W3:Y:S04]  /*603b0*/  LDL.LU R4, [R1+0x8c8] ;  /* 0x0008c80001047983 */ /* 0x008ee80000300800 */
[----:B------:R-:W3:Y:S04]  /*603c0*/  LDL.LU R5, [R1+0x8cc] ;  /* 0x0008cc0001057983 */ /* 0x000ee80000300800 */
[----:B------:R-:W3:Y:S04]  /*603d0*/  LDL.LU R6, [R1+0x8b8] ;  /* 0x0008b80001067983 */ /* 0x000ee80000300800 */
[----:B------:R-:W3:Y:S01]  /*603e0*/  LDL.LU R7, [R1+0x8bc] ;  /* 0x0008bc0001077983 */ /* 0x000ee20000300800 */
[----:B------:R-:W-:-:S03]  /*603f0*/  IMAD.MOV.U32 R2, RZ, RZ, R53 ;  /* 0x000000ffff027224 */ /* 0x000fc600078e0035 */
[----:B-1----:R-:W4:Y:S04]  /*60400*/  LDL.LU R52, [R1+0x800] ;  /* 0x0008000001347983 */ /* 0x002f280000300800 */
[----:B------:R-:W4:Y:S04]  /*60410*/  LDL.LU R53, [R1+0x804] ;  /* 0x0008040001357983 */ /* 0x000f280000300800 */
[----:B--2---:R-:W4:Y:S04]  /*60420*/  LDL.LU R54, [R1+0x7f0] ;  /* 0x0007f00001367983 */ /* 0x004f280000300800 */
[----:B------:R-:W4:Y:S04]  /*60430*/  LDL.LU R55, [R1+0x7f4] ;  /* 0x0007f40001377983 */ /* 0x000f280000300800 */
[----:B---3--:R1:W-:Y:S04]  /*60440*/  STS.128 [R0+0x80], R4 ;  /* 0x0000800400007388 */ /* 0x0083e80000000c00 */
[----:B-1----:R-:W2:Y:S04]  /*60450*/  LDL.LU R4, [R1+0x808] ;  /* 0x0008080001047983 */ /* 0x002ea80000300800 */
[----:B------:R-:W2:Y:S04]  /*60460*/  LDL.LU R5, [R1+0x80c] ;  /* 0x00080c0001057983 */ /* 0x000ea80000300800 */
[----:B------:R-:W3:Y:S04]  /*60470*/  LDL.LU R164, [R1+0x13cc] ;  /* 0x0013cc0001a47983 */ /* 0x000ee80000300800 */
[----:B------:R-:W2:Y:S04]  /*60480*/  LDL.LU R6, [R1+0x7f8] ;  /* 0x0007f80001067983 */ /* 0x000ea80000300800 */
[----:B------:R-:W2:Y:S04]  /*60490*/  LDL.LU R7, [R1+0x7fc] ;  /* 0x0007fc0001077983 */ /* 0x000ea80000300800 */
[----:B------:R-:W5:Y:S04]  /*604a0*/  LDL R252, [R1+0x980] ;  /* 0x0009800001fc7983 */ /* 0x000f680000100800 */
        /* <DEDUP_REMOVED lines=18> */
[----:B------:R-:W5:Y:S01]  /*605d0*/  LDL.LU R59, [R1+0x67c] ;  /* 0x00067c00013b7983 */ /* 0x000f620000300800 */
[----:B---3--:R-:W-:-:S03]  /*605e0*/  ISETP.GE.AND P0, PT, R164, c[0x0][0x178], PT ;  /* 0x00005e00a4007a0c */ /* 0x008fc60003f06270 */
[----:B----4-:R-:W-:Y:S04]  /*605f0*/  STS.128 [R0+0x280], R52 ;  /* 0x0002803400007388 */ /* 0x010fe80000000c00 */
[----:B--2---:R5:W-:Y:S02]  /*60600*/  STS.128 [R0+0x300], R4 ;  /* 0x0003000400007388 */ /* 0x004be40000000c00 */
[----:B-----5:R-:W-:-:S04]  /*60610*/  IADD3 R4, R252, 0x2, RZ ;  /* 0x00000002fc047810 */ /* 0x020fc80007ffe0ff */
[----:B------:R-:W-:Y:S02]  /*60620*/  ISETP.LT.AND P5, PT, R4, c[0x0][0x17c], !P0 ;  /* 0x00005f0004007a0c */ /* 0x000fe400047a1270 */
[----:B------:R-:W2:Y:S04]  /*60630*/  LDL.LU R4, [R1+0x5c0] ;  /* 0x0005c00001047983 */ /* 0x000ea80000300800 */
[----:B------:R-:W2:Y:S04]  /*60640*/  LDL.LU R5, [R1+0x5c4] ;  /* 0x0005c40001057983 */ /* 0x000ea80000300800 */
[----:B------:R-:W2:Y:S04]  /*60650*/  LDL.LU R6, [R1+0x5a0] ;  /* 0x0005a00001067983 */ /* 0x000ea80000300800 */
[----:B------:R-:W2:Y:S04]  /*60660*/  LDL.LU R7, [R1+0x5a4] ;  /* 0x0005a40001077983 */ /* 0x000ea80000300800 */
[----:B------:R-:W3:Y:S04]  /*60670*/  LDL.LU R52, [R1+0x5c8] ;  /* 0x0005c80001347983 */ /* 0x000ee80000300800 */
[----:B------:R-:W3:Y:S04]  /*60680*/  LDL.LU R53, [R1+0x5cc] ;  /* 0x0005cc0001357983 */ /* 0x000ee80000300800 */
[----:B------:R-:W3:Y:S04]  /*60690*/  LDL.LU R54, [R1+0x5a8] ;  /* 0x0005a80001367983 */ /* 0x000ee80000300800 */
[----:B------:R1:W-:Y:S04]  /*606a0*/  STS.128 [R0+0x380], R56 ;  /* 0x0003803800007388 */ /* 0x0003e80000000c00 */
        /* <DEDUP_REMOVED lines=10> */
[----:B---3--:R1:W-:Y:S04]  /*60750*/  STS.128 [R0+0x480], R52 ;  /* 0x0004803400007388 */ /* 0x0083e80000000c00 */
[----:B-1----:R-:W3:Y:S04]  /*60760*/  LDL.LU R52, [R1+0x1e0] ;  /* 0x0001e00001347983 */ /* 0x002ee80000300800 */
[----:B------:R-:W3:Y:S04]  /*60770*/  LDL.LU R53, [R1+0x1e4] ;  /* 0x0001e40001357983 */ /* 0x000ee80000300800 */
[----:B------:R-:W3:Y:S04]  /*60780*/  LDL.LU R54, [R1+0x1d0] ;  /* 0x0001d00001367983 */ /* 0x000ee80000300800 */
[----:B----4-:R1:W-:Y:S04]  /*60790*/  STS.128 [R0+0x500], R56 ;  /* 0x0005003800007388 */ /* 0x0103e80000000c00 */
[----:B------:R-:W3:Y:S04]  /*607a0*/  LDL.LU R55, [R1+0x1d4] ;  /* 0x0001d40001377983 */ /* 0x000ee80000300800 */
        /* <DEDUP_REMOVED lines=9> */
[----:B-----5:R1:W-:Y:S01]  /*60840*/  STS.128 [R0+0x580], R124 ;  /* 0x0005807c00007388 */ /* 0x0203e20000000c00 */
[----:B------:R-:W-:-:S03]  /*60850*/  IADD3 R3, R252, 0x1, RZ ;  /* 0x00000001fc037810 */ /* 0x000fc60007ffe0ff */
[----:B--2---:R2:W-:Y:S01]  /*60860*/  STS.128 [R0+0x400], R4 ;  /* 0x0004000400007388 */ /* 0x0045e20000000c00 */
[----:B------:R-:W-:Y:S02]  /*60870*/  ISETP.LT.AND P1, PT, R3, c[0x0][0x17c], !P0 ;  /* 0x00005f0003007a0c */ /* 0x000fe40004721270 */
[----:B------:R-:W-:Y:S01]  /*60880*/  ISETP.LT.AND P3, PT, R252, c[0x0][0x17c], !P0 ;  /* 0x00005f00fc007a0c */ /* 0x000fe20004761270 */
[----:B------:R-:W5:Y:S01]  /*60890*/  LDL.LU R167, [R1+0x110] ;  /* 0x0001100001a77983 */ /* 0x000f620000300800 */
[----:B-1----:R-:W-:Y:S02]  /*608a0*/  IMAD.MOV.U32 R126, RZ, RZ, R156 ;  /* 0x000000ffff7e7224 */ /* 0x002fe400078e009c */
[----:B------:R-:W-:Y:S02]  /*608b0*/  IMAD.MOV.U32 R127, RZ, RZ, R157 ;  /* 0x000000ffff7f7224 */ /* 0x000fe400078e009d */
[----:B------:R-:W-:Y:S02]  /*608c0*/  IMAD.MOV.U32 R124, RZ, RZ, R60 ;  /* 0x000000ffff7c7224 */ /* 0x000fe400078e003c */
[----:B------:R-:W-:-:S02]  /*608d0*/  IMAD.MOV.U32 R125, RZ, RZ, R61 ;  /* 0x000000ffff7d7224 */ /* 0x000fc400078e003d */
[----:B------:R-:W-:Y:S02]  /*608e0*/  IMAD.MOV.U32 R156, RZ, RZ, R62 ;  /* 0x000000ffff9c7224 */ /* 0x000fe400078e003e */
[----:B------:R-:W-:Y:S01]  /*608f0*/  IMAD.MOV.U32 R157, RZ, RZ, R63 ;  /* 0x000000ffff9d7224 */ /* 0x000fe200078e003f */
[----:B------:R-:W-:Y:S04]  /*60900*/  STS.128 [R0+0x700], R124 ;  /* 0x0007007c00007388 */ /* 0x000fe80000000c00 */
[----:B------:R-:W-:Y:S01]  /*60910*/  STS.128 [R0+0x780], R156 ;  /* 0x0007809c00007388 */ /* 0x000fe20000000c00 */
[----:B------:R-:W-:Y:S01]  /*60920*/  IADD3 R3, R252, 0x3, RZ ;  /* 0x00000003fc037810 */ /* 0x000fe20007ffe0ff */
[----:B--2---:R-:W-:Y:S02]  /*60930*/  IMAD R4, R164, c[0x0][0x194], RZ ;  /* 0x00006500a4047a24 */ /* 0x004fe400078e02ff */
[----:B------:R-:W-:Y:S01]  /*60940*/  IMAD R5, R252, c[0x0][0x198], RZ ;  /* 0x00006600fc057a24 */ /* 0x000fe200078e02ff */
[----:B------:R-:W-:-:S02]  /*60950*/  ISETP.LT.AND P2, PT, R3, c[0x0][0x17c], !P0 ;  /* 0x00005f0003007a0c */ /* 0x000fc40004741270 */
[----:B------:R-:W-:-:S04]  /*60960*/  LEA R3, P4, R4, c[0x0][0x170], 0x2 ;  /* 0x00005c0004037a11 */ /* 0x000fc800078810ff */
[----:B------:R-:W-:Y:S02]  /*60970*/  LEA.HI.X.SX32 R4, R4, c[0x0][0x174], 0x2, P4 ;  /* 0x00005d0004047a11 */ /* 0x000fe400020f16ff */
[----:B------:R-:W-:-:S04]  /*60980*/  LEA R6, P4, R5, R3, 0x2 ;  /* 0x0000000305067211 */ /* 0x000fc800078810ff */
[----:B------:R-:W-:Y:S01]  /*60990*/  LEA.HI.X.SX32 R7, R5, R4, 0x2, P4 ;  /* 0x0000000405077211 */ /* 0x000fe200020f16ff */
[----:B---3--:R1:W-:Y:S04]  /*609a0*/  STS.128 [R0+0x600], R52 ;  /* 0x0006003400007388 */ /* 0x0083e80000000c00 */
[----:B----4-:R2:W-:Y:S04]  /*609b0*/  STS.128 [R0+0x680], R56 ;  /* 0x0006803800007388 */ /* 0x0105e80000000c00 */
[----:B------:R-:W-:Y:S01]  /*609c0*/  BAR.SYNC.DEFER_BLOCKING 0x0 ;  /* 0x0000000000007b1d */ /* 0x000fe20000010000 */
[----:B-1----:R-:W-:-:S02]  /*609d0*/  IADD3 R53, R252, 0x4, RZ ;  /* 0x00000004fc357810 */ /* 0x002fc40007ffe0ff */
[----:B--2---:R-:W-:-:S04]  /*609e0*/  IADD3 R0, R5, c[0x0][0x198], RZ ;  /* 0x0000660005007a10 */ /* 0x004fc80007ffe0ff */
[----:B------:R-:W-:-:S04]  /*609f0*/  IADD3 R5, R0, c[0x0][0x198], RZ ;  /* 0x0000660000057a10 */ /* 0x000fc80007ffe0ff */
[-C--:B------:R-:W-:Y:S01]  /*60a00*/  LEA R52, P6, R5, R3.reuse, 0x2 ;  /* 0x0000000305347211 */ /* 0x080fe200078c10ff */
[----:B------:R1:W-:Y:S01]  /*60a10*/  @P3 STG.E [R6.64], R240 ;  /* 0x000000f006003986 */ /* 0x0003e2000c101904 */
[----:B------:R-:W-:Y:S02]  /*60a20*/  ISETP.LT.AND P4, PT, R53, c[0x0][0x17c], !P0 ;  /* 0x00005f0035007a0c */ /* 0x000fe40004781270 */
[----:B------:R-:W-:Y:S02]  /*60a30*/  LEA.HI.X.SX32 R53, R5, R4, 0x2, P6 ;  /* 0x0000000405357211 */ /* 0x000fe400030f16ff */
[----:B-1----:R-:W-:-:S04]  /*60a40*/  LEA R6, P3, R0, R3, 0x2 ;  /* 0x0000000300067211 */ /* 0x002fc800078610ff */
[----:B------:R-:W-:Y:S02]  /*60a50*/  LEA.HI.X.SX32 R7, R0, R4, 0x2, P3 ;  /* 0x0000000400077211 */ /* 0x000fe400018f16ff */
[----:B------:R-:W-:-:S03]  /*60a60*/  IADD3 R0, R5, c[0x0][0x198], RZ ;  /* 0x0000660005007a10 */ /* 0x000fc60007ffe0ff */
[----:B------:R1:W-:Y:S01]  /*60a70*/  @P1 STG.E [R6.64], R242 ;  /* 0x000000f206001986 */ /* 0x0003e2000c101904 */
[----:B------:R-:W-:-:S03]  /*60a80*/  IADD3 R5, R0, c[0x0][0x198], RZ ;  /* 0x0000660000057a10 */ /* 0x000fc60007ffe0ff */
[----:B------:R2:W-:Y:S01]  /*60a90*/  @P5 STG.E [R52.64], R166 ;  /* 0x000000a634005986 */ /* 0x0005e2000c101904 */
[----:B------:R-:W-:-:S03]  /*60aa0*/  IADD3 R54, R252, 0x5, RZ ;  /* 0x00000005fc367810 */ /* 0x000fc60007ffe0ff */
[----:B-1----:R-:W3:Y:S01]  /*60ab0*/  LDL.LU R242, [R1+0x114] ;  /* 0x0001140001f27983 */ /* 0x002ee20000300800 */
[-C--:B------:R-:W-:Y:S02]  /*60ac0*/  LEA R6, P1, R0, R3.reuse, 0x2 ;  /* 0x0000000300067211 */ /* 0x080fe400078210ff */
[----:B--2---:R-:W-:Y:S01]  /*60ad0*/  IADD3 R53, R252, 0x6, RZ ;  /* 0x00000006fc357810 */ /* 0x004fe20007ffe0ff */
[----:B------:R-:W2:Y:S01]  /*60ae0*/  LDL.LU R240, [R1+0x120] ;  /* 0x0001200001f07983 */ /* 0x000ea20000300800 */
[----:B------:R-:W-:Y:S02]  /*60af0*/  LEA R52, P6, R5, R3, 0x2 ;  /* 0x0000000305347211 */ /* 0x000fe400078c10ff */
[-C--:B------:R-:W-:Y:S02]  /*60b00*/  LEA.HI.X.SX32 R7, R0, R4.reuse, 0x2, P1 ;  /* 0x0000000400077211 */ /* 0x080fe400008f16ff */
[----:B------:R-:W-:Y:S02]  /*60b10*/  ISETP.LT.AND P5, PT, R53, c[0x0][0x17c], !P0 ;  /* 0x00005f0035007a0c */ /* 0x000fe400047a1270 */
[----:B------:R-:W-:-:S02]  /*60b20*/  LEA.HI.X.SX32 R53, R5, R4, 0x2, P6 ;  /* 0x0000000405357211 */ /* 0x000fc400030f16ff */
[----:B------:R-:W-:Y:S02]  /*60b30*/  ISETP.LT.AND P3, PT, R54, c[0x0][0x17c], !P0 ;  /* 0x00005f0036007a0c */ /* 0x000fe40004761270 */
[----:B------:R-:W-:Y:S01]  /*60b40*/  IADD3 R0, R5, c[0x0][0x198], RZ ;  /* 0x0000660005007a10 */ /* 0x000fe20007ffe0ff */
[----:B------:R1:W-:Y:S04]  /*60b50*/  @P2 STG.E [R6.64], R243 ;  /* 0x000000f306002986 */ /* 0x0003e8000c101904 */
[----:B------:R4:W-:Y:S04]  /*60b60*/  @P4 STG.E [R52.64], R241 ;  /* 0x000000f134004986 */ /* 0x0009e8000c101904 */
[----:B-1----:R-:W2:Y:S01]  /*60b70*/  LDL.LU R243, [R1+0x124] ;  /* 0x0001240001f37983 */ /* 0x002ea20000300800 */
[----:B----4-:R-:W-:-:S03]  /*60b80*/  LEA R52, P2, R0, R3, 0x2 ;  /* 0x0000000300347211 */ /* 0x010fc600078410ff */
[----:B------:R-:W4:Y:S01]  /*60b90*/  LDL.LU R166, [R1+0x130] ;  /* 0x0001300001a67983 */ /* 0x000f220000300800 */
[----:B------:R-:W-:-:S05]  /*60ba0*/  LEA.HI.X.SX32 R53, R0, R4, 0x2, P2 ;  /* 0x0000000400357211 */ /* 0x000fca00010f16ff */
[----:B------:R1:W-:Y:S04]  /*60bb0*/  @P3 STG.E [R52.64], R231 ;  /* 0x000000e734003986 */ /* 0x0003e8000c101904 */
[----:B-1----:R-:W4:Y:S01]  /*60bc0*/  LDL.LU R231, [R1+0x134] ;  /* 0x0001340001e77983 */ /* 0x002f220000300800 */
[----:B------:R-:W-:Y:S02]  /*60bd0*/  IADD3 R54, R252, 0x7, RZ ;  /* 0x00000007fc367810 */ /* 0x000fe40007ffe0ff */
[----:B------:R-:W-:Y:S01]  /*60be0*/  IADD3 R5, R0, c[0x0][0x198], RZ ;  /* 0x0000660000057a10 */ /* 0x000fe20007ffe0ff */
[----:B------:R-:W4:Y:S01]  /*60bf0*/  LDL.LU R241, [R1+0x160] ;  /* 0x0001600001f17983 */ /* 0x000f220000300800 */
[----:B------:R-:W-:Y:S02]  /*60c00*/  ISETP.LT.AND P1, PT, R54, c[0x0][0x17c], !P0 ;  /* 0x00005f0036007a0c */ /* 0x000fe40004721270 */
[----:B------:R-:W-:-:S02]  /*60c10*/  IADD3 R0, R5, c[0x0][0x198], RZ ;  /* 0x0000660005007a10 */ /* 0x000fc40007ffe0ff */
[----:B------:R-:W-:Y:S02]  /*60c20*/  IADD3 R7, R252, 0x8, RZ ;  /* 0x00000008fc077810 */ /* 0x000fe40007ffe0ff */
[-C--:B------:R-:W-:Y:S02]  /*60c30*/  LEA R6, P6, R5, R3.reuse, 0x2 ;  /* 0x0000000305067211 */ /* 0x080fe400078c10ff */
[----:B------:R-:W-:Y:S02]  /*60c40*/  LEA R52, P3, R0, R3, 0x2 ;  /* 0x0000000300347211 */ /* 0x000fe400078610ff */
[----:B------:R-:W-:Y:S02]  /*60c50*/  ISETP.LT.AND P4, PT, R7, c[0x0][0x17c], !P0 ;  /* 0x00005f0007007a0c */ /* 0x000fe40004781270 */
[----:B------:R-:W-:Y:S02]  /*60c60*/  LEA.HI.X.SX32 R7, R5, R4, 0x2, P6 ;  /* 0x0000000405077211 */ /* 0x000fe400030f16ff */
[----:B------:R-:W-:-:S02]  /*60c70*/  IADD3 R54, R252, 0x9, RZ ;  /* 0x00000009fc367810 */ /* 0x000fc40007ffe0ff */
[C---:B------:R-:W-:Y:S02]  /*60c80*/  IADD3 R5, R0.reuse, c[0x0][0x198], RZ ;  /* 0x0000660000057a10 */ /* 0x040fe40007ffe0ff */
[----:B------:R-:W-:Y:S01]  /*60c90*/  LEA.HI.X.SX32 R53, R0, R4, 0x2, P3 ;  /* 0x0000000400357211 */ /* 0x000fe200018f16ff */
[----:B-----5:R1:W-:Y:S01]  /*60ca0*/  @P5 STG.E [R6.64], R167 ;  /* 0x000000a706005986 */ /* 0x0203e2000c101904 */
[----:B------:R-:W-:Y:S02]  /*60cb0*/  ISETP.LT.AND P2, PT, R54, c[0x0][0x17c], !P0 ;  /* 0x00005f0036007a0c */ /* 0x000fe40004741270 */
[----:B------:R-:W-:Y:S02]  /*60cc0*/  IADD3 R0, R5, c[0x0][0x198], RZ ;  /* 0x0000660005007a10 */ /* 0x000fe40007ffe0ff */
[C---:B------:R-:W-:Y:S02]  /*60cd0*/  IADD3 R54, R252.reuse, 0xb, RZ ;  /* 0x0000000bfc367810 */ /* 0x040fe40007ffe0ff */
[----:B-1----:R-:W-:-:S02]  /*60ce0*/  IADD3 R7, R252, 0xa, RZ ;  /* 0x0000000afc077810 */ /* 0x002fc40007ffe0ff */
[-C--:B------:R-:W-:Y:S02]  /*60cf0*/  LEA R6, P6, R5, R3.reuse, 0x2 ;  /* 0x0000000305067211 */ /* 0x080fe400078c10ff */
[----:B------:R-:W-:Y:S02]  /*60d00*/  ISETP.LT.AND P5, PT, R7, c[0x0][0x17c], !P0 ;  /* 0x00005f0007007a0c */ /* 0x000fe400047a1270 */
[----:B------:R-:W-:Y:S02]  /*60d10*/  LEA.HI.X.SX32 R7, R5, R4, 0x2, P6 ;  /* 0x0000000405077211 */ /* 0x000fe400030f16ff */
[----:B------:R-:W-:Y:S02]  /*60d20*/  IADD3 R5, R0, c[0x0][0x198], RZ ;  /* 0x0000660000057a10 */ /* 0x000fe40007ffe0ff */
[----:B------:R-:W-:Y:S01]  /*60d30*/  ISETP.LT.AND P3, PT, R54, c[0x0][0x17c], !P0 ;  /* 0x00005f0036007a0c */ /* 0x000fe20004761270 */
[----:B---3--:R1:W-:Y:S04]  /*60d40*/  @P1 STG.E [R52.64], R242 ;  /* 0x000000f234001986 */ /* 0x0083e8000c101904 */
[----:B-1----:R-:W3:Y:S01]  /*60d50*/  LDL.LU R242, [R1+0x164] ;  /* 0x0001640001f27983 */ /* 0x002ee20000300800 */
[----:B------:R-:W-:-:S03]  /*60d60*/  LEA R52, P1, R0, R3, 0x2 ;  /* 0x0000000300347211 */ /* 0x000fc600078210ff */
[----:B------:R-:W5:Y:S01]  /*60d70*/  LDL.LU R167, [R1+0xb0] ;  /* 0x0000b00001a77983 */ /* 0x000f620000300800 */
[----:B------:R-:W-:Y:S02]  /*60d80*/  LEA.HI.X.SX32 R53, R0, R4, 0x2, P1 ;  /* 0x0000000400357211 */ /* 0x000fe400008f16ff */
[C---:B------:R-:W-:Y:S01]  /*60d90*/  IADD3 R0, R5.reuse, c[0x0][0x198], RZ ;  /* 0x0000660005007a10 */ /* 0x040fe20007ffe0ff */
[----:B--2---:R1:W-:Y:S04]  /*60da0*/  @P4 STG.E [R6.64], R240 ;  /* 0x000000f006004986 */ /* 0x0043e8000c101904 */
[----:B------:R2:W-:Y:S01]  /*60db0*/  @P2 STG.E [R52.64], R243 ;  /* 0x000000f334002986 */ /* 0x0005e2000c101904 */
[----:B-1----:R-:W-:Y:S02]  /*60dc0*/  IADD3 R7, R252, 0xc, RZ ;  /* 0x0000000cfc077810 */ /* 0x002fe40007ffe0ff */
[----:B------:R-:W-:-:S02]  /*60dd0*/  LEA R6, P6, R5, R3, 0x2 ;  /* 0x0000000305067211 */ /* 0x000fc400078c10ff */
[----:B------:R-:W-:Y:S01]  /*60de0*/  ISETP.LT.AND P4, PT, R7, c[0x0][0x17c], !P0 ;  /* 0x00005f0007007a0c */ /* 0x000fe20004781270 */
[----:B--2---:R-:W2:Y:S01]  /*60df0*/  LDL.LU R243, [R1+0xb4] ;  /* 0x0000b40001f37983 */ /* 0x004ea20000300800 */
[C---:B------:R-:W-:Y:S02]  /*60e00*/  LEA R52, P2, R0.reuse, R3, 0x2 ;  /* 0x0000000300347211 */ /* 0x040fe400078410ff */
[-C--:B------:R-:W-:Y:S01]  /*60e10*/  LEA.HI.X.SX32 R7, R5, R4.reuse, 0x2, P6 ;  /* 0x0000000405077211 */ /* 0x080fe200030f16ff */
[----:B------:R-:W2:Y:S01]  /*60e20*/  LDL.LU R240, [R1+0x190] ;  /* 0x0001900001f07983 */ /* 0x000ea20000300800 */
[----:B------:R-:W-:-:S03]  /*60e30*/  LEA.HI.X.SX32 R53, R0, R4, 0x2, P2 ;  /* 0x0000000400357211 */ /* 0x000fc600010f16ff */
[----:B----4-:R-:W-:Y:S04]  /*60e40*/  @P5 STG.E [R6.64], R166 ;  /* 0x000000a606005986 */ /* 0x010fe8000c101904 */
[----:B------:R1:W-:Y:S04]  /*60e50*/  @P3 STG.E [R52.64], R231 ;  /* 0x000000e734003986 */ /* 0x0003e8000c101904 */
[----:B-1----:R-:W4:Y:S01]  /*60e60*/  LDL.LU R231, [R1+0x194] ;  /* 0x0001940001e77983 */ /* 0x002f220000300800 */
[----:B------:R-:W-:Y:S02]  /*60e70*/  IADD3 R5, R0, c[0x0][0x198], RZ ;  /* 0x0000660000057a10 */ /* 0x000fe40007ffe0ff */
[----:B------:R-:W-:Y:S01]  /*60e80*/  IADD3 R7, R252, 0xe, RZ ;  /* 0x0000000efc077810 */ /* 0x000fe20007ffe0ff */
[----:B------:R-:W4:Y:S01]  /*60e90*/  LDL.LU R166, [R1+0x1c0] ;  /* 0x0001c00001a67983 */ /* 0x000f220000300800 */
[----:B------:R-:W-:-:S02]  /*60ea0*/  LEA R6, P6, R5, R3, 0x2 ;  /* 0x0000000305067211 */ /* 0x000fc400078c10ff */
[----:B------:R-:W-:Y:S02]  /*60eb0*/  IADD3 R54, R252, 0xd, RZ ;  /* 0x0000000dfc367810 */ /* 0x000fe40007ffe0ff */
[----:B------:R-:W-:Y:S02]  /*60ec0*/  ISETP.LT.AND P5, PT, R7, c[0x0][0x17c], !P0 ;  /* 0x00005f0007007a0c */ /* 0x000fe400047a1270 */
[C---:B------:R-:W-:Y:S02]  /*60ed0*/  IADD3 R0, R5.reuse, c[0x0][0x198], RZ ;  /* 0x0000660005007a10 */ /* 0x040fe40007ffe0ff */
[----:B------:R-:W-:Y:S02]  /*60ee0*/  LEA.HI.X.SX32 R7, R5, R4, 0x2, P6 ;  /* 0x0000000405077211 */ /* 0x000fe400030f16ff */
[----:B------:R-:W-:Y:S02]  /*60ef0*/  ISETP.LT.AND P1, PT, R54, c[0x0][0x17c], !P0 ;  /* 0x00005f0036007a0c */ /* 0x000fe40004721270 */
[C---:B------:R-:W-:Y:S01]  /*60f00*/  IADD3 R5, R0.reuse, c[0x0][0x198], RZ ;  /* 0x0000660000057a10 */ /* 0x040fe20007ffe0ff */
[----:B------:R1:W-:Y:S01]  /*60f10*/  @P4 STG.E [R6.64], R241 ;  /* 0x000000f106004986 */ /* 0x0003e2000c101904 */
[----:B------:R-:W-:-:S02]  /*60f20*/  LEA R52, P3, R0, R3, 0x2 ;  /* 0x0000000300347211 */ /* 0x000fc400078610ff */
[----:B------:R-:W-:Y:S02]  /*60f30*/  IADD3 R54, R252, 0xf, RZ ;  /* 0x0000000ffc367810 */ /* 0x000fe40007ffe0ff */
[-C--:B------:R-:W-:Y:S02]  /*60f40*/  LEA.HI.X.SX32 R53, R0, R4.reuse, 0x2, P3 ;  /* 0x0000000400357211 */ /* 0x080fe400018f16ff */
[----:B-1----:R-:W-:Y:S02]  /*60f50*/  IADD3 R7, R252, 0x10, RZ ;  /* 0x00000010fc077810 */ /* 0x002fe40007ffe0ff */
[----:B------:R-:W-:Y:S02]  /*60f60*/  LEA R6, P6, R5, R3, 0x2 ;  /* 0x0000000305067211 */ /* 0x000fe400078c10ff */
[----:B------:R-:W-:Y:S02]  /*60f70*/  ISETP.LT.AND P4, PT, R7, c[0x0][0x17c], !P0 ;  /* 0x00005f0007007a0c */ /* 0x000fe40004781270 */
[----:B------:R-:W-:-:S02]  /*60f80*/  LEA.HI.X.SX32 R7, R5, R4, 0x2, P6 ;  /* 0x0000000405077211 */ /* 0x000fc400030f16ff */
[----:B------:R-:W-:Y:S02]  /*60f90*/  ISETP.LT.AND P2, PT, R54, c[0x0][0x17c], !P0 ;  /* 0x00005f0036007a0c */ /* 0x000fe40004741270 */
[----:B------:R-:W-:Y:S02]  /*60fa0*/  IADD3 R0, R5, c[0x0][0x198], RZ ;  /* 0x0000660005007a10 */ /* 0x000fe40007ffe0ff */
[----:B------:R-:W-:Y:S02]  /*60fb0*/  IADD3 R54, R252, 0x11, RZ ;  /* 0x00000011fc367810 */ /* 0x000fe40007ffe0ff */
[----:B------:R-:W-:Y:S02]  /*60fc0*/  IADD3 R5, R0, c[0x0][0x198], RZ ;  /* 0x0000660000057a10 */ /* 0x000fe40007ffe0ff */
[----:B------:R-:W-:Y:S01]  /*60fd0*/  ISETP.LT.AND P3, PT, R54, c[0x0][0x17c], !P0 ;  /* 0x00005f0036007a0c */ /* 0x000fe20004761270 */
[----:B---3--:R1:W-:Y:S04]  /*60fe0*/  @P1 STG.E [R52.64], R242 ;  /* 0x000000f234001986 */ /* 0x0083e8000c101904 */
[----:B-----5:R3:W-:Y:S04]  /*60ff0*/  @P5 STG.E [R6.64], R167 ;  /* 0x000000a706005986 */ /* 0x0207e8000c101904 */
[----:B-1----:R-:W5:Y:S01]  /*61000*/  LDL.LU R242, [R1+0x1c4] ;  /* 0x0001c40001f27983 */ /* 0x002f620000300800 */
[----:B---3--:R-:W-:-:S03]  /*61010*/  LEA R6, P1, R0, R3, 0x2 ;  /* 0x0000000300067211 */ /* 0x008fc600078210ff */
[----:B------:R-:W3:Y:S01]  /*61020*/  LDL.LU R241, [R1+0x1f0] ;  /* 0x0001f00001f17983 */ /* 0x000ee20000300800 */
[-C--:B------:R-:W-:Y:S02]  /*61030*/  LEA.HI.X.SX32 R7, R0, R4.reuse, 0x2, P1 ;  /* 0x0000000400077211 */ /* 0x080fe400008f16ff */
[C---:B------:R-:W-:Y:S02]  /*61040*/  IADD3 R0, R5.reuse, c[0x0][0x198], RZ ;  /* 0x0000660005007a10 */ /* 0x040fe40007ffe0ff */
[----:B------:R-:W-:Y:S02]  /*61050*/  IADD3 R53, R252, 0x12, RZ ;  /* 0x00000012fc357810 */ /* 0x000fe40007ffe0ff */
[-C--:B------:R-:W-:Y:S01]  /*61060*/  LEA R52, P6, R5, R3.reuse, 0x2 ;  /* 0x0000000305347211 */ /* 0x080fe200078c10ff */
[----:B--2---:R1:W-:Y:S01]  /*61070*/  @P2 STG.E [R6.64], R243 ;  /* 0x000000f306002986 */ /* 0x0043e2000c101904 */
[----:B------:R-:W-:Y:S02]  /*61080*/  ISETP.LT.AND P5, PT, R53, c[0x0][0x17c], !P0 ;  /* 0x00005f0035007a0c */ /* 0x000fe400047a1270 */
[----:B------:R-:W-:Y:S01]  /*61090*/  LEA.HI.X.SX32 R53, R5, R4, 0x2, P6 ;  /* 0x0000000405357211 */ /* 0x000fe200030f16ff */
[----:B-1----:R-:W2:Y:S01]  /*610a0*/  LDL.LU R243, [R1+0x1f4] ;  /* 0x0001f40001f37983 */ /* 0x002ea20000300800 */
[----:B------:R-:W-:-:S03]  /*610b0*/  LEA R6, P2, R0, R3, 0x2 ;  /* 0x0000000300067211 */ /* 0x000fc600078410ff */
[----:B------:R-:W-:Y:S01]  /*610c0*/  @P4 STG.E [R52.64], R240 ;  /* 0x000000f034004986 */ /* 0x000fe2000c101904 */
[----:B------:R-:W-:-:S03]  /*610d0*/  LEA.HI.X.SX32 R7, R0, R4, 0x2, P2 ;  /* 0x0000000400077211 */ /* 0x000fc600010f16ff */
[----:B------:R-:W2:Y:S04]  /*610e0*/  LDL.LU R167, [R1+0x200] ;  /* 0x0002000001a77983 */ /* 0x000ea80000300800 */
[----:B----4-:R1:W-:Y:S04]  /*610f0*/  @P3 STG.E [R6.64], R231 ;  /* 0x000000e706003986 */ /* 0x0103e8000c101904 */
[----:B-1----:R-:W4:Y:S01]  /*61100*/  LDL.LU R231, [R1+0x204] ;  /* 0x0002040001e77983 */ /* 0x002f220000300800 */
[----:B------:R-:W-:Y:S02]  /*61110*/  IADD3 R54, R252, 0x13, RZ ;  /* 0x00000013fc367810 */ /* 0x000fe40007ffe0ff */
[----:B------:R-:W-:Y:S01]  /*61120*/  IADD3 R5, R0, c[0x0][0x198], RZ ;  /* 0x0000660000057a10 */ /* 0x000fe20007ffe0ff */
[----:B------:R-:W4:Y:S01]  /*61130*/  LDL.LU R240, [R1+0x210] ;  /* 0x0002100001f07983 */ /* 0x000f220000300800 */
[----:B------:R-:W-:-:S02]  /*61140*/  ISETP.LT.AND P1, PT, R54, c[0x0][0x17c], !P0 ;  /* 0x00005f0036007a0c */ /* 0x000fc40004721270 */
[C---:B------:R-:W-:Y:S02]  /*61150*/  IADD3 R0, R5.reuse, c[0x0][0x198], RZ ;  /* 0x0000660005007a10 */ /* 0x040fe40007ffe0ff */
[----:B------:R-:W-:Y:S02]  /*61160*/  IADD3 R53, R252, 0x14, RZ ;  /* 0x00000014fc357810 */ /* 0x000fe40007ffe0ff */
[-C--:B------:R-:W-:Y:S02]  /*61170*/  LEA R52, P6, R5, R3.reuse, 0x2 ;  /* 0x0000000305347211 */ /* 0x080fe400078c10ff */
[----:B------:R-:W-:Y:S02]  /*61180*/  LEA R6, P3, R0, R3, 0x2 ;  /* 0x0000000300067211 */ /* 0x000fe400078610ff */
[----:B------:R-:W-:Y:S02]  /*61190*/  ISETP.LT.AND P4, PT, R53, c[0x0][0x17c], !P0 ;  /* 0x00005f0035007a0c */ /* 0x000fe40004781270 */
[----:B------:R-:W-:-:S02]  /*611a0*/  LEA.HI.X.SX32 R53, R5, R4, 0x2, P6 ;  /* 0x0000000405357211 */ /* 0x000fc400030f16ff */
[----:B------:R-:W-:Y:S02]  /*611b0*/  IADD3 R54, R252, 0x15, RZ ;  /* 0x00000015fc367810 */ /* 0x000fe40007ffe0ff */
[C---:B------:R-:W-:Y:S02]  /*611c0*/  IADD3 R5, R0.reuse, c[0x0][0x198], RZ ;  /* 0x0000660000057a10 */ /* 0x040fe40007ffe0ff */
[----:B------:R-:W-:Y:S01]  /*611d0*/  LEA.HI.X.SX32 R7, R0, R4, 0x2, P3 ;  /* 0x0000000400077211 */ /* 0x000fe200018f16ff */
[----:B------:R1:W-:Y:S01]  /*611e0*/  @P5 STG.E [R52.64], R166 ;  /* 0x000000a634005986 */ /* 0x0003e2000c101904 */
[----:B------:R-:W-:Y:S02]  /*611f0*/  ISETP.LT.AND P2, PT, R54, c[0x0][0x17c], !P0 ;  /* 0x00005f0036007a0c */ /* 0x000fe40004741270 */
[----:B------:R-:W-:Y:S02]  /*61200*/  IADD3 R0, R5, c[0x0][0x198], RZ ;  /* 0x0000660005007a10 */ /* 0x000fe40007ffe0ff */
[----:B------:R-:W-:-:S02]  /*61210*/  IADD3 R54, R252, 0x17, RZ ;  /* 0x00000017fc367810 */ /* 0x000fc40007ffe0ff */
[----:B-1----:R-:W-:Y:S02]  /*61220*/  IADD3 R53, R252, 0x16, RZ ;  /* 0x00000016fc357810 */ /* 0x002fe40007ffe0ff */
[-C--:B------:R-:W-:Y:S02]  /*61230*/  LEA R52, P6, R5, R3.reuse, 0x2 ;  /* 0x0000000305347211 */ /* 0x080fe400078c10ff */
[----:B------:R-:W-:Y:S02]  /*61240*/  ISETP.LT.AND P5, PT, R53, c[0x0][0x17c], !P0 ;  /* 0x00005f0035007a0c */ /* 0x000fe400047a1270 */
[----:B------:R-:W-:Y:S02]  /*61250*/  LEA.HI.X.SX32 R53, R5, R4, 0x2, P6 ;  /* 0x0000000405357211 */ /* 0x000fe400030f16ff */
[----:B------:R-:W-:Y:S02]  /*61260*/  IADD3 R5, R0, c[0x0][0x198], RZ ;  /* 0x0000660000057a10 */ /* 0x000fe40007ffe0ff */
[----:B------:R-:W-:Y:S01]  /*61270*/  ISETP.LT.AND P3, PT, R54, c[0x0][0x17c], !P0 ;  /* 0x00005f0036007a0c */ /* 0x000fe20004761270 */
[----:B-----5:R1:W-:Y:S04]  /*61280*/  @P1 STG.E [R6.64], R242 ;  /* 0x000000f206001986 */ /* 0x0203e8000c101904 */
[----:B-1----:R-:W5:Y:S01]  /*61290*/  LDL.LU R242, [R1+0x214] ;  /* 0x0002140001f27983 */ /* 0x002f620000300800 */
[----:B------:R-:W-:-:S03]  /*612a0*/  LEA R6, P1, R0, R3, 0x2 ;  /* 0x0000000300067211 */ /* 0x000fc600078210ff */
[----:B---3--:R1:W-:Y:S01]  /*612b0*/  @P4 STG.E [R52.64], R241 ;  /* 0x000000f134004986 */ /* 0x0083e2000c101904 */
[----:B------:R-:W-:Y:S02]  /*612c0*/  LEA.HI.X.SX32 R7, R0, R4, 0x2, P1 ;  /* 0x0000000400077211 */ /* 0x000fe400008f16ff */
[----:B------:R-:W-:Y:S01]  /*612d0*/  IADD3 R0, R5, c[0x0][0x198], RZ ;  /* 0x0000660005007a10 */ /* 0x000fe20007ffe0ff */
[----:B------:R-:W3:Y:S01]  /*612e0*/  LDL.LU R166, [R1+0x220] ;  /* 0x0002200001a67983 */ /* 0x000ee20000300800 */
[----:B-1----:R-:W-:-:S03]  /*612f0*/  IADD3 R53, R252, 0x18, RZ ;  /* 0x00000018fc357810 */ /* 0x002fc60007ffe0ff */
[----:B--2---:R1:W-:Y:S01]  /*61300*/  @P2 STG.E [R6.64], R243 ;  /* 0x000000f306002986 */ /* 0x0043e2000c101904 */
[-C--:B------:R-:W-:Y:S02]  /*61310*/  LEA R52, P6, R5, R3.reuse, 0x2 ;  /* 0x0000000305347211 */ /* 0x080fe400078c10ff */
        /* <DEDUP_REMOVED lines=177> */
[----:B------:R-:W-:Y:S02]  /*61e30*/  IADD3 R5, R0, c[0x0][0x198], RZ ;  /* 0x0000660000057a10 */ /* 0x000fe40007ffe0ff */
[----:B------:R-:W-:Y:S01]  /*61e40*/  IADD3 R53, R252, 0x32, RZ ;  /* 0x00000032fc357810 */ /* 0x000fe20007ffe0ff */
[----:B------:R-:W4:Y:S01]  /*61e50*/  LDL.LU R167, [R1+0x208] ;  /* 0x0002080001a77983 */ /* 0x000f220000300800 */
[----:B------:R-:W-:-:S02]  /*61e60*/  LEA R52, P6, R5, R3, 0x2 ;  /* 0x0000000305347211 */ /* 0x000fc400078c10ff */
[----:B------:R-:W-:Y:S02]  /*61e70*/  IADD3 R54, R252, 0x31, RZ ;  /* 0x00000031fc367810 */ /* 0x000fe40007ffe0ff */
[----:B------:R-:W-:Y:S02]  /*61e80*/  ISETP.LT.AND P5, PT, R53, c[0x0][0x17c], !P0 ;  /* 0x00005f0035007a0c */ /* 0x000fe400047a1270 */
[C---:B------:R-:W-:Y:S02]  /*61e90*/  LEA.HI.X.SX32 R53, R5.reuse, R4, 0x2, P6 ;  /* 0x0000000405357211 */ /* 0x040fe400030f16ff */
[----:B------:R-:W-:Y:S02]  /*61ea0*/  ISETP.LT.AND P1, PT, R54, c[0x0][0x17c], !P0 ;  /* 0x00005f0036007a0c */ /* 0x000fe40004721270 */
[----:B------:R-:W-:Y:S01]  /*61eb0*/  IADD3 R0, R5, c[0x0][0x198], RZ ;  /* 0x0000660005007a10 */ /* 0x000fe20007ffe0ff */
[----:B------:R1:W-:Y:S01]  /*61ec0*/  @P4 STG.E [R52.64], R240 ;  /* 0x000000f034004986 */ /* 0x0003e2000c101904 */
[----:B------:R-:W-:-:S02]  /*61ed0*/  IADD3 R54, R252, 0x33, RZ ;  /* 0x00000033fc367810 */ /* 0x000fc40007ffe0ff */
[----:B------:R-:W-:Y:S02]  /*61ee0*/  IADD3 R5, R0, c[0x0][0x198], RZ ;  /* 0x0000660000057a10 */ /* 0x000fe40007ffe0ff */
[----:B------:R-:W-:Y:S02]  /*61ef0*/  ISETP.LT.AND P2, PT, R54, c[0x0][0x17c], !P0 ;  /* 0x00005f0036007a0c */ /* 0x000fe40004741270 */
[----:B-1----:R-:W-:-:S04]  /*61f00*/  LEA R52, P3, R0, R3, 0x2 ;  /* 0x0000000300347211 */ /* 0x002fc800078610ff */
[-C--:B------:R-:W-:Y:S02]  /*61f10*/  LEA.HI.X.SX32 R53, R0, R4.reuse, 0x2, P3 ;  /* 0x0000000400357211 */ /* 0x080fe400018f16ff */
[C---:B------:R-:W-:Y:S02]  /*61f20*/  IADD3 R0, R5.reuse, c[0x0][0x198], RZ ;  /* 0x0000660005007a10 */ /* 0x040fe40007ffe0ff */
[----:B------:R-:W-:Y:S02]  /*61f30*/  IADD3 R7, R252, 0x34, RZ ;  /* 0x00000034fc077810 */ /* 0x000fe40007ffe0ff */
[----:B------:R-:W-:Y:S02]  /*61f40*/  LEA R6, P6, R5, R3, 0x2 ;  /* 0x0000000305067211 */ /* 0x000fe400078c10ff */
[----:B------:R-:W-:Y:S02]  /*61f50*/  ISETP.LT.AND P4, PT, R7, c[0x0][0x17c], !P0 ;  /* 0x00005f0007007a0c */ /* 0x000fe40004781270 */
[----:B------:R-:W-:-:S02]  /*61f60*/  LEA.HI.X.SX32 R7, R5, R4, 0x2, P6 ;  /* 0x0000000405077211 */ /* 0x000fc400030f16ff */
[----:B------:R-:W-:Y:S02]  /*61f70*/  IADD3 R54, R252, 0x35, RZ ;  /* 0x00000035fc367810 */ /* 0x000fe40007ffe0ff */
        /* <DEDUP_REMOVED lines=89> */
[----:B------:R-:W5:Y:S01]  /*62510*/  LDL.LU R241, [R1+0x270] ;  /* 0x0002700001f17983 */ /* 0x000f620000300800 */
[----:B------:R-:W-:Y:S02]  /*62520*/  LEA.HI.X.SX32 R53, R0, R4, 0x2, P1 ;  /* 0x0000000400357211 */ /* 0x000fe400008f16ff */
[C---:B------:R-:W-:Y:S01]  /*62530*/  IADD3 R0, R5.reuse, c[0x0][0x198], RZ ;  /* 0x0000660005007a10 */ /* 0x040fe20007ffe0ff */
[----:B---3--:R1:W-:Y:S04]  /*62540*/  @P5 STG.E [R6.64], R167 ;  /* 0x000000a706005986 */ /* 0x0083e8000c101904 */
[----:B--2---:R2:W-:Y:S01]  /*62550*/  @P2 STG.E [R52.64], R243 ;  /* 0x000000f334002986 */ /* 0x0045e2000c101904 */
[----:B-1----:R-:W-:Y:S02]  /*62560*/  IADD3 R7, R252, 0x42, RZ ;  /* 0x00000042fc077810 */ /* 0x002fe40007ffe0ff */
[----:B------:R-:W-:-:S02]  /*62570*/  LEA R6, P6, R5, R3, 0x2 ;  /* 0x0000000305067211 */ /* 0x000fc400078c10ff */
[----:B------:R-:W-:Y:S01]  /*62580*/  ISETP.LT.AND P5, PT, R7, c[0x0][0x17c], !P0 ;  /* 0x00005f0007007a0c */ /* 0x000fe200047a1270 */
[----:B--2---:R-:W2:Y:S01]  /*62590*/  LDL.LU R243, [R1+0x274] ;  /* 0x0002740001f37983 */ /* 0x004ea20000300800 */
[----:B------:R-:W-:-:S03]  /*625a0*/  LEA R52, P2, R0, R3, 0x2 ;  /* 0x0000000300347211 */ /* 0x000fc600078410ff */
[----:B------:R-:W3:Y:S01]  /*625b0*/  LDL.LU R167, [R1+0xa0] ;  /* 0x0000a00001a77983 */ /* 0x000ee20000300800 */
[-C--:B------:R-:W-:Y:S02]  /*625c0*/  LEA.HI.X.SX32 R7, R5, R4.reuse, 0x2, P6 ;  /* 0x0000000405077211 */ /* 0x080fe400030f16ff */
[----:B------:R-:W-:-:S03]  /*625d0*/  LEA.HI.X.SX32 R53, R0, R4, 0x2, P2 ;  /* 0x0000000400357211 */ /* 0x000fc600010f16ff */
[----:B------:R-:W-:Y:S04]  /*625e0*/  @P4 STG.E [R6.64], R240 ;  /* 0x000000f006004986 */ /* 0x000fe8000c101904 */
[----:B----4-:R1:W-:Y:S04]  /*625f0*/  @P3 STG.E [R52.64], R231 ;  /* 0x000000e734003986 */ /* 0x0103e8000c101904 */
[----:B-1----:R-:W3:Y:S01]  /*62600*/  LDL.LU R231, [R1+0xa4] ;  /* 0x0000a40001e77983 */ /* 0x002ee20000300800 */
[----:B------:R-:W-:Y:S02]  /*62610*/  IADD3 R5, R0, c[0x0][0x198], RZ ;  /* 0x0000660000057a10 */ /* 0x000fe40007ffe0ff */
[----:B------:R-:W-:Y:S01]  /*62620*/  IADD3 R7, R252, 0x44, RZ ;  /* 0x00000044fc077810 */ /* 0x000fe20007ffe0ff */
[----:B------:R-:W3:Y:S01]  /*62630*/  LDL.LU R240, [R1+0x2d0] ;  /* 0x0002d00001f07983 */ /* 0x000ee20000300800 */
        /* <DEDUP_REMOVED lines=10> */
[----:B------:R-:W-:Y:S02]  /*626e0*/  LEA.HI.X.SX32 R53, R0, R4, 0x2, P3 ;  /* 0x0000000400357211 */ /* 0x000fe400018f16ff */
[C---:B------:R-:W-:Y:S02]  /*626f0*/  IADD3 R0, R5.reuse, c[0x0][0x198], RZ ;  /* 0x0000660005007a10 */ /* 0x040fe40007ffe0ff */
[----:B-1----:R-:W-:Y:S02]  /*62700*/  IADD3 R7, R252, 0x46, RZ ;  /* 0x00000046fc077810 */ /* 0x002fe40007ffe0ff */
[----:B------:R-:W-:Y:S02]  /*62710*/  LEA R6, P6, R5, R3, 0x2 ;  /* 0x0000000305067211 */ /* 0x000fe400078c10ff */
[----:B------:R-:W-:-:S02]  /*62720*/  ISETP.LT.AND P5, PT, R7, c[0x0][0x17c], !P0 ;  /* 0x00005f0007007a0c */ /* 0x000fc400047a1270 */
[----:B------:R-:W-:Y:S02]  /*62730*/  LEA.HI.X.SX32 R7, R5, R4, 0x2, P6 ;  /* 0x0000000405077211 */ /* 0x000fe400030f16ff */
[----:B------:R-:W-:Y:S02]  /*62740*/  ISETP.LT.AND P2, PT, R54, c[0x0][0x17c], !P0 ;  /* 0x00005f0036007a0c */ /* 0x000fe40004741270 */
[----:B------:R-:W-:Y:S02]  /*62750*/  IADD3 R5, R0, c[0x0][0x198], RZ ;  /* 0x0000660000057a10 */ /* 0x000fe40007ffe0ff */
[----:B------:R-:W-:-:S04]  /*62760*/  IADD3 R54, R252, 0x47, RZ ;  /* 0x00000047fc367810 */ /* 0x000fc80007ffe0ff */
[----:B------:R-:W-:Y:S01]  /*62770*/  ISETP.LT.AND P3, PT, R54, c[0x0][0x17c], !P0 ;  /* 0x00005f0036007a0c */ /* 0x000fe20004761270 */
[----:B-----5:R1:W-:Y:S04]  /*62780*/  @P1 STG.E [R52.64], R242 ;  /* 0x000000f234001986 */ /* 0x0203e8000c101904 */
[----:B------:R5:W-:Y:S04]  /*62790*/  @P4 STG.E [R6.64], R241 ;  /* 0x000000f106004986 */ /* 0x000be8000c101904 */
[----:B-1----:R-:W4:Y:S01]  /*627a0*/  LDL.LU R242, [R1+0x2d4] ;  /* 0x0002d40001f27983 */ /* 0x002f220000300800 */
[----:B------:R-:W-:-:S02]  /*627b0*/  LEA R52, P1, R0, R3, 0x2 ;  /* 0x0000000300347211 */ /* 0x000fc400078210ff */
[----:B-----5:R-:W-:Y:S01]  /*627c0*/  IADD3 R7, R252, 0x48, RZ ;  /* 0x00000048fc077810 */ /* 0x020fe20007ffe0ff */
[----:B------:R-:W5:Y:S01]  /*627d0*/  LDL.LU R166, [R1+0x2c0] ;  /* 0x0002c00001a67983 */ /* 0x000f620000300800 */
[-C--:B------:R-:W-:Y:S02]  /*627e0*/  LEA R6, P6, R5, R3.reuse, 0x2 ;  /* 0x0000000305067211 */ /* 0x080fe400078c10ff */
[-C--:B------:R-:W-:Y:S02]  /*627f0*/  LEA.HI.X.SX32 R53, R0, R4.reuse, 0x2, P1 ;  /* 0x0000000400357211 */ /* 0x080fe400008f16ff */
[----:B------:R-:W-:Y:S02]  /*62800*/  ISETP.LT.AND P4, PT, R7, c[0x0][0x17c], !P0 ;  /* 0x00005f0007007a0c */ /* 0x000fe40004781270 */
[C---:B------:R-:W-:Y:S02]  /*62810*/  LEA.HI.X.SX32 R7, R5.reuse, R4, 0x2, P6 ;  /* 0x0000000405077211 */ /* 0x040fe400030f16ff */
[----:B------:R-:W-:Y:S01]  /*62820*/  IADD3 R0, R5, c[0x0][0x198], RZ ;  /* 0x0000660005007a10 */ /* 0x000fe20007ffe0ff */
[----:B--2---:R1:W-:Y:S04]  /*62830*/  @P2 STG.E [R52.64], R243 ;  /* 0x000000f334002986 */ /* 0x0043e8000c101904 */
[----:B---3--:R2:W-:Y:S04]  /*62840*/  @P5 STG.E [R6.64], R167 ;  /* 0x000000a706005986 */ /* 0x0085e8000c101904 */
[----:B-1----:R-:W3:Y:S04]  /*62850*/  LDL.LU R243, [R1+0x2c4] ;  /* 0x0002c40001f37983 */ /* 0x002ee80000300800 */
[----:B------:R-:W3:Y:S01]  /*62860*/  LDL.LU R241, [R1+0x260] ;  /* 0x0002600001f17983 */ /* 0x000ee20000300800 */
[----:B--2---:R-:W-:-:S04]  /*62870*/  LEA R6, P2, R0, R3, 0x2 ;  /* 0x0000000300067211 */ /* 0x004fc800078410ff */
[----:B------:R-:W-:-:S05]  /*62880*/  LEA.HI.X.SX32 R7, R0, R4, 0x2, P2 ;  /* 0x0000000400077211 */ /* 0x000fca00010f16ff */
[----:B------:R1:W-:Y:S04]  /*62890*/  @P3 STG.E [R6.64], R231 ;  /* 0x000000e706003986 */ /* 0x0003e8000c101904 */
[----:B-1----:R-:W2:Y:S01]  /*628a0*/  LDL.LU R231, [R1+0x264] ;  /* 0x0002640001e77983 */ /* 0x002ea20000300800 */
[----:B------:R-:W-:Y:S02]  /*628b0*/  IADD3 R5, R0, c[0x0][0x198], RZ ;  /* 0x0000660000057a10 */ /* 0x000fe40007ffe0ff */
[C---:B------:R-:W-:Y:S01]  /*628c0*/  IADD3 R53, R252.reuse, 0x4a, RZ ;  /* 0x0000004afc357810 */ /* 0x040fe20007ffe0ff */
[----:B------:R-:W2:Y:S01]  /*628d0*/  LDL.LU R167, [R1+0x90] ;  /* 0x0000900001a77983 */ /* 0x000ea20000300800 */
[----:B------:R-:W-:Y:S02]  /*628e0*/  LEA R52, P6, R5, R3, 0x2 ;  /* 0x0000000305347211 */ /* 0x000fe400078c10ff */
[----:B------:R-:W-:-:S02]  /*628f0*/  IADD3 R54, R252, 0x49, RZ ;  /* 0x00000049fc367810 */ /* 0x000fc40007ffe0ff */
        /* <DEDUP_REMOVED lines=18> */
[----:B----4-:R1:W-:Y:S04]  /*62a20*/  @P1 STG.E [R6.64], R242 ;  /* 0x000000f206001986 */ /* 0x0103e8000c101904 */
[----:B-----5:R4:W-:Y:S04]  /*62a30*/  @P5 STG.E [R52.64], R166 ;  /* 0x000000a634005986 */ /* 0x0209e8000c101904 */
[----:B-1----:R-:W5:Y:S01]  /*62a40*/  LDL.LU R242, [R1+0x94] ;  /* 0x0000940001f27983 */ /* 0x002f620000300800 */
[----:B------:R-:W-:-:S03]  /*62a50*/  LEA R6, P1, R0, R3, 0x2 ;  /* 0x0000000300067211 */ /* 0x000fc600078210ff */
[----:B------:R-:W5:Y:S01]  /*62a60*/  LDL.LU R240, [R1+0x2f0] ;  /* 0x0002f00001f07983 */ /* 0x000f620000300800 */
[----:B----4-:R-:W-:Y:S02]  /*62a70*/  IADD3 R53, R252, 0x4e, RZ ;  /* 0x0000004efc357810 */ /* 0x010fe40007ffe0ff */
[-C--:B------:R-:W-:Y:S02]  /*62a80*/  LEA R52, P6, R5, R3.reuse, 0x2 ;  /* 0x0000000305347211 */ /* 0x080fe400078c10ff */
[-C--:B------:R-:W-:Y:S02]  /*62a90*/  LEA.HI.X.SX32 R7, R0, R4.reuse, 0x2, P1 ;  /* 0x0000000400077211 */ /* 0x080fe400008f16ff */
[----:B------:R-:W-:Y:S02]  /*62aa0*/  ISETP.LT.AND P5, PT, R53, c[0x0][0x17c], !P0 ;  /* 0x00005f0035007a0c */ /* 0x000fe400047a1270 */
[C---:B------:R-:W-:Y:S02]  /*62ab0*/  LEA.HI.X.SX32 R53, R5.reuse, R4, 0x2, P6 ;  /* 0x0000000405357211 */ /* 0x040fe400030f16ff */
[----:B------:R-:W-:Y:S01]  /*62ac0*/  IADD3 R0, R5, c[0x0][0x198], RZ ;  /* 0x0000660005007a10 */ /* 0x000fe20007ffe0ff */
[----:B---3--:R1:W-:Y:S04]  /*62ad0*/  @P2 STG.E [R6.64], R243 ;  /* 0x000000f306002986 */ /* 0x0083e8000c101904 */
[----:B------:R3:W-:Y:S04]  /*62ae0*/  @P4 STG.E [R52.64], R241 ;  /* 0x000000f134004986 */ /* 0x0007e8000c101904 */
[----:B-1----:R-:W4:Y:S01]  /*62af0*/  LDL.LU R243, [R1+0x2f4] ;  /* 0x0002f40001f37983 */ /* 0x002f220000300800 */
[----:B---3--:R-:W-:-:S03]  /*62b00*/  LEA R52, P2, R0, R3, 0x2 ;  /* 0x0000000300347211 */ /* 0x008fc600078410ff */
[----:B------:R-:W3:Y:S01]  /*62b10*/  LDL.LU R166, [R1+0x2b0] ;  /* 0x0002b00001a67983 */ /* 0x000ee20000300800 */
[----:B------:R-:W-:-:S05]  /*62b20*/  LEA.HI.X.SX32 R53, R0, R4, 0x2, P2 ;  /* 0x0000000400357211 */ /* 0x000fca00010f16ff */
[----:B--2---:R1:W-:Y:S04]  /*62b30*/  @P3 STG.E [R52.64], R231 ;  /* 0x000000e734003986 */ /* 0x0043e8000c101904 */
[----:B-1----:R-:W3:Y:S01]  /*62b40*/  LDL.LU R231, [R1+0x2b4] ;  /* 0x0002b40001e77983 */ /* 0x002ee20000300800 */
[----:B------:R-:W-:Y:S02]  /*62b50*/  IADD3 R5, R0, c[0x0][0x198], RZ ;  /* 0x0000660000057a10 */ /* 0x000fe40007ffe0ff */
[C---:B------:R-:W-:Y:S01]  /*62b60*/  IADD3 R7, R252.reuse, 0x50, RZ ;  /* 0x00000050fc077810 */ /* 0x040fe20007ffe0ff */
[----:B------:R-:W3:Y:S01]  /*62b70*/  LDL.LU R241, [R1+0x250] ;  /* 0x0002500001f17983 */ /* 0x000ee20000300800 */
[----:B------:R-:W-:Y:S02]  /*62b80*/  LEA R6, P6, R5, R3, 0x2 ;  /* 0x0000000305067211 */ /* 0x000fe400078c10ff */
[----:B------:R-:W-:-:S02]  /*62b90*/  IADD3 R54, R252, 0x4f, RZ ;  /* 0x0000004ffc367810 */ /* 0x000fc40007ffe0ff */
[----:B------:R-:W-:Y:S02]  /*62ba0*/  ISETP.LT.AND P4, PT, R7, c[0x0][0x17c], !P0 ;  /* 0x00005f0007007a0c */ /* 0x000fe40004781270 */
[C---:B------:R-:W-:Y:S02]  /*62bb0*/  IADD3 R0, R5.reuse, c[0x0][0x198], RZ ;  /* 0x0000660005007a10 */ /* 0x040fe40007ffe0ff */
[----:B------:R-:W-:Y:S02]  /*62bc0*/  LEA.HI.X.SX32 R7, R5, R4, 0x2, P6 ;  /* 0x0000000405077211 */ /* 0x000fe400030f16ff */
[----:B------:R-:W-:Y:S02]  /*62bd0*/  ISETP.LT.AND P1, PT, R54, c[0x0][0x17c], !P0 ;  /* 0x00005f0036007a0c */ /* 0x000fe40004721270 */
[----:B------:R-:W-:Y:S01]  /*62be0*/  IADD3 R5, R0, c[0x0][0x198], RZ ;  /* 0x0000660000057a10 */ /* 0x000fe20007ffe0ff */
[----:B------:R1:W-:Y:S01]  /*62bf0*/  @P5 STG.E [R6.64], R167 ;  /* 0x000000a706005986 */ /* 0x0003e2000c101904 */
[----:B------:R-:W-:-:S02]  /*62c00*/  IADD3 R53, R252, 0x52, RZ ;  /* 0x00000052fc357810 */ /* 0x000fc40007ffe0ff */
[-C--:B------:R-:W-:Y:S02]  /*62c10*/  LEA R52, P6, R5, R3.reuse, 0x2 ;  /* 0x0000000305347211 */ /* 0x080fe400078c10ff */
[----:B------:R-:W-:Y:S02]  /*62c20*/  IADD3 R54, R252, 0x51, RZ ;  /* 0x00000051fc367810 */ /* 0x000fe40007ffe0ff */
[----:B------:R-:W-:Y:S02]  /*62c30*/  ISETP.LT.AND P5, PT, R53, c[0x0][0x17c], !P0 ;  /* 0x00005f0035007a0c */ /* 0x000fe400047a1270 */
[C---:B-1----:R-:W-:Y:S02]  /*62c40*/  LEA R6, P3, R0.reuse, R3, 0x2 ;  /* 0x0000000300067211 */ /* 0x042fe400078610ff */
[-C--:B------:R-:W-:Y:S02]  /*62c50*/  LEA.HI.X.SX32 R53, R5, R4.reuse, 0x2, P6 ;  /* 0x0000000405357211 */ /* 0x080fe400030f16ff */
[----:B------:R-:W-:-:S02]  /*62c60*/  LEA.HI.X.SX32 R7, R0, R4, 0x2, P3 ;  /* 0x0000000400077211 */ /* 0x000fc400018f16ff */
[----:B------:R-:W-:Y:S02]  /*62c70*/  ISETP.LT.AND P2, PT, R54, c[0x0][0x17c], !P0 ;  /* 0x00005f0036007a0c */ /* 0x000fe40004741270 */
[----:B------:R-:W-:Y:S02]  /*62c80*/  IADD3 R0, R5, c[0x0][0x198], RZ ;  /* 0x0000660005007a10 */ /* 0x000fe40007ffe0ff */
[----:B------:R-:W-:Y:S02]  /*62c90*/  IADD3 R54, R252, 0x53, RZ ;  /* 0x00000053fc367810 */ /* 0x000fe40007ffe0ff */
[----:B------:R-:W-:Y:S02]  /*62ca0*/  IADD3 R5, R0, c[0x0][0x198], RZ ;  /* 0x0000660000057a10 */ /* 0x000fe40007ffe0ff */
[----:B------:R-:W-:Y:S01]  /*62cb0*/  ISETP.LT.AND P3, PT, R54, c[0x0][0x17c], !P0 ;  /* 0x00005f0036007a0c */ /* 0x000fe20004761270 */
[----:B-----5:R1:W-:Y:S04]  /*62cc0*/  @P1 STG.E [R6.64], R242 ;  /* 0x000000f206001986 */ /* 0x0203e8000c101904 */
[----:B------:R5:W-:Y:S04]  /*62cd0*/  @P4 STG.E [R52.64], R240 ;  /* 0x000000f034004986 */ /* 0x000be8000c101904 */
[----:B-1----:R-:W2:Y:S01]  /*62ce0*/  LDL.LU R242, [R1+0x254] ;  /* 0x0002540001f27983 */ /* 0x002ea20000300800 */
[----:B-----5:R-:W-:-:S03]  /*62cf0*/  LEA R52, P1, R0, R3, 0x2 ;  /* 0x0000000300347211 */ /* 0x020fc600078210ff */
[----:B------:R-:W5:Y:S01]  /*62d00*/  LDL.LU R167, [R1+0x80] ;  /* 0x0000800001a77983 */ /* 0x000f620000300800 */
[-C--:B------:R-:W-:Y:S02]  /*62d10*/  LEA.HI.X.SX32 R53, R0, R4.reuse, 0x2, P1 ;  /* 0x0000000400357211 */ /* 0x080fe400008f16ff */
[C---:B------:R-:W-:Y:S02]  /*62d20*/  IADD3 R0, R5.reuse, c[0x0][0x198], RZ ;  /* 0x0000660005007a10 */ /* 0x040fe40007ffe0ff */
[----:B------:R-:W-:Y:S02]  /*62d30*/  IADD3 R7, R252, 0x54, RZ ;  /* 0x00000054fc077810 */ /* 0x000fe40007ffe0ff */
[-C--:B------:R-:W-:Y:S01]  /*62d40*/  LEA R6, P6, R5, R3.reuse, 0x2 ;  /* 0x0000000305067211 */ /* 0x080fe200078c10ff */
[----:B----4-:R1:W-:Y:S01]  /*62d50*/  @P2 STG.E [R52.64], R243 ;  /* 0x000000f334002986 */ /* 0x0103e2000c101904 */
[----:B------:R-:W-:Y:S02]  /*62d60*/  ISETP.LT.AND P4, PT, R7, c[0x0][0x17c], !P0 ;  /* 0x00005f0007007a0c */ /* 0x000fe40004781270 */
[----:B------:R-:W-:Y:S01]  /*62d70*/  LEA.HI.X.SX32 R7, R5, R4, 0x2, P6 ;  /* 0x0000000405077211 */ /* 0x000fe200030f16ff */
[----:B-1----:R-:W4:Y:S01]  /*62d80*/  LDL.LU R243, [R1+0x84] ;  /* 0x0000840001f37983 */ /* 0x002f220000300800 */
[----:B------:R-:W-:-:S03]  /*62d90*/  LEA R52, P2, R0, R3, 0x2 ;  /* 0x0000000300347211 */ /* 0x000fc600078410ff */
[----:B---3--:R-:W-:Y:S01]  /*62da0*/  @P5 STG.E [R6.64], R166 ;  /* 0x000000a606005986 */ /* 0x008fe2000c101904 */
[----:B------:R-:W-:-:S03]  /*62db0*/  LEA.HI.X.SX32 R53, R0, R4, 0x2, P2 ;  /* 0x0000000400357211 */ /* 0x000fc600010f16ff */
[----:B------:R-:W3:Y:S04]  /*62dc0*/  LDL.LU R240, [R1+0x2e0] ;  /* 0x0002e00001f07983 */ /* 0x000ee80000300800 */
[----:B------:R1:W-:Y:S04]  /*62dd0*/  @P3 STG.E [R52.64], R231 ;  /* 0x000000e734003986 */ /* 0x0003e8000c101904 */
[----:B-1----:R-:W3:Y:S01]  /*62de0*/  LDL.LU R231, [R1+0x2e4] ;  /* 0x0002e40001e77983 */ /* 0x002ee20000300800 */
[----:B------:R-:W-:Y:S02]  /*62df0*/  IADD3 R5, R0, c[0x0][0x198], RZ ;  /* 0x0000660000057a10 */ /* 0x000fe40007ffe0ff */
[----:B------:R-:W-:Y:S01]  /*62e00*/  IADD3 R7, R252, 0x56, RZ ;  /* 0x00000056fc077810 */ /* 0x000fe20007ffe0ff */
[----:B------:R-:W3:Y:S01]  /*62e10*/  LDL.LU R166, [R1+0x280] ;  /* 0x0002800001a67983 */ /* 0x000ee20000300800 */
        /* <DEDUP_REMOVED lines=10> */
[----:B-1----:R-:W-:Y:S02]  /*62ec0*/  LEA R6, P3, R0, R3, 0x2 ;  /* 0x0000000300067211 */ /* 0x002fe400078610ff */
[----:B------:R-:W-:Y:S02]  /*62ed0*/  IADD3 R53, R252, 0x58, RZ ;  /* 0x00000058fc357810 */ /* 0x000fe40007ffe0ff */
[----:B------:R-:W-:Y:S02]  /*62ee0*/  LEA.HI.X.SX32 R7, R0, R4, 0x2, P3 ;  /* 0x0000000400077211 */ /* 0x000fe400018f16ff */
[----:B------:R-:W-:-:S02]  /*62ef0*/  IADD3 R0, R5, c[0x0][0x198], RZ ;  /* 0x0000660005007a10 */ /* 0x000fc40007ffe0ff */
[-C--:B------:R-:W-:Y:S02]  /*62f00*/  LEA R52, P6, R5, R3.reuse, 0x2 ;  /* 0x0000000305347211 */ /* 0x080fe400078c10ff */
[----:B------:R-:W-:Y:S02]  /*62f10*/  ISETP.LT.AND P4, PT, R53, c[0x0][0x17c], !P0 ;  /* 0x00005f0035007a0c */ /* 0x000fe40004781270 */
[----:B------:R-:W-:Y:S02]  /*62f20*/  LEA.HI.X.SX32 R53, R5, R4, 0x2, P6 ;  /* 0x0000000405357211 */ /* 0x000fe400030f16ff */
[----:B------:R-:W-:Y:S02]  /*62f30*/  IADD3 R54, R252, 0x59, RZ ;  /* 0x00000059fc367810 */ /* 0x000fe40007ffe0ff */
[----:B------:R-:W-:Y:S02]  /*62f40*/  IADD3 R5, R0, c[0x0][0x198], RZ ;  /* 0x0000660000057a10 */ /* 0x000fe40007ffe0ff */
[----:B------:R-:W-:Y:S01]  /*62f50*/  ISETP.LT.AND P3, PT, R54, c[0x0][0x17c], !P0 ;  /* 0x00005f0036007a0c */ /* 0x000fe20004761270 */
[----:B--2---:R1:W-:Y:S04]  /*62f60*/  @P1 STG.E [R6.64], R242 ;  /* 0x000000f206001986 */ /* 0x0043e8000c101904 */
[----:B-----5:R2:W-:Y:S04]  /*62f70*/  @P5 STG.E [R52.64], R167 ;  /* 0x000000a734005986 */ /* 0x0205e8000c101904 */
[----:B-1----:R-:W5:Y:S01]  /*62f80*/  LDL.LU R242, [R1+0x284] ;  /* 0x0002840001f27983 */ /* 0x002f620000300800 */
[----:B------:R-:W-:-:S03]  /*62f90*/  LEA R6, P1, R0, R3, 0x2 ;  /* 0x0000000300067211 */ /* 0x000fc600078210ff */
[----:B------:R-:W5:Y:S01]  /*62fa0*/  LDL.LU R241, [R1+0x170] ;  /* 0x0001700001f17983 */ /* 0x000f620000300800 */
[-C--:B------:R-:W-:Y:S02]  /*62fb0*/  LEA.HI.X.SX32 R7, R0, R4.reuse, 0x2, P1 ;  /* 0x0000000400077211 */ /* 0x080fe400008f16ff */
[C---:B------:R-:W-:Y:S02]  /*62fc0*/  IADD3 R0, R5.reuse, c[0x0][0x198], RZ ;  /* 0x0000660005007a10 */ /* 0x040fe40007ffe0ff */
[----:B--2---:R-:W-:Y:S02]  /*62fd0*/  IADD3 R53, R252, 0x5a, RZ ;  /* 0x0000005afc357810 */ /* 0x004fe40007ffe0ff */
[----:B------:R-:W-:Y:S02]  /*62fe0*/  LEA R52, P6, R5, R3, 0x2 ;  /* 0x0000000305347211 */ /* 0x000fe400078c10ff */
[----:B------:R-:W-:Y:S01]  /*62ff0*/  ISETP.LT.AND P5, PT, R53, c[0x0][0x17c], !P0 ;  /* 0x00005f0035007a0c */ /* 0x000fe200047a1270 */
[----:B----4-:R1:W-:Y:S01]  /*63000*/  @P2 STG.E [R6.64], R243 ;  /* 0x000000f306002986 */ /* 0x0103e2000c101904 */
[----:B------:R-:W-:-:S03]  /*63010*/  LEA.HI.X.SX32 R53, R5, R4, 0x2, P6 ;  /* 0x0000000405357211 */ /* 0x000fc600030f16ff */
[----:B-1----:R-:W2:Y:S01]  /*63020*/  LDL.LU R243, [R1+0x174] ;  /* 0x0001740001f37983 */ /* 0x002ea20000300800 */
[----:B------:R-:W-:-:S03]  /*63030*/  LEA R6, P2, R0, R3, 0x2 ;  /* 0x0000000300067211 */ /* 0x000fc600078410ff */
[----:B---3--:R-:W-:Y:S01]  /*63040*/  @P4 STG.E [R52.64], R240 ;  /* 0x000000f034004986 */ /* 0x008fe2000c101904 */
[----:B------:R-:W-:-:S03]  /*63050*/  LEA.HI.X.SX32 R7, R0, R4, 0x2, P2 ;  /* 0x0000000400077211 */ /* 0x000fc600010f16ff */
[----:B------:R-:W3:Y:S04]  /*63060*/  LDL.LU R167, [R1+0x70] ;  /* 0x0000700001a77983 */ /* 0x000ee80000300800 */
[----:B------:R1:W-:Y:S04]  /*63070*/  @P3 STG.E [R6.64], R231 ;  /* 0x000000e706003986 */ /* 0x0003e8000c101904 */
[----:B-1----:R-:W3:Y:S01]  /*63080*/  LDL.LU R231, [R1+0x74] ;  /* 0x0000740001e77983 */ /* 0x002ee20000300800 */
[----:B------:R-:W-:Y:S02]  /*63090*/  IADD3 R54, R252, 0x5b, RZ ;  /* 0x0000005bfc367810 */ /* 0x000fe40007ffe0ff */
[----:B------:R-:W-:Y:S01]  /*630a0*/  IADD3 R5, R0, c[0x0][0x198], RZ ;  /* 0x0000660000057a10 */ /* 0x000fe20007ffe0ff */
[----:B------:R-:W3:Y:S01]  /*630b0*/  LDL.LU R240, [R1+0x298] ;  /* 0x0002980001f07983 */ /* 0x000ee20000300800 */
[----:B------:R-:W-:-:S02]  /*630c0*/  IADD3 R53, R252, 0x5c, RZ ;  /* 0x0000005cfc357810 */ /* 0x000fc40007ffe0ff */
[----:B------:R-:W-:Y:S02]  /*630d0*/  ISETP.LT.AND P1, PT, R54, c[0x0][0x17c], !P0 ;  /* 0x00005f0036007a0c */ /* 0x000fe40004721270 */
[CC--:B------:R-:W-:Y:S02]  /*630e0*/  LEA R52, P6, R5.reuse, R3.reuse, 0x2 ;  /* 0x0000000305347211 */ /* 0x0c0fe400078c10ff */
[----:B------:R-:W-:Y:S02]  /*630f0*/  IADD3 R0, R5, c[0x0][0x198], RZ ;  /* 0x0000660005007a10 */ /* 0x000fe40007ffe0ff */
[----:B------:R-:W-:Y:S02]  /*63100*/  ISETP.LT.AND P4, PT, R53, c[0x0][0x17c], !P0 ;  /* 0x00005f0035007a0c */ /* 0x000fe40004781270 */
[----:B------:R-:W-:Y:S02]  /*63110*/  LEA.HI.X.SX32 R53, R5, R4, 0x2, P6 ;  /* 0x0000000405357211 */ /* 0x000fe400030f16ff */
[----:B------:R-:W-:-:S02]  /*63120*/  LEA R6, P3, R0, R3, 0x2 ;  /* 0x0000000300067211 */ /* 0x000fc400078610ff */
[----:B------:R-:W-:Y:S02]  /*63130*/  IADD3 R54, R252, 0x5d, RZ ;  /* 0x0000005dfc367810 */ /* 0x000fe40007ffe0ff */
[C---:B------:R-:W-:Y:S01]  /*63140*/  IADD3 R5, R0.reuse, c[0x0][0x198], RZ ;  /* 0x0000660000057a10 */ /* 0x040fe20007ffe0ff */
[----:B------:R1:W-:Y:S01]  /*63150*/  @P5 STG.E [R52.64], R166 ;  /* 0x000000a634005986 */ /* 0x0003e2000c101904 */
[----:B------:R-:W-:Y:S02]  /*63160*/  LEA.HI.X.SX32 R7, R0, R4, 0x2, P3 ;  /* 0x0000000400077211 */ /* 0x000fe400018f16ff */
[----:B------:R-:W-:Y:S02]  /*63170*/  ISETP.LT.AND P2, PT, R54, c[0x0][0x17c], !P0 ;  /* 0x00005f0036007a0c */ /* 0x000fe40004741270 */
[----:B------:R-:W-:Y:S02]  /*63180*/  IADD3 R0, R5, c[0x0][0x198], RZ ;  /* 0x0000660005007a10 */ /* 0x000fe40007ffe0ff */
[----:B-1----:R-:W-:-:S02]  /*63190*/  IADD3 R53, R252, 0x5e, RZ ;  /* 0x0000005efc357810 */ /* 0x002fc40007ffe0ff */
[-C--:B------:R-:W-:Y:S02]  /*631a0*/  LEA R52, P6, R5, R3.reuse, 0x2 ;  /* 0x0000000305347211 */ /* 0x080fe400078c10ff */
[----:B------:R-:W-:Y:S02]  /*631b0*/  ISETP.LT.AND P5, PT, R53, c[0x0][0x17c], !P0 ;  /* 0x00005f0035007a0c */ /* 0x000fe400047a1270 */
[----:B------:R-:W-:Y:S02]  /*631c0*/  LEA.HI.X.SX32 R53, R5, R4, 0x2, P6 ;  /* 0x0000000405357211 */ /* 0x000fe400030f16ff */
[----:B------:R-:W-:Y:S02]  /*631d0*/  IADD3 R54, R252, 0x5f, RZ ;  /* 0x0000005ffc367810 */ /* 0x000fe40007ffe0ff */
[----:B------:R-:W-:Y:S02]  /*631e0*/  IADD3 R5, R0, c[0x0][0x198], RZ ;  /* 0x0000660000057a10 */ /* 0x000fe40007ffe0ff */
[----:B------:R-:W-:Y:S01]  /*631f0*/  ISETP.LT.AND P3, PT, R54, c[0x0][0x17c], !P0 ;  /* 0x00005f0036007a0c */ /* 0x000fe20004761270 */
[----:B-----5:R1:W-:Y:S04]  /*63200*/  @P1 STG.E [R6.64], R242 ;  /* 0x000000f206001986 */ /* 0x0203e8000c101904 */
[----:B------:R5:W-:Y:S04]  /*63210*/  @P4 STG.E [R52.64], R241 ;  /* 0x000000f134004986 */ /* 0x000be8000c101904 */
[----:B-1----:R-:W4:Y:S01]  /*63220*/  LDL.LU R242, [R1+0x29c] ;  /* 0x00029c0001f27983 */ /* 0x002f220000300800 */
[----:B------:R-:W-:-:S02]  /*63230*/  LEA R6, P1, R0, R3, 0x2 ;  /* 0x0000000300067211 */ /* 0x000fc400078210ff */
[----:B-----5:R-:W-:Y:S01]  /*63240*/  IADD3 R53, R252, 0x60, RZ ;  /* 0x00000060fc357810 */ /* 0x020fe20007ffe0ff */
[----:B------:R-:W5:Y:S01]  /*63250*/  LDL.LU R166, [R1+0x2a8] ;  /* 0x0002a80001a67983 */ /* 0x000f620000300800 */
[-C--:B------:R-:W-:Y:S02]  /*63260*/  LEA.HI.X.SX32 R7, R0, R4.reuse, 0x2, P1 ;  /* 0x0000000400077211 */ /* 0x080fe400008f16ff */
[C---:B------:R-:W-:Y:S02]  /*63270*/  IADD3 R0, R5.reuse, c[0x0][0x198], RZ ;  /* 0x0000660005007a10 */ /* 0x040fe40007ffe0ff */
[----:B------:R-:W-:Y:S02]  /*63280*/  LEA R52, P6, R5, R3, 0x2 ;  /* 0x0000000305347211 */ /* 0x000fe400078c10ff */
[----:B------:R-:W-:Y:S01]  /*63290*/  ISETP.LT.AND P4, PT, R53, c[0x0][0x17c], !P0 ;  /* 0x00005f0035007a0c */ /* 0x000fe20004781270 */
[----:B--2---:R1:W-:Y:S01]  /*632a0*/  @P2 STG.E [R6.64], R243 ;  /* 0x000000f306002986 */ /* 0x0043e2000c101904 */
        /* <DEDUP_REMOVED lines=31> */
[----:B----4-:R1:W-:Y:S04]  /*634a0*/  @P1 STG.E [R6.64], R242 ;  /* 0x000000f206001986 */ /* 0x0103e8000c101904 */
[----:B-----5:R4:W-:Y:S04]  /*634b0*/  @P5 STG.E [R52.64], R166 ;  /* 0x000000a634005986 */ /* 0x0209e8000c101904 */
[----:B-1----:R-:W5:Y:S01]  /*634c0*/  LDL.LU R242, [R1+0xac] ;  /* 0x0000ac0001f27983 */ /* 0x002f620000300800 */
[----:B------:R-:W-:-:S03]  /*634d0*/  LEA R6, P1, R0, R3, 0x2 ;  /* 0x0000000300067211 */ /* 0x000fc600078210ff */
[----:B------:R-:W5:Y:S01]  /*634e0*/  LDL.LU R240, [R1+0x2d8] ;  /* 0x0002d80001f07983 */ /* 0x000f620000300800 */
[-C--:B------:R-:W-:Y:S02]  /*634f0*/  LEA.HI.X.SX32 R7, R0, R4.reuse, 0x2, P1 ;  /* 0x0000000400077211 */ /* 0x080fe400008f16ff */
[C---:B------:R-:W-:Y:S02]  /*63500*/  IADD3 R0, R5.reuse, c[0x0][0x198], RZ ;  /* 0x0000660005007a10 */ /* 0x040fe40007ffe0ff */
[----:B----4-:R-:W-:Y:S02]  /*63510*/  IADD3 R53, R252, 0x66, RZ ;  /* 0x00000066fc357810 */ /* 0x010fe40007ffe0ff */
        /* <DEDUP_REMOVED lines=68> */
[C---:B------:R-:W-:Y:S02]  /*63960*/  IADD3 R0, R5.reuse, c[0x0][0x198], RZ ;  /* 0x0000660005007a10 */ /* 0x040fe40007ffe0ff */
[----:B-1----:R-:W-:Y:S01]  /*63970*/  IADD3 R53, R252, 0x70, RZ ;  /* 0x00000070fc357810 */ /* 0x002fe20007ffe0ff */
[----:B------:R-:W3:Y:S01]  /*63980*/  LDL.LU R241, [R1+0x2bc] ;  /* 0x0002bc0001f17983 */ /* 0x000ee20000300800 */
[----:B------:R-:W-:-:S02]  /*63990*/  LEA R52, P6, R5, R3, 0x2 ;  /* 0x0000000305347211 */ /* 0x000fc400078c10ff */
[----:B------:R-:W-:Y:S02]  /*639a0*/  ISETP.LT.AND P4, PT, R53, c[0x0][0x17c], !P0 ;  /* 0x00005f0035007a0c */ /* 0x000fe40004781270 */
[----:B------:R-:W-:Y:S02]  /*639b0*/  LEA.HI.X.SX32 R53, R5, R4, 0x2, P6 ;  /* 0x0000000405357211 */ /* 0x000fe400030f16ff */
[----:B------:R-:W-:Y:S02]  /*639c0*/  IADD3 R54, R252, 0x71, RZ ;  /* 0x00000071fc367810 */ /* 0x000fe40007ffe0ff */
[----:B------:R-:W-:Y:S02]  /*639d0*/  IADD3 R5, R0, c[0x0][0x198], RZ ;  /* 0x0000660000057a10 */ /* 0x000fe40007ffe0ff */
[----:B------:R-:W-:Y:S01]  /*639e0*/  ISETP.LT.AND P3, PT, R54, c[0x0][0x17c], !P0 ;  /* 0x00005f0036007a0c */ /* 0x000fe20004761270 */
[----:B----4-:R1:W-:Y:S04]  /*639f0*/  @P1 STG.E [R6.64], R242 ;  /* 0x000000f206001986 */ /* 0x0103e8000c101904 */
[----:B-----5:R4:W-:Y:S01]  /*63a00*/  @P5 STG.E [R52.64], R167 ;  /* 0x000000a734005986 */ /* 0x0209e2000c101904 */
[----:B-1----:R-:W-:-:S03]  /*63a10*/  LEA R6, P1, R0, R3, 0x2 ;  /* 0x0000000300067211 */ /* 0x002fc600078210ff */
        /* <DEDUP_REMOVED lines=14> */
[----:B-1----:R-:W4:Y:S01]  /*63b00*/  LDL.LU R231, [R1+0x8c] ;  /* 0x00008c0001e77983 */ /* 0x002f220000300800 */
[----:B------:R-:W-:Y:S02]  /*63b10*/  IADD3 R54, R252, 0x73, RZ ;  /* 0x00000073fc367810 */ /* 0x000fe40007ffe0ff */
[----:B------:R-:W-:Y:S01]  /*63b20*/  IADD3 R5, R0, c[0x0][0x198], RZ ;  /* 0x0000660000057a10 */ /* 0x000fe20007ffe0ff */
[----:B------:R-:W4:Y:S01]  /*63b30*/  LDL.LU R240, [R1+0x2e8] ;  /* 0x0002e80001f07983 */ /* 0x000f220000300800 */
[----:B------:R-:W-:-:S02]  /*63b40*/  ISETP.LT.AND P1, PT, R54, c[0x0][0x17c], !P0 ;  /* 0x00005f0036007a0c */ /* 0x000fc40004721270 */
[----:B------:R-:W-:Y:S02]  /*63b50*/  IADD3 R53, R252, 0x74, RZ ;  /* 0x00000074fc357810 */ /* 0x000fe40007ffe0ff */
[C---:B------:R-:W-:Y:S02]  /*63b60*/  IADD3 R0, R5.reuse, c[0x0][0x198], RZ ;  /* 0x0000660005007a10 */ /* 0x040fe40007ffe0ff */
[-C--:B------:R-:W-:Y:S02]  /*63b70*/  LEA R52, P6, R5, R3.reuse, 0x2 ;  /* 0x0000000305347211 */ /* 0x080fe400078c10ff */
[----:B------:R-:W-:Y:S02]  /*63b80*/  ISETP.LT.AND P4, PT, R53, c[0x0][0x17c], !P0 ;  /* 0x00005f0035007a0c */ /* 0x000fe40004781270 */
[----:B------:R-:W-:Y:S02]  /*63b90*/  LEA R6, P3, R0, R3, 0x2 ;  /* 0x0000000300067211 */ /* 0x000fe400078610ff */
[----:B------:R-:W-:-:S02]  /*63ba0*/  LEA.HI.X.SX32 R53, R5, R4, 0x2, P6 ;  /* 0x0000000405357211 */ /* 0x000fc400030f16ff */
[----:B------:R-:W-:Y:S02]  /*63bb0*/  IADD3 R54, R252, 0x75, RZ ;  /* 0x00000075fc367810 */ /* 0x000fe40007ffe0ff */
[C---:B------:R-:W-:Y:S02]  /*63bc0*/  IADD3 R5, R0.reuse, c[0x0][0x198], RZ ;  /* 0x0000660000057a10 */ /* 0x040fe40007ffe0ff */
[----:B------:R-:W-:Y:S01]  /*63bd0*/  LEA.HI.X.SX32 R7, R0, R4, 0x2, P3 ;  /* 0x0000000400077211 */ /* 0x000fe200018f16ff */
[----:B------:R1:W-:Y:S01]  /*63be0*/  @P5 STG.E [R52.64], R166 ;  /* 0x000000a634005986 */ /* 0x0003e2000c101904 */
[----:B------:R-:W-:Y:S02]  /*63bf0*/  ISETP.LT.AND P2, PT, R54, c[0x0][0x17c], !P0 ;  /* 0x00005f0036007a0c */ /* 0x000fe40004741270 */
[----:B------:R-:W-:Y:S01]  /*63c00*/  IADD3 R0, R5, c[0x0][0x198], RZ ;  /* 0x0000660005007a10 */ /* 0x000fe20007ffe0ff */
[----:B------:R1:W-:Y:S01]  /*63c10*/  @P1 STG.E [R6.64], R241 ;  /* 0x000000f106001986 */ /* 0x0003e2000c101904 */
[----:B------:R-:W-:-:S02]  /*63c20*/  IADD3 R54, R252, 0x77, RZ ;  /* 0x00000077fc367810 */ /* 0x000fc40007ffe0ff */
[----:B-1----:R-:W-:Y:S02]  /*63c30*/  IADD3 R53, R252, 0x76, RZ ;  /* 0x00000076fc357810 */ /* 0x002fe40007ffe0ff */
[-C--:B------:R-:W-:Y:S01]  /*63c40*/  LEA R52, P6, R5, R3.reuse, 0x2 ;  /* 0x0000000305347211 */ /* 0x080fe200078c10ff */
[----:B------:R-:W4:Y:S01]  /*63c50*/  LDL.LU R241, [R1+0x2ec] ;  /* 0x0002ec0001f17983 */ /* 0x000f220000300800 */
[----:B------:R-:W-:Y:S02]  /*63c60*/  ISETP.LT.AND P5, PT, R53, c[0x0][0x17c], !P0 ;  /* 0x00005f0035007a0c */ /* 0x000fe400047a1270 */
[C---:B------:R-:W-:Y:S02]  /*63c70*/  LEA R6, P1, R0.reuse, R3, 0x2 ;  /* 0x0000000300067211 */ /* 0x040fe400078210ff */
[----:B------:R-:W-:Y:S02]  /*63c80*/  LEA.HI.X.SX32 R53, R5, R4, 0x2, P6 ;  /* 0x0000000405357211 */ /* 0x000fe400030f16ff */
[----:B------:R-:W-:-:S02]  /*63c90*/  IADD3 R5, R0, c[0x0][0x198], RZ ;  /* 0x0000660000057a10 */ /* 0x000fc40007ffe0ff */
[----:B------:R-:W-:Y:S02]  /*63ca0*/  LEA.HI.X.SX32 R7, R0, R4, 0x2, P1 ;  /* 0x0000000400077211 */ /* 0x000fe400008f16ff */
[----:B------:R-:W-:Y:S02]  /*63cb0*/  ISETP.LT.AND P3, PT, R54, c[0x0][0x17c], !P0 ;  /* 0x00005f0036007a0c */ /* 0x000fe40004761270 */
[C---:B------:R-:W-:Y:S01]  /*63cc0*/  IADD3 R0, R5.reuse, c[0x0][0x198], RZ ;  /* 0x0000660005007a10 */ /* 0x040fe20007ffe0ff */
[----:B-----5:R1:W-:Y:S02]  /*63cd0*/  @P4 STG.E [R52.64], R242 ;  /* 0x000000f234004986 */ /* 0x0203e4000c101904 */
[----:B-1----:R-:W-:Y:S02]  /*63ce0*/  IADD3 R53, R252, 0x78, RZ ;  /* 0x00000078fc357810 */ /* 0x002fe40007ffe0ff */
[----:B------:R-:W5:Y:S01]  /*63cf0*/  LDL.LU R242, [R1+0x288] ;  /* 0x0002880001f27983 */ /* 0x000f620000300800 */
[----:B------:R-:W-:-:S02]  /*63d00*/  LEA R52, P6, R5, R3, 0x2 ;  /* 0x0000000305347211 */ /* 0x000fc400078c10ff */
[----:B------:R-:W-:Y:S02]  /*63d10*/  ISETP.LT.AND P4, PT, R53, c[0x0][0x17c], !P0 ;  /* 0x00005f0035007a0c */ /* 0x000fe40004781270 */
[----:B------:R-:W-:Y:S01]  /*63d20*/  LEA.HI.X.SX32 R53, R5, R4, 0x2, P6 ;  /* 0x0000000405357211 */ /* 0x000fe200030f16ff */
[----:B--2---:R1:W-:Y:S04]  /*63d30*/  @P2 STG.E [R6.64], R243 ;  /* 0x000000f306002986 */ /* 0x0043e8000c101904 */
[----:B-1----:R-:W2:Y:S01]  /*63d40*/  LDL.LU R243, [R1+0x28c] ;  /* 0x00028c0001f37983 */ /* 0x002ea20000300800 */
[----:B------:R-:W-:-:S03]  /*63d50*/  LEA R6, P2, R0, R3, 0x2 ;  /* 0x0000000300067211 */ /* 0x000fc600078410ff */
[----:B---3--:R-:W-:Y:S01]  /*63d60*/  @P5 STG.E [R52.64], R167 ;  /* 0x000000a734005986 */ /* 0x008fe2000c101904 */
[----:B------:R-:W-:-:S03]  /*63d70*/  LEA.HI.X.SX32 R7, R0, R4, 0x2, P2 ;  /* 0x0000000400077211 */ /* 0x000fc600010f16ff */
[----:B------:R-:W3:Y:S04]  /*63d80*/  LDL.LU R166, [R1+0x178] ;  /* 0x0001780001a67983 */ /* 0x000ee80000300800 */
[----:B----4-:R1:W-:Y:S04]  /*63d90*/  @P3 STG.E [R6.64], R231 ;  /* 0x000000e706003986 */ /* 0x0103e8000c101904 */
        /* <DEDUP_REMOVED lines=19> */
[----:B-1----:R-:W-:Y:S01]  /*63ed0*/  IADD3 R53, R252, 0x7c, RZ ;  /* 0x0000007cfc357810 */ /* 0x002fe20007ffe0ff */
[----:B------:R-:W4:Y:S01]  /*63ee0*/  LDL.LU R240, [R1+0x7c] ;  /* 0x00007c0001f07983 */ /* 0x000f220000300800 */
[-C--:B------:R-:W-:Y:S02]  /*63ef0*/  LEA R52, P6, R5, R3.reuse, 0x2 ;  /* 0x0000000305347211 */ /* 0x080fe400078c10ff */
[----:B------:R-:W-:Y:S01]  /*63f00*/  ISETP.LT.AND P4, PT, R53, c[0x0][0x17c], !P0 ;  /* 0x00005f0035007a0c */ /* 0x000fe20004781270 */
[----:B------:R-:W4:Y:S01]  /*63f10*/  LDL.LU R241, [R1+0x60] ;  /* 0x0000600001f17983 */ /* 0x000f220000300800 */
        /* <DEDUP_REMOVED lines=14> */
[----:B------:R-:W-:-:S04]  /*64000*/  LEA R6, P2, R0, R3, 0x2 ;  /* 0x0000000300067211 */ /* 0x000fc800078410ff */
[C---:B------:R-:W-:Y:S01]  /*64010*/  LEA.HI.X.SX32 R7, R0.reuse, R4, 0x2, P2 ;  /* 0x0000000400077211 */ /* 0x040fe200010f16ff */
[----:B---3--:R-:W-:Y:S04]  /*64020*/  @P4 STG.E [R52.64], R166 ;  /* 0x000000a634004986 */ /* 0x008fe8000c101904 */
[----:B----4-:R1:W-:Y:S04]  /*64030*/  @P3 STG.E [R6.64], R231 ;  /* 0x000000e706003986 */ /* 0x0103e8000c101904 */
[----:B-1----:R-:W3:Y:S01]  /*64040*/  LDL.LU R231, [R1+0x24] ;  /* 0x0000240001e77983 */ /* 0x002ee20000300800 */
[----:B------:R-:W-:-:S02]  /*64050*/  IADD3 R5, R0, c[0x0][0x198], RZ ;  /* 0x0000660000057a10 */ /* 0x000fc40007ffe0ff */
[C---:B------:R-:W-:Y:S02]  /*64060*/  IADD3 R53, R252.reuse, 0x80, RZ ;  /* 0x00000080fc357810 */ /* 0x040fe40007ffe0ff */
[----:B------:R-:W-:Y:S02]  /*64070*/  LEA R52, P6, R5, R3, 0x2 ;  /* 0x0000000305347211 */ /* 0x000fe400078c10ff */
[----:B------:R-:W-:Y:S02]  /*64080*/  IADD3 R54, R252, 0x7f, RZ ;  /* 0x0000007ffc367810 */ /* 0x000fe40007ffe0ff */
[----:B------:R-:W-:Y:S02]  /*64090*/  ISETP.LT.AND P4, PT, R53, c[0x0][0x17c], !P0 ;  /* 0x00005f0035007a0c */ /* 0x000fe40004781270 */
[C---:B------:R-:W-:Y:S02]  /*640a0*/  IADD3 R0, R5.reuse, c[0x0][0x198], RZ ;  /* 0x0000660005007a10 */ /* 0x040fe40007ffe0ff */
[----:B------:R-:W-:-:S02]  /*640b0*/  LEA.HI.X.SX32 R53, R5, R4, 0x2, P6 ;  /* 0x0000000405357211 */ /* 0x000fc400030f16ff */
[----:B------:R-:W-:Y:S02]  /*640c0*/  ISETP.LT.AND P1, PT, R54, c[0x0][0x17c], !P0 ;  /* 0x00005f0036007a0c */ /* 0x000fe40004721270 */
[C---:B------:R-:W-:Y:S01]  /*640d0*/  IADD3 R5, R0.reuse, c[0x0][0x198], RZ ;  /* 0x0000660000057a10 */ /* 0x040fe20007ffe0ff */
[----:B------:R1:W-:Y:S01]  /*640e0*/  @P5 STG.E [R52.64], R167 ;  /* 0x000000a734005986 */ /* 0x0003e2000c101904 */
[----:B------:R-:W-:Y:S02]  /*640f0*/  LEA R6, P3, R0, R3, 0x2 ;  /* 0x0000000300067211 */ /* 0x000fe400078610ff */
[----:B------:R-:W-:Y:S02]  /*64100*/  IADD3 R54, R252, 0x81, RZ ;  /* 0x00000081fc367810 */ /* 0x000fe40007ffe0ff */
[----:B------:R-:W-:Y:S02]  /*64110*/  LEA.HI.X.SX32 R7, R0, R4, 0x2, P3 ;  /* 0x0000000400077211 */ /* 0x000fe400018f16ff */
[----:B------:R-:W-:-:S02]  /*64120*/  IADD3 R0, R5, c[0x0][0x198], RZ ;  /* 0x0000660005007a10 */ /* 0x000fc40007ffe0ff */
[----:B-1----:R-:W-:Y:S02]  /*64130*/  IADD3 R53, R252, 0x82, RZ ;  /* 0x00000082fc357810 */ /* 0x002fe40007ffe0ff */
[----:B------:R-:W-:Y:S02]  /*64140*/  LEA R52, P6, R5, R3, 0x2 ;  /* 0x0000000305347211 */ /* 0x000fe400078c10ff */
[----:B------:R-:W-:Y:S02]  /*64150*/  ISETP.LT.AND P5, PT, R53, c[0x0][0x17c], !P0 ;  /* 0x00005f0035007a0c */ /* 0x000fe400047a1270 */
[----:B------:R-:W-:Y:S02]  /*64160*/  LEA.HI.X.SX32 R53, R5, R4, 0x2, P6 ;  /* 0x0000000405357211 */ /* 0x000fe400030f16ff */
[----:B------:R-:W-:Y:S01]  /*64170*/  ISETP.LT.AND P2, PT, R54, c[0x0][0x17c], !P0 ;  /* 0x00005f0036007a0c */ /* 0x000fe20004741270 */
[----:B------:R1:W-:Y:S01]  /*64180*/  @P1 STG.E [R6.64], R240 ;  /* 0x000000f006001986 */ /* 0x0003e2000c101904 */
[----:B------:R-:W-:-:S03]  /*64190*/  IADD3 R5, R0, c[0x0][0x198], RZ ;  /* 0x0000660000057a10 */ /* 0x000fc60007ffe0ff */
[----:B------:R4:W-:Y:S01]  /*641a0*/  @P4 STG.E [R52.64], R241 ;  /* 0x000000f134004986 */ /* 0x0009e2000c101904 */
[----:B------:R-:W-:Y:S02]  /*641b0*/  IADD3 R54, R252, 0x83, RZ ;  /* 0x00000083fc367810 */ /* 0x000fe40007ffe0ff */
[-C--:B-1----:R-:W-:Y:S02]  /*641c0*/  LEA R6, P1, R0, R3.reuse, 0x2 ;  /* 0x0000000300067211 */ /* 0x082fe400078210ff */
[----:B----4-:R-:W-:Y:S01]  /*641d0*/  IADD3 R53, R252, 0x84, RZ ;  /* 0x00000084fc357810 */ /* 0x010fe20007ffe0ff */
[----:B------:R-:W4:Y:S01]  /*641e0*/  LDL.LU R241, [R1+0x50] ;  /* 0x0000500001f17983 */ /* 0x000f220000300800 */
[----:B------:R-:W-:Y:S02]  /*641f0*/  LEA R52, P6, R5, R3, 0x2 ;  /* 0x0000000305347211 */ /* 0x000fe400078c10ff */
[----:B------:R-:W-:Y:S02]  /*64200*/  LEA.HI.X.SX32 R7, R0, R4, 0x2, P1 ;  /* 0x0000000400077211 */ /* 0x000fe400008f16ff */
[----:B------:R-:W-:-:S02]  /*64210*/  ISETP.LT.AND P4, PT, R53, c[0x0][0x17c], !P0 ;  /* 0x00005f0035007a0c */ /* 0x000fc40004781270 */
[C---:B------:R-:W-:Y:S02]  /*64220*/  LEA.HI.X.SX32 R53, R5.reuse, R4, 0x2, P6 ;  /* 0x0000000405357211 */ /* 0x040fe400030f16ff */
[----:B------:R-:W-:Y:S02]  /*64230*/  ISETP.LT.AND P3, PT, R54, c[0x0][0x17c], !P0 ;  /* 0x00005f0036007a0c */ /* 0x000fe40004761270 */
[----:B------:R-:W-:Y:S01]  /*64240*/  IADD3 R0, R5, c[0x0][0x198], RZ ;  /* 0x0000660005007a10 */ /* 0x000fe20007ffe0ff */
[----:B-----5:R1:W-:Y:S04]  /*64250*/  @P2 STG.E [R6.64], R242 ;  /* 0x000000f206002986 */ /* 0x0203e8000c101904 */
[----:B-1----:R-:W5:Y:S01]  /*64260*/  LDL.LU R242, [R1+0x54] ;  /* 0x0000540001f27983 */ /* 0x002f620000300800 */
[----:B------:R-:W-:-:S04]  /*64270*/  LEA R6, P2, R0, R3, 0x2 ;  /* 0x0000000300067211 */ /* 0x000fc800078410ff */
[C---:B------:R-:W-:Y:S01]  /*64280*/  LEA.HI.X.SX32 R7, R0.reuse, R4, 0x2, P2 ;  /* 0x0000000400077211 */ /* 0x040fe200010f16ff */
[----:B--2---:R1:W-:Y:S04]  /*64290*/  @P5 STG.E [R52.64], R243 ;  /* 0x000000f334005986 */ /* 0x0043e8000c101904 */
[----:B-1----:R-:W2:Y:S04]  /*642a0*/  LDL.LU R243, [R1+0x10] ;  /* 0x0000100001f37983 */ /* 0x002ea80000300800 */
[----:B---3--:R1:W-:Y:S04]  /*642b0*/  @P3 STG.E [R6.64], R231 ;  /* 0x000000e706003986 */ /* 0x0083e8000c101904 */
        /* <DEDUP_REMOVED lines=25> */
[----:B----4-:R-:W-:Y:S02]  /*64450*/  IADD3 R53, R252, 0x8a, RZ ;  /* 0x0000008afc357810 */ /* 0x010fe40007ffe0ff */
[----:B------:R-:W-:Y:S02]  /*64460*/  LEA R52, P6, R5, R3, 0x2 ;  /* 0x0000000305347211 */ /* 0x000fe400078c10ff */
[----:B------:R-:W-:Y:S02]  /*64470*/  LEA.HI.X.SX32 R7, R0, R4, 0x2, P1 ;  /* 0x0000000400077211 */ /* 0x000fe400008f16ff */
[----:B------:R-:W-:-:S02]  /*64480*/  ISETP.LT.AND P5, PT, R53, c[0x0][0x17c], !P0 ;  /* 0x00005f0035007a0c */ /* 0x000fc400047a1270 */
[C---:B------:R-:W-:Y:S02]  /*64490*/  IADD3 R0, R5.reuse, c[0x0][0x198], RZ ;  /* 0x0000660005007a10 */ /* 0x040fe40007ffe0ff */
        /* <DEDUP_REMOVED lines=15> */
[----:B-----5:R1:W-:Y:S03]  /*64590*/  @P3 STG.E [R6.64], R242 ;  /* 0x000000f206003986 */ /* 0x0203e6000c101904 */
[----:B-1----:R-:W-:-:S04]  /*645a0*/  LEA R6, P3, R0, R3, 0x2 ;  /* 0x0000000300067211 */ /* 0x002fc800078610ff */
[C---:B------:R-:W-:Y:S01]  /*645b0*/  LEA.HI.X.SX32 R7, R0.reuse, R4, 0x2, P3 ;  /* 0x0000000400077211 */ /* 0x040fe200018f16ff */
[----:B--2---:R1:W-:Y:S04]  /*645c0*/  @P5 STG.E [R52.64], R243 ;  /* 0x000000f334005986 */ /* 0x0043e8000c101904 */
[----:B-1----:R-:W2:Y:S04]  /*645d0*/  LDL.LU R243, [R1+0x44] ;  /* 0x0000440001f37983 */ /* 0x002ea80000300800 */
[----:B------:R-:W5:Y:S04]  /*645e0*/  LDL.LU R242, [R1] ;  /* 0x0000000001f27983 */ /* 0x000f680000300800 */
[----:B---3--:R1:W-:Y:S04]  /*645f0*/  @P1 STG.E [R6.64], R231 ;  /* 0x000000e706001986 */ /* 0x0083e8000c101904 */
[----:B-1----:R-:W3:Y:S01]  /*64600*/  LDL.LU R231, [R1+0x4] ;  /* 0x0000040001e77983 */ /* 0x002ee20000300800 */
[----:B------:R-:W-:-:S02]  /*64610*/  IADD3 R5, R0, c[0x0][0x198], RZ ;  /* 0x0000660000057a10 */ /* 0x000fc40007ffe0ff */
[C---:B------:R-:W-:Y:S02]  /*64620*/  IADD3 R54, R252.reuse, 0x8d, RZ ;  /* 0x0000008dfc367810 */ /* 0x040fe40007ffe0ff */
[----:B------:R-:W-:Y:S02]  /*64630*/  IADD3 R53, R252, 0x8e, RZ ;  /* 0x0000008efc357810 */ /* 0x000fe40007ffe0ff */
[C---:B------:R-:W-:Y:S02]  /*64640*/  LEA R52, P6, R5.reuse, R3, 0x2 ;  /* 0x0000000305347211 */ /* 0x040fe400078c10ff */
[----:B------:R-:W-:Y:S02]  /*64650*/  ISETP.LT.AND P2, PT, R54, c[0x0][0x17c], !P0 ;  /* 0x00005f0036007a0c */ /* 0x000fe40004741270 */
[----:B------:R-:W-:Y:S02]  /*64660*/  IADD3 R0, R5, c[0x0][0x198], RZ ;  /* 0x0000660005007a10 */ /* 0x000fe40007ffe0ff */
[----:B------:R-:W-:-:S02]  /*64670*/  ISETP.LT.AND P5, PT, R53, c[0x0][0x17c], !P0 ;  /* 0x00005f0035007a0c */ /* 0x000fc400047a1270 */
[-C--:B------:R-:W-:Y:S02]  /*64680*/  LEA.HI.X.SX32 R53, R5, R4.reuse, 0x2, P6 ;  /* 0x0000000405357211 */ /* 0x080fe400030f16ff */
[----:B------:R-:W-:Y:S02]  /*64690*/  LEA R6, P1, R0, R3, 0x2 ;  /* 0x0000000300067211 */ /* 0x000fe400078210ff */
[----:B------:R-:W-:Y:S02]  /*646a0*/  IADD3 R54, R252, 0x8f, RZ ;  /* 0x0000008ffc367810 */ /* 0x000fe40007ffe0ff */
[C---:B------:R-:W-:Y:S01]  /*646b0*/  IADD3 R5, R0.reuse, c[0x0][0x198], RZ ;  /* 0x0000660000057a10 */ /* 0x040fe20007ffe0ff */
[----:B------:R1:W-:Y:S01]  /*646c0*/  @P4 STG.E [R52.64], R236 ;  /* 0x000000ec34004986 */ /* 0x0003e2000c101904 */
[----:B------:R-:W-:Y:S02]  /*646d0*/  LEA.HI.X.SX32 R7, R0, R4, 0x2, P1 ;  /* 0x0000000400077211 */ /* 0x000fe400008f16ff */
[----:B------:R-:W-:-:S02]  /*646e0*/  ISETP.LT.AND P3, PT, R54, c[0x0][0x17c], !P0 ;  /* 0x00005f0036007a0c */ /* 0x000fc40004761270 */
[C---:B------:R-:W-:Y:S01]  /*646f0*/  IADD3 R0, R5.reuse, c[0x0][0x198], RZ ;  /* 0x0000660005007a10 */ /* 0x040fe20007ffe0ff */
[----:B------:R1:W-:Y:S02]  /*64700*/  @P2 STG.E [R6.64], R237 ;  /* 0x000000ed06002986 */ /* 0x0003e4000c101904 */
[----:B-1----:R-:W-:Y:S02]  /*64710*/  IADD3 R53, R252, 0x90, RZ ;  /* 0x00000090fc357810 */ /* 0x002fe40007ffe0ff */
[-C--:B------:R-:W-:Y:S02]  /*64720*/  LEA R52, P6, R5, R3.reuse, 0x2 ;  /* 0x0000000305347211 */ /* 0x080fe400078c10ff */
        /* <DEDUP_REMOVED lines=8> */
[----:B------:R-:W-:Y:S01]  /*647b0*/  IADD3 R0, R5, c[0x0][0x198], RZ ;  /* 0x0000660005007a10 */ /* 0x000fe20007ffe0ff */
[----:B------:R1:W-:Y:S02]  /*647c0*/  @P3 STG.E [R6.64], R201 ;  /* 0x000000c906003986 */ /* 0x0003e4000c101904 */
[----:B-1----:R-:W-:-:S02]  /*647d0*/  IADD3 R53, R252, 0x92, RZ ;  /* 0x00000092fc357810 */ /* 0x002fc40007ffe0ff */
[-C--:B------:R-:W-:Y:S02]  /*647e0*/  LEA R52, P6, R5, R3.reuse, 0x2 ;  /* 0x0000000305347211 */ /* 0x080fe400078c10ff */
[----:B------:R-:W-:Y:S02]  /*647f0*/  ISETP.LT.AND P5, PT, R53, c[0x0][0x17c], !P0 ;  /* 0x00005f0035007a0c */ /* 0x000fe400047a1270 */
[----:B------:R-:W-:Y:S02]  /*64800*/  LEA R6, P3, R0, R3, 0x2 ;  /* 0x0000000300067211 */ /* 0x000fe400078610ff */
[----:B------:R-:W-:Y:S02]  /*64810*/  LEA.HI.X.SX32 R53, R5, R4, 0x2, P6 ;  /* 0x0000000405357211 */ /* 0x000fe400030f16ff */
[----:B------:R-:W-:Y:S02]  /*64820*/  IADD3 R54, R252, 0x93, RZ ;  /* 0x00000093fc367810 */ /* 0x000fe40007ffe0ff */
[----:B------:R-:W-:-:S02]  /*64830*/  IADD3 R5, R0, c[0x0][0x198], RZ ;  /* 0x0000660000057a10 */ /* 0x000fc40007ffe0ff */
[----:B------:R-:W-:Y:S01]  /*64840*/  LEA.HI.X.SX32 R7, R0, R4, 0x2, P3 ;  /* 0x0000000400077211 */ /* 0x000fe200018f16ff */
[----:B----4-:R1:W-:Y:S01]  /*64850*/  @P4 STG.E [R52.64], R241 ;  /* 0x000000f134004986 */ /* 0x0103e2000c101904 */
[----:B------:R-:W-:Y:S02]  /*64860*/  ISETP.LT.AND P2, PT, R54, c[0x0][0x17c], !P0 ;  /* 0x00005f0036007a0c */ /* 0x000fe40004741270 */
[C---:B------:R-:W-:Y:S02]  /*64870*/  IADD3 R0, R5.reuse, c[0x0][0x198], RZ ;  /* 0x0000660005007a10 */ /* 0x040fe40007ffe0ff */
[----:B-1----:R-:W-:Y:S02]  /*64880*/  IADD3 R53, R252, 0x94, RZ ;  /* 0x00000094fc357810 */ /* 0x002fe40007ffe0ff */
[----:B------:R-:W-:Y:S02]  /*64890*/  LEA R52, P6, R5, R3, 0x2 ;  /* 0x0000000305347211 */ /* 0x000fe400078c10ff */
[----:B------:R-:W-:-:S02]  /*648a0*/  ISETP.LT.AND P4, PT, R53, c[0x0][0x17c], !P0 ;  /* 0x00005f0035007a0c */ /* 0x000fc40004781270 */
[----:B------:R-:W-:Y:S01]  /*648b0*/  LEA.HI.X.SX32 R53, R5, R4, 0x2, P6 ;  /* 0x0000000405357211 */ /* 0x000fe200030f16ff */
[----:B--2---:R1:W-:Y:S04]  /*648c0*/  @P1 STG.E [R6.64], R243 ;  /* 0x000000f306001986 */ /* 0x0043e8000c101904 */
[----:B-----5:R-:W-:Y:S04]  /*648d0*/  @P5 STG.E [R52.64], R242 ;  /* 0x000000f234005986 */ /* 0x020fe8000c101904 */
[----:B-1----:R-:W2:Y:S01]  /*648e0*/  LDL.LU R243, [R1+0x30] ;  /* 0x0000300001f37983 */ /* 0x002ea20000300800 */
[----:B------:R-:W-:-:S04]  /*648f0*/  LEA R6, P1, R0, R3, 0x2 ;  /* 0x0000000300067211 */ /* 0x000fc800078210ff */
[----:B------:R-:W-:-:S05]  /*64900*/  LEA.HI.X.SX32 R7, R0, R4, 0x2, P1 ;  /* 0x0000000400077211 */ /* 0x000fca00008f16ff */
[----:B---3--:R1:W-:Y:S04]  /*64910*/  @P2 STG.E [R6.64], R231 ;  /* 0x000000e706002986 */ /* 0x0083e8000c101904 */
[----:B-1----:R-:W3:Y:S01]  /*64920*/  LDL.LU R231, [R1+0x34] ;  /* 0x0000340001e77983 */ /* 0x002ee20000300800 */
[----:B------:R-:W-:Y:S02]  /*64930*/  IADD3 R5, R0, c[0x0][0x198], RZ ;  /* 0x0000660000057a10 */ /* 0x000fe40007ffe0ff */
[C---:B------:R-:W-:Y:S01]  /*64940*/  IADD3 R53, R252.reuse, 0x96, RZ ;  /* 0x00000096fc357810 */ /* 0x040fe20007ffe0ff */
[----:B------:R-:W4:Y:S01]  /*64950*/  LDL.LU R241, [R1+0x68] ;  /* 0x0000680001f17983 */ /* 0x000f220000300800 */
[----:B------:R-:W-:Y:S02]  /*64960*/  LEA R52, P6, R5, R3, 0x2 ;  /* 0x0000000305347211 */ /* 0x000fe400078c10ff */
[----:B------:R-:W-:Y:S01]  /*64970*/  IADD3 R54, R252, 0x95, RZ ;  /* 0x00000095fc367810 */ /* 0x000fe20007ffe0ff */
[----:B------:R-:W5:Y:S01]  /*64980*/  LDL.LU R242, [R1+0x6c] ;  /* 0x00006c0001f27983 */ /* 0x000f620000300800 */
[----:B------:R-:W-:-:S02]  /*64990*/  ISETP.LT.AND P5, PT, R53, c[0x0][0x17c], !P0 ;  /* 0x00005f0035007a0c */ /* 0x000fc400047a1270 */
[C---:B------:R-:W-:Y:S02]  /*649a0*/  IADD3 R0, R5.reuse, c[0x0][0x198], RZ ;  /* 0x0000660005007a10 */ /* 0x040fe40007ffe0ff */
[----:B------:R-:W-:Y:S02]  /*649b0*/  LEA.HI.X.SX32 R53, R5, R4, 0x2, P6 ;  /* 0x0000000405357211 */ /* 0x000fe400030f16ff */
[----:B------:R-:W-:Y:S02]  /*649c0*/  ISETP.LT.AND P3, PT, R54, c[0x0][0x17c], !P0 ;  /* 0x00005f0036007a0c */ /* 0x000fe40004761270 */
[C---:B------:R-:W-:Y:S01]  /*649d0*/  IADD3 R5, R0.reuse, c[0x0][0x198], RZ ;  /* 0x0000660000057a10 */ /* 0x040fe20007ffe0ff */
[----:B------:R1:W-:Y:S01]  /*649e0*/  @P4 STG.E [R52.64], R232 ;  /* 0x000000e834004986 */ /* 0x0003e2000c101904 */
[----:B------:R-:W-:Y:S02]  /*649f0*/  LEA R6, P2, R0, R3, 0x2 ;  /* 0x0000000300067211 */ /* 0x000fe400078410ff */
[----:B------:R-:W-:-:S02]  /*64a00*/  IADD3 R54, R252, 0x97, RZ ;  /* 0x00000097fc367810 */ /* 0x000fc40007ffe0ff */
[-C--:B------:R-:W-:Y:S02]  /*64a10*/  LEA.HI.X.SX32 R7, R0, R4.reuse, 0x2, P2 ;  /* 0x0000000400077211 */ /* 0x080fe400010f16ff */
[C---:B------:R-:W-:Y:S02]  /*64a20*/  IADD3 R0, R5.reuse, c[0x0][0x198], RZ ;  /* 0x0000660005007a10 */ /* 0x040fe40007ffe0ff */
[----:B-1----:R-:W-:Y:S02]  /*64a30*/  IADD3 R53, R252, 0x98, RZ ;  /* 0x00000098fc357810 */ /* 0x002fe40007ffe0ff */
[----:B------:R-:W-:Y:S02]  /*64a40*/  LEA R52, P6, R5, R3, 0x2 ;  /* 0x0000000305347211 */ /* 0x000fe400078c10ff */
[----:B------:R-:W-:Y:S02]  /*64a50*/  ISETP.LT.AND P4, PT, R53, c[0x0][0x17c], !P0 ;  /* 0x00005f0035007a0c */ /* 0x000fe40004781270 */
[----:B------:R-:W-:-:S02]  /*64a60*/  LEA.HI.X.SX32 R53, R5, R4, 0x2, P6 ;  /* 0x0000000405357211 */ /* 0x000fc400030f16ff */
[----:B------:R-:W-:Y:S01]  /*64a70*/  ISETP.LT.AND P1, PT, R54, c[0x0][0x17c], !P0 ;  /* 0x00005f0036007a0c */ /* 0x000fe20004721270 */
[----:B------:R1:W-:Y:S01]  /*64a80*/  @P3 STG.E [R6.64], R233 ;  /* 0x000000e906003986 */ /* 0x0003e2000c101904 */
[----:B------:R-:W-:-:S03]  /*64a90*/  IADD3 R5, R0, c[0x0][0x198], RZ ;  /* 0x0000660000057a10 */ /* 0x000fc60007ffe0ff */
[----:B------:R1:W-:Y:S01]  /*64aa0*/  @P5 STG.E [R52.64], R196 ;  /* 0x000000c434005986 */ /* 0x0003e2000c101904 */
[----:B------:R-:W-:Y:S02]  /*64ab0*/  IADD3 R54, R252, 0x99, RZ ;  /* 0x00000099fc367810 */ /* 0x000fe40007ffe0ff */
[-C--:B-1----:R-:W-:Y:S02]  /*64ac0*/  LEA R6, P3, R0, R3.reuse, 0x2 ;  /* 0x0000000300067211 */ /* 0x082fe400078610ff */
[----:B------:R-:W-:Y:S02]  /*64ad0*/  IADD3 R53, R252, 0x9a, RZ ;  /* 0x0000009afc357810 */ /* 0x000fe40007ffe0ff */
[----:B------:R-:W-:Y:S02]  /*64ae0*/  LEA R52, P6, R5, R3, 0x2 ;  /* 0x0000000305347211 */ /* 0x000fe400078c10ff */
[----:B------:R-:W-:Y:S02]  /*64af0*/  LEA.HI.X.SX32 R7, R0, R4, 0x2, P3 ;  /* 0x0000000400077211 */ /* 0x000fe400018f16ff */
[----:B------:R-:W-:-:S02]  /*64b00*/  ISETP.LT.AND P5, PT, R53, c[0x0][0x17c], !P0 ;  /* 0x00005f0035007a0c */ /* 0x000fc400047a1270 */
[C---:B------:R-:W-:Y:S02]  /*64b10*/  LEA.HI.X.SX32 R53, R5.reuse, R4, 0x2, P6 ;  /* 0x0000000405357211 */ /* 0x040fe400030f16ff */
[----:B------:R-:W-:Y:S02]  /*64b20*/  ISETP.LT.AND P2, PT, R54, c[0x0][0x17c], !P0 ;  /* 0x00005f0036007a0c */ /* 0x000fe40004741270 */
[----:B------:R-:W-:Y:S01]  /*64b30*/  IADD3 R0, R5, c[0x0][0x198], RZ ;  /* 0x0000660005007a10 */ /* 0x000fe20007ffe0ff */
[----:B------:R1:W-:Y:S03]  /*64b40*/  @P1 STG.E [R6.64], R197 ;  /* 0x000000c506001986 */ /* 0x0003e6000c101904 */
[----:B-1----:R-:W-:-:S04]  /*64b50*/  LEA R6, P1, R0, R3, 0x2 ;  /* 0x0000000300067211 */ /* 0x002fc800078210ff */
        /* <DEDUP_REMOVED lines=97> */
[C---:B------:R-:W-:Y:S02]  /*65170*/  IADD3 R0, R5.reuse, c[0x0][0x198], RZ ;  /* 0x0000660005007a10 */ /* 0x040fe40007ffe0ff */
[----:B------:R-:W-:Y:S02]  /*65180*/  LEA.HI.X.SX32 R53, R5, R4, 0x2, P6 ;  /* 0x0000000405357211 */ /* 0x000fe400030f16ff */
[----:B------:R-:W-:Y:S01]  /*65190*/  ISETP.LT.AND P1, PT, R54, c[0x0][0x17c], !P0 ;  /* 0x00005f0036007a0c */ /* 0x000fe20004721270 */
[----:B------:R1:W-:Y:S01]  /*651a0*/  @P3 STG.E [R6.64], R207 ;  /* 0x000000cf06003986 */ /* 0x0003e2000c101904 */
[----:B------:R-:W-:Y:S02]  /*651b0*/  IADD3 R5, R0, c[0x0][0x198], RZ ;  /* 0x0000660000057a10 */ /* 0x000fe40007ffe0ff */
[----:B------:R-:W-:Y:S02]  /*651c0*/  IADD3 R54, R252, 0xab, RZ ;  /* 0x000000abfc367810 */ /* 0x000fe40007ffe0ff */
[----:B-1----:R-:W-:-:S04]  /*651d0*/  LEA R6, P3, R0, R3, 0x2 ;  /* 0x0000000300067211 */ /* 0x002fc800078610ff */
[----:B------:R-:W-:Y:S02]  /*651e0*/  LEA.HI.X.SX32 R7, R0, R4, 0x2, P3 ;  /* 0x0000000400077211 */ /* 0x000fe400018f16ff */
[----:B------:R-:W-:Y:S02]  /*651f0*/  ISETP.LT.AND P2, PT, R54, c[0x0][0x17c], !P0 ;  /* 0x00005f0036007a0c */ /* 0x000fe40004741270 */
[C---:B------:R-:W-:Y:S01]  /*65200*/  IADD3 R0, R5.reuse, c[0x0][0x198], RZ ;  /* 0x0000660005007a10 */ /* 0x040fe20007ffe0ff */
[----:B----4-:R1:W-:Y:S02]  /*65210*/  @P4 STG.E [R52.64], R241 ;  /* 0x000000f134004986 */ /* 0x0103e4000c101904 */
[----:B-1----:R-:W-:Y:S02]  /*65220*/  IADD3 R53, R252, 0xac, RZ ;  /* 0x000000acfc357810 */ /* 0x002fe40007ffe0ff */
[----:B------:R-:W4:Y:S01]  /*65230*/  LDL.LU R241, [R1+0x48] ;  /* 0x0000480001f17983 */ /* 0x000f220000300800 */
[----:B------:R-:W-:-:S02]  /*65240*/  LEA R52, P6, R5, R3, 0x2 ;  /* 0x0000000305347211 */ /* 0x000fc400078c10ff */
[----:B------:R-:W-:Y:S02]  /*65250*/  ISETP.LT.AND P4, PT, R53, c[0x0][0x17c], !P0 ;  /* 0x00005f0035007a0c */ /* 0x000fe40004781270 */
[----:B------:R-:W-:Y:S01]  /*65260*/  LEA.HI.X.SX32 R53, R5, R4, 0x2, P6 ;  /* 0x0000000405357211 */ /* 0x000fe200030f16ff */
[----:B-----5:R1:W-:Y:S02]  /*65270*/  @P1 STG.E [R6.64], R242 ;  /* 0x000000f206001986 */ /* 0x0203e4000c101904 */
[----:B-1----:R-:W-:-:S04]  /*65280*/  LEA R6, P1, R0, R3, 0x2 ;  /* 0x0000000300067211 */ /* 0x002fc800078210ff */
[C---:B------:R-:W-:Y:S01]  /*65290*/  LEA.HI.X.SX32 R7, R0.reuse, R4, 0x2, P1 ;  /* 0x0000000400077211 */ /* 0x040fe200008f16ff */
[----:B--2---:R1:W-:Y:S04]  /*652a0*/  @P5 STG.E [R52.64], R243 ;  /* 0x000000f334005986 */ /* 0x0043e8000c101904 */
[----:B-1----:R-:W2:Y:S04]  /*652b0*/  LDL.LU R243, [R1+0x4c] ;  /* 0x00004c0001f37983 */ /* 0x002ea80000300800 */
[----:B------:R-:W5:Y:S04]  /*652c0*/  LDL.LU R242, [R1+0x8] ;  /* 0x0000080001f27983 */ /* 0x000f680000300800 */
        /* <DEDUP_REMOVED lines=37> */
[----:B------:R-:W-:Y:S02]  /*65520*/  LEA.HI.X.SX32 R7, R0, R4, 0x2, P1 ;  /* 0x0000000400077211 */ /* 0x000fe400008f16ff */
[----:B------:R-:W-:Y:S02]  /*65530*/  ISETP.LT.AND P3, PT, R54, c[0x0][0x17c], !P0 ;  /* 0x00005f0036007a0c */ /* 0x000fe40004761270 */
[C---:B------:R-:W-:Y:S01]  /*65540*/  IADD3 R0, R5.reuse, c[0x0][0x198], RZ ;  /* 0x0000660005007a10 */ /* 0x040fe20007ffe0ff */
[----:B----4-:R1:W-:Y:S02]  /*65550*/  @P4 STG.E [R52.64], R241 ;  /* 0x000000f134004986 */ /* 0x0103e4000c101904 */
        /* <DEDUP_REMOVED lines=12> */
[C---:B------:R-:W-:Y:S02]  /*65620*/  IADD3 R53, R252.reuse, 0xb6, RZ ;  /* 0x000000b6fc357810 */ /* 0x040fe40007ffe0ff */
        /* <DEDUP_REMOVED lines=34> */
[----:B------:R-:W-:Y:S02]  /*65850*/  IADD3 R0, R5, c[0x0][0x198], RZ ;  /* 0x0000660005007a10 */ /* 0x000fe40007ffe0ff */
[----:B------:R-:W-:Y:S02]  /*65860*/  ISETP.LT.AND P1, PT, R54, c[0x0][0x17c], !P0 ;  /* 0x00005f0036007a0c */ /* 0x000fe40004721270 */
[----:B------:R-:W-:-:S04]  /*65870*/  IADD3 R54, R252, 0xbd, RZ ;  /* 0x000000bdfc367810 */ /* 0x000fc80007ffe0ff */
[----:B------:R-:W-:Y:S02]  /*65880*/  ISETP.LT.AND P2, PT, R54, c[0x0][0x17c], !P0 ;  /* 0x00005f0036007a0c */ /* 0x000fe40004741270 */
[C---:B------:R-:W-:Y:S02]  /*65890*/  IADD3 R54, R252.reuse, 0xbf, RZ ;  /* 0x000000bffc367810 */ /* 0x040fe40007ffe0ff */
[C---:B------:R-:W-:Y:S01]  /*658a0*/  IADD3 R55, R252.reuse, 0xd6, RZ ;  /* 0x000000d6fc377810 */ /* 0x040fe20007ffe0ff */
[----:B--2---:R1:W-:Y:S02]  /*658b0*/  @P4 STG.E [R52.64], R243 ;  /* 0x000000f334004986 */ /* 0x0043e4000c101904 */
[----:B-1----:R-:W-:Y:S02]  /*658c0*/  IADD3 R53, R252, 0xbc, RZ ;  /* 0x000000bcfc357810 */ /* 0x002fe40007ffe0ff */
[----:B------:R-:W-:Y:S02]  /*658d0*/  LEA R52, P6, R5, R3, 0x2 ;  /* 0x0000000305347211 */ /* 0x000fe400078c10ff */
[----:B------:R-:W-:-:S02]  /*658e0*/  ISETP.LT.AND P4, PT, R53, c[0x0][0x17c], !P0 ;  /* 0x00005f0035007a0c */ /* 0x000fc40004781270 */
[----:B------:R-:W-:Y:S02]  /*658f0*/  LEA.HI.X.SX32 R53, R5, R4, 0x2, P6 ;  /* 0x0000000405357211 */ /* 0x000fe400030f16ff */
[C---:B------:R-:W-:Y:S01]  /*65900*/  IADD3 R5, R0.reuse, c[0x0][0x198], RZ ;  /* 0x0000660000057a10 */ /* 0x040fe20007ffe0ff */
[----:B---3--:R1:W-:Y:S04]  /*65910*/  @P3 STG.E [R6.64], R231 ;  /* 0x000000e706003986 */ /* 0x0083e8000c101904 */
[----:B------:R2:W-:Y:S01]  /*65920*/  @P5 STG.E [R52.64], R250 ;  /* 0x000000fa34005986 */ /* 0x0005e2000c101904 */
[----:B-1----:R-:W-:Y:S02]  /*65930*/  LEA R6, P3, R0, R3, 0x2 ;  /* 0x0000000300067211 */ /* 0x002fe400078610ff */
[----:B--2---:R-:W-:-:S02]  /*65940*/  IADD3 R53, R252, 0xbe, RZ ;  /* 0x000000befc357810 */ /* 0x004fc40007ffe0ff */
[----:B------:R-:W-:Y:S02]  /*65950*/  LEA R52, P6, R5, R3, 0x2 ;  /* 0x0000000305347211 */ /* 0x000fe400078c10ff */
[-C--:B------:R-:W-:Y:S02]  /*65960*/  LEA.HI.X.SX32 R7, R0, R4.reuse, 0x2, P3 ;  /* 0x0000000400077211 */ /* 0x080fe400018f16ff */
[----:B------:R-:W-:Y:S02]  /*65970*/  ISETP.LT.AND P5, PT, R53, c[0x0][0x17c], !P0 ;  /* 0x00005f0035007a0c */ /* 0x000fe400047a1270 */
[C---:B------:R-:W-:Y:S02]  /*65980*/  IADD3 R0, R5.reuse, c[0x0][0x198], RZ ;  /* 0x0000660005007a10 */ /* 0x040fe40007ffe0ff */
[----:B------:R-:W-:Y:S01]  /*65990*/  LEA.HI.X.SX32 R53, R5, R4, 0x2, P6 ;  /* 0x0000000405357211 */ /* 0x000fe200030f16ff */
[----:B------:R1:W-:Y:S01]  /*659a0*/  @P1 STG.E [R6.64], R251 ;  /* 0x000000fb06001986 */ /* 0x0003e2000c101904 */
[----:B------:R-:W-:-:S03]  /*659b0*/  IADD3 R5, R0, c[0x0][0x198], RZ ;  /* 0x0000660000057a10 */ /* 0x000fc60007ffe0ff */
[----:B------:R2:W-:Y:S01]  /*659c0*/  @P4 STG.E [R52.64], R210 ;  /* 0x000000d234004986 */ /* 0x0005e2000c101904 */
[-C--:B-1----:R-:W-:Y:S02]  /*659d0*/  LEA R6, P1, R0, R3.reuse, 0x2 ;  /* 0x0000000300067211 */ /* 0x082fe400078210ff */
[----:B--2---:R-:W-:Y:S02]  /*659e0*/  IADD3 R53, R252, 0xc0, RZ ;  /* 0x000000c0fc357810 */ /* 0x004fe40007ffe0ff */
[----:B------:R-:W-:Y:S02]  /*659f0*/  LEA R52, P6, R5, R3, 0x2 ;  /* 0x0000000305347211 */ /* 0x000fe400078c10ff */
[----:B------:R-:W-:Y:S02]  /*65a00*/  LEA.HI.X.SX32 R7, R0, R4, 0x2, P1 ;  /* 0x0000000400077211 */ /* 0x000fe400008f16ff */
[----:B------:R-:W-:Y:S02]  /*65a10*/  ISETP.LT.AND P4, PT, R53, c[0x0][0x17c], !P0 ;  /* 0x00005f0035007a0c */ /* 0x000fe40004781270 */
[----:B------:R-:W-:-:S02]  /*65a20*/  IADD3 R0, R5, c[0x0][0x198], RZ ;  /* 0x0000660005007a10 */ /* 0x000fc40007ffe0ff */
[----:B------:R-:W-:Y:S02]  /*65a30*/  LEA.HI.X.SX32 R53, R5, R4, 0x2, P6 ;  /* 0x0000000405357211 */ /* 0x000fe400030f16ff */
[----:B------:R-:W-:Y:S01]  /*65a40*/  ISETP.LT.AND P3, PT, R54, c[0x0][0x17c], !P0 ;  /* 0x00005f0036007a0c */ /* 0x000fe20004761270 */
[----:B------:R1:W-:Y:S01]  /*65a50*/  @P2 STG.E [R6.64], R211 ;  /* 0x000000d306002986 */ /* 0x0003e2000c101904 */
[----:B------:R-:W-:-:S03]  /*65a60*/  IADD3 R5, R0, c[0x0][0x198], RZ ;  /* 0x0000660000057a10 */ /* 0x000fc60007ffe0ff */
[----:B------:R2:W-:Y:S01]  /*65a70*/  @P5 STG.E [R52.64], R194 ;  /* 0x000000c234005986 */ /* 0x0005e2000c101904 */
[----:B------:R-:W-:Y:S02]  /*65a80*/  IADD3 R54, R252, 0xc1, RZ ;  /* 0x000000c1fc367810 */ /* 0x000fe40007ffe0ff */
[-C--:B-1----:R-:W-:Y:S02]  /*65a90*/  LEA R6, P2, R0, R3.reuse, 0x2 ;  /* 0x0000000300067211 */ /* 0x082fe400078410ff */
[----:B--2---:R-:W-:Y:S02]  /*65aa0*/  IADD3 R53, R252, 0xc2, RZ ;  /* 0x000000c2fc357810 */ /* 0x004fe40007ffe0ff */
        /* <DEDUP_REMOVED lines=100> */
[----:B------:R-:W-:Y:S01]  /*660f0*/  LEA.HI.X.SX32 R53, R5, R4, 0x2, P6 ;  /* 0x0000000405357211 */ /* 0x000fe200030f16ff */
[----:B------:R1:W-:Y:S01]  /*66100*/  @P2 STG.E [R6.64], R109 ;  /* 0x0000006d06002986 */ /* 0x0003e2000c101904 */
[----:B------:R-:W-:Y:S02]  /*66110*/  ISETP.LT.AND P3, PT, R54, c[0x0][0x17c], !P0 ;  /* 0x00005f0036007a0c */ /* 0x000fe40004761270 */
[----:B------:R-:W-:Y:S01]  /*66120*/  IADD3 R5, R0, c[0x0][0x198], RZ ;  /* 0x0000660000057a10 */ /* 0x000fe20007ffe0ff */
[----:B------:R2:W-:Y:S01]  /*66130*/  @P4 STG.E [R52.64], R176 ;  /* 0x000000b034004986 */ /* 0x0005e2000c101904 */
[----:B------:R-:W-:Y:S02]  /*66140*/  IADD3 R54, R252, 0xd3, RZ ;  /* 0x000000d3fc367810 */ /* 0x000fe40007ffe0ff */
[----:B-1----:R-:W-:-:S02]  /*66150*/  LEA R6, P2, R0, R3, 0x2 ;  /* 0x0000000300067211 */ /* 0x002fc400078410ff */
[----:B--2---:R-:W-:Y:S02]  /*66160*/  IADD3 R53, R252, 0xd4, RZ ;  /* 0x000000d4fc357810 */ /* 0x004fe40007ffe0ff */
[C---:B------:R-:W-:Y:S02]  /*66170*/  LEA R52, P6, R5.reuse, R3, 0x2 ;  /* 0x0000000305347211 */ /* 0x040fe400078c10ff */
[-C--:B------:R-:W-:Y:S02]  /*66180*/  LEA.HI.X.SX32 R7, R0, R4.reuse, 0x2, P2 ;  /* 0x0000000400077211 */ /* 0x080fe400010f16ff */
[----:B------:R-:W-:Y:S02]  /*66190*/  IADD3 R0, R5, c[0x0][0x198], RZ ;  /* 0x0000660005007a10 */ /* 0x000fe40007ffe0ff */
[----:B------:R-:W-:Y:S02]  /*661a0*/  ISETP.LT.AND P4, PT, R53, c[0x0][0x17c], !P0 ;  /* 0x00005f0035007a0c */ /* 0x000fe40004781270 */
[----:B------:R-:W-:-:S02]  /*661b0*/  LEA.HI.X.SX32 R53, R5, R4, 0x2, P6 ;  /* 0x0000000405357211 */ /* 0x000fc400030f16ff */
[----:B------:R-:W-:Y:S01]  /*661c0*/  IADD3 R5, R0, c[0x0][0x198], RZ ;  /* 0x0000660000057a10 */ /* 0x000fe20007ffe0ff */
[----:B------:R1:W-:Y:S01]  /*661d0*/  @P3 STG.E [R6.64], R177 ;  /* 0x000000b106003986 */ /* 0x0003e2000c101904 */
[----:B------:R-:W-:-:S03]  /*661e0*/  ISETP.LT.AND P1, PT, R54, c[0x0][0x17c], !P0 ;  /* 0x00005f0036007a0c */ /* 0x000fc60004721270 */
[----:B------:R2:W-:Y:S01]  /*661f0*/  @P5 STG.E [R52.64], R152 ;  /* 0x0000009834005986 */ /* 0x0005e2000c101904 */
[----:B------:R-:W-:Y:S02]  /*66200*/  IADD3 R54, R252, 0xd5, RZ ;  /* 0x000000d5fc367810 */ /* 0x000fe40007ffe0ff */
[CC--:B-1----:R-:W-:Y:S02]  /*66210*/  LEA R6, P3, R0.reuse, R3.reuse, 0x2 ;  /* 0x0000000300067211 */ /* 0x0c2fe400078610ff */
[C---:B--2---:R-:W-:Y:S02]  /*66220*/  LEA R52, P6, R5.reuse, R3, 0x2 ;  /* 0x0000000305347211 */ /* 0x044fe400078c10ff */
[-C--:B------:R-:W-:Y:S02]  /*66230*/  LEA.HI.X.SX32 R7, R0, R4.reuse, 0x2, P3 ;  /* 0x0000000400077211 */ /* 0x080fe400018f16ff */
[C---:B------:R-:W-:Y:S02]  /*66240*/  LEA.HI.X.SX32 R53, R5.reuse, R4, 0x2, P6 ;  /* 0x0000000405357211 */ /* 0x040fe400030f16ff */
[----:B------:R-:W-:-:S02]  /*66250*/  IADD3 R5, R5, c[0x0][0x198], RZ ;  /* 0x0000660005057a10 */ /* 0x000fc40007ffe0ff */
[----:B------:R-:W-:Y:S02]  /*66260*/  ISETP.LT.AND P2, PT, R54, c[0x0][0x17c], !P0 ;  /* 0x00005f0036007a0c */ /* 0x000fe40004741270 */
[----:B------:R-:W-:Y:S02]  /*66270*/  ISETP.LT.AND P5, PT, R55, c[0x0][0x17c], !P0 ;  /* 0x00005f0037007a0c */ /* 0x000fe400047a1270 */
[----:B------:R-:W-:Y:S01]  /*66280*/  IADD3 R55, R5, c[0x0][0x198], RZ ;  /* 0x0000660005377a10 */ /* 0x000fe20007ffe0ff */
[----:B------:R1:W-:Y:S01]  /*66290*/  @P1 STG.E [R6.64], R153 ;  /* 0x0000009906001986 */ /* 0x0003e2000c101904 */
[----:B------:R-:W-:-:S03]  /*662a0*/  IADD3 R0, R252, 0xd8, RZ ;  /* 0x000000d8fc007810 */ /* 0x000fc60007ffe0ff */
[----:B------:R2:W-:Y:S01]  /*662b0*/  @P4 STG.E [R52.64], R136 ;  /* 0x0000008834004986 */ /* 0x0005e2000c101904 */
[----:B------:R-:W-:Y:S02]  /*662c0*/  ISETP.LT.AND P4, PT, R0, c[0x0][0x17c], !P0 ;  /* 0x00005f0000007a0c */ /* 0x000fe40004781270 */
[----:B------:R-:W-:Y:S02]  /*662d0*/  IADD3 R0, R55, c[0x0][0x198], RZ ;  /* 0x0000660037007a10 */ /* 0x000fe40007ffe0ff */
[-C--:B-1----:R-:W-:Y:S02]  /*662e0*/  LEA R6, P1, R5, R3.reuse, 0x2 ;  /* 0x0000000305067211 */ /* 0x082fe400078210ff */
[----:B--2---:R-:W-:Y:S02]  /*662f0*/  LEA R52, P6, R55, R3, 0x2 ;  /* 0x0000000337347211 */ /* 0x004fe400078c10ff */
[-C--:B------:R-:W-:Y:S02]  /*66300*/  LEA.HI.X.SX32 R7, R5, R4.reuse, 0x2, P1 ;  /* 0x0000000405077211 */ /* 0x080fe400008f16ff */
[----:B------:R-:W-:-:S02]  /*66310*/  LEA.HI.X.SX32 R53, R55, R4, 0x2, P6 ;  /* 0x0000000437357211 */ /* 0x000fc400030f16ff */
[----:B------:R-:W-:Y:S02]  /*66320*/  IADD3 R54, R252, 0xd7, RZ ;  /* 0x000000d7fc367810 */ /* 0x000fe40007ffe0ff */
[----:B------:R-:W-:Y:S01]  /*66330*/  IADD3 R55, R0, c[0x0][0x198], RZ ;  /* 0x0000660000377a10 */ /* 0x000fe20007ffe0ff */
[----:B------:R1:W-:Y:S01]  /*66340*/  @P2 STG.E [R6.64], R137 ;  /* 0x0000008906002986 */ /* 0x0003e2000c101904 */
[----:B------:R-:W-:-:S03]  /*66350*/  ISETP.LT.AND P3, PT, R54, c[0x0][0x17c], !P0 ;  /* 0x00005f0036007a0c */ /* 0x000fc60004761270 */
[----:B------:R2:W-:Y:S01]  /*66360*/  @P5 STG.E [R52.64], R100 ;  /* 0x0000006434005986 */ /* 0x0005e2000c101904 */
[----:B------:R-:W-:Y:S02]  /*66370*/  IADD3 R54, R252, 0xd9, RZ ;  /* 0x000000d9fc367810 */ /* 0x000fe40007ffe0ff */
[-C--:B-1----:R-:W-:Y:S02]  /*66380*/  LEA R6, P2, R0, R3.reuse, 0x2 ;  /* 0x0000000300067211 */ /* 0x082fe400078410ff */
[----:B--2---:R-:W-:-:S04]  /*66390*/  LEA R52, P6, R55, R3, 0x2 ;  /* 0x0000000337347211 */ /* 0x004fc800078c10ff */
[CC--:B------:R-:W-:Y:S02]  /*663a0*/  LEA.HI.X.SX32 R53, R55.reuse, R4.reuse, 0x2, P6 ;  /* 0x0000000437357211 */ /* 0x0c0fe400030f16ff */
[----:B------:R-:W-:Y:S02]  /*663b0*/  IADD3 R55, R55, c[0x0][0x198], RZ ;  /* 0x0000660037377a10 */ /* 0x000fe40007ffe0ff */
[----:B------:R-:W-:Y:S02]  /*663c0*/  ISETP.LT.AND P1, PT, R54, c[0x0][0x17c], !P0 ;  /* 0x00005f0036007a0c */ /* 0x000fe40004721270 */
[----:B------:R-:W-:Y:S02]  /*663d0*/  LEA.HI.X.SX32 R7, R0, R4, 0x2, P2 ;  /* 0x0000000400077211 */ /* 0x000fe400010f16ff */
[----:B------:R-:W-:Y:S02]  /*663e0*/  IADD3 R54, R252, 0xda, RZ ;  /* 0x000000dafc367810 */ /* 0x000fe40007ffe0ff */
[----:B------:R-:W-:Y:S01]  /*663f0*/  IADD3 R57, R55, c[0x0][0x198], RZ ;  /* 0x0000660037397a10 */ /* 0x000fe20007ffe0ff */
[----:B------:R1:W-:Y:S01]  /*66400*/  @P3 STG.E [R6.64], R101 ;  /* 0x0000006506003986 */ /* 0x0003e2000c101904 */
[----:B------:R-:W-:-:S02]  /*66410*/  ISETP.LT.AND P5, PT, R54, c[0x0][0x17c], !P0 ;  /* 0x00005f0036007a0c */ /* 0x000fc400047a1270 */
[-C--:B------:R-:W-:Y:S02]  /*66420*/  LEA R54, P3, R55, R3.reuse, 0x2 ;  /* 0x0000000337367211 */ /* 0x080fe400078610ff */
[C---:B------:R-:W-:Y:S02]  /*66430*/  IADD3 R58, R57.reuse, c[0x0][0x198], RZ ;  /* 0x00006600393a7a10 */ /* 0x040fe40007ffe0ff */
[----:B------:R-:W-:Y:S02]  /*66440*/  IADD3 R5, R252, 0xdb, RZ ;  /* 0x000000dbfc057810 */ /* 0x000fe40007ffe0ff */
[----:B------:R-:W-:Y:S02]  /*66450*/  LEA R56, P6, R57, R3, 0x2 ;  /* 0x0000000339387211 */ /* 0x000fe400078c10ff */
[----:B------:R-:W-:Y:S02]  /*66460*/  LEA.HI.X.SX32 R55, R55, R4, 0x2, P3 ;  /* 0x0000000437377211 */ /* 0x000fe400018f16ff */
[----:B------:R-:W-:Y:S01]  /*66470*/  IADD3 R59, R58, c[0x0][0x198], RZ ;  /* 0x000066003a3b7a10 */ /* 0x000fe20007ffe0ff */
[----:B------:R2:W-:Y:S01]  /*66480*/  @P4 STG.E [R52.64], R172 ;  /* 0x000000ac34004986 */ /* 0x0005e2000c101904 */
[----:B------:R-:W-:-:S02]  /*66490*/  ISETP.LT.AND P2, PT, R5, c[0x0][0x17c], !P0 ;  /* 0x00005f0005007a0c */ /* 0x000fc40004741270 */
[-C--:B------:R-:W-:Y:S01]  /*664a0*/  LEA.HI.X.SX32 R57, R57, R4.reuse, 0x2, P6 ;  /* 0x0000000439397211 */ /* 0x080fe200030f16ff */
[----:B------:R3:W-:Y:S01]  /*664b0*/  @P1 STG.E [R54.64], R173 ;  /* 0x000000ad36001986 */ /* 0x0007e2000c101904 */
[-C--:B-1----:R-:W-:Y:S02]  /*664c0*/  LEA R6, P1, R58, R3.reuse, 0x2 ;  /* 0x000000033a067211 */ /* 0x082fe400078210ff */
[C---:B------:R-:W-:Y:S02]  /*664d0*/  IADD3 R5, R252.reuse, 0xdc, RZ ;  /* 0x000000dcfc057810 */ /* 0x040fe40007ffe0ff */
[C---:B--2---:R-:W-:Y:S02]  /*664e0*/  LEA R52, P6, R59.reuse, R3, 0x2 ;  /* 0x000000033b347211 */ /* 0x044fe400078c10ff */
[----:B------:R-:W-:Y:S02]  /*664f0*/  IADD3 R0, R252, 0xdd, RZ ;  /* 0x000000ddfc007810 */ /* 0x000fe40007ffe0ff */
[----:B------:R-:W-:-:S02]  /*66500*/  LEA.HI.X.SX32 R53, R59, R4, 0x2, P6 ;  /* 0x000000043b357211 */ /* 0x000fc400030f16ff */
[----:B------:R-:W-:Y:S02]  /*66510*/  IADD3 R59, R59, c[0x0][0x198], RZ ;  /* 0x000066003b3b7a10 */ /* 0x000fe40007ffe0ff */
[----:B------:R-:W-:Y:S01]  /*66520*/  LEA.HI.X.SX32 R7, R58, R4, 0x2, P1 ;  /* 0x000000043a077211 */ /* 0x000fe200008f16ff */
[----:B------:R1:W-:Y:S01]  /*66530*/  @P5 STG.E [R56.64], R148 ;  /* 0x0000009438005986 */ /* 0x0003e2000c101904 */
[----:B------:R-:W-:Y:S02]  /*66540*/  ISETP.LT.AND P4, PT, R5, c[0x0][0x17c], !P0 ;  /* 0x00005f0005007a0c */ /* 0x000fe40004781270 */
[----:B------:R-:W-:Y:S01]  /*66550*/  ISETP.LT.AND P3, PT, R0, c[0x0][0x17c], !P0 ;  /* 0x00005f0000007a0c */ /* 0x000fe20004761270 */
[----:B------:R2:W-:Y:S01]  /*66560*/  @P2 STG.E [R6.64], R149 ;  /* 0x0000009506002986 */ /* 0x0005e2000c101904 */
[----:B---3--:R-:W-:Y:S02]  /*66570*/  LEA R54, P2, R59, R3, 0x2 ;  /* 0x000000033b367211 */ /* 0x008fe400078410ff */
[----:B------:R-:W-:-:S02]  /*66580*/  IADD3 R5, R252, 0xde, RZ ;  /* 0x000000defc057810 */ /* 0x000fc40007ffe0ff */
[----:B-1----:R-:W-:Y:S02]  /*66590*/  IADD3 R57, R59, c[0x0][0x198], RZ ;  /* 0x000066003b397a10 */ /* 0x002fe40007ffe0ff */
[----:B------:R-:W-:Y:S02]  /*665a0*/  IADD3 R0, R252, 0xdf, RZ ;  /* 0x000000dffc007810 */ /* 0x000fe40007ffe0ff */
[C---:B------:R-:W-:Y:S02]  /*665b0*/  IADD3 R58, R57.reuse, c[0x0][0x198], RZ ;  /* 0x00006600393a7a10 */ /* 0x040fe40007ffe0ff */
[----:B------:R-:W-:Y:S02]  /*665c0*/  LEA R56, P6, R57, R3, 0x2 ;  /* 0x0000000339387211 */ /* 0x000fe400078c10ff */
[----:B------:R-:W-:Y:S02]  /*665d0*/  LEA.HI.X.SX32 R55, R59, R4, 0x2, P2 ;  /* 0x000000043b377211 */ /* 0x000fe400010f16ff */
[----:B------:R-:W-:-:S02]  /*665e0*/  IADD3 R59, R58, c[0x0][0x198], RZ ;  /* 0x000066003a3b7a10 */ /* 0x000fc40007ffe0ff */
[----:B------:R-:W-:Y:S01]  /*665f0*/  ISETP.LT.AND P5, PT, R5, c[0x0][0x17c], !P0 ;  /* 0x00005f0005007a0c */ /* 0x000fe200047a1270 */
[----:B------:R1:W-:Y:S01]  /*66600*/  @P4 STG.E [R52.64], R132 ;  /* 0x0000008434004986 */ /* 0x0003e2000c101904 */
[----:B------:R-:W-:Y:S02]  /*66610*/  ISETP.LT.AND P1, PT, R0, c[0x0][0x17c], !P0 ;  /* 0x00005f0000007a0c */ /* 0x000fe40004721270 */
[----:B------:R-:W-:Y:S01]  /*66620*/  LEA.HI.X.SX32 R57, R57, R4, 0x2, P6 ;  /* 0x0000000439397211 */ /* 0x000fe200030f16ff */
[----:B------:R3:W-:Y:S01]  /*66630*/  @P3 STG.E [R54.64], R133 ;  /* 0x0000008536003986 */ /* 0x0007e2000c101904 */
[-C--:B--2---:R-:W-:Y:S02]  /*66640*/  LEA R6, P3, R58, R3.reuse, 0x2 ;  /* 0x000000033a067211 */ /* 0x084fe400078610ff */
[----:B------:R-:W-:Y:S02]  /*66650*/  IADD3 R5, R252, 0xe0, RZ ;  /* 0x000000e0fc057810 */ /* 0x000fe40007ffe0ff */
[----:B-1----:R-:W-:-:S02]  /*66660*/  LEA R52, P6, R59, R3, 0x2 ;  /* 0x000000033b347211 */ /* 0x002fc400078c10ff */
[----:B------:R-:W-:Y:S02]  /*66670*/  IADD3 R0, R252, 0xe1, RZ ;  /* 0x000000e1fc007810 */ /* 0x000fe40007ffe0ff */
[CC--:B------:R-:W-:Y:S02]  /*66680*/  LEA.HI.X.SX32 R53, R59.reuse, R4.reuse, 0x2, P6 ;  /* 0x000000043b357211 */ /* 0x0c0fe400030f16ff */
[----:B------:R-:W-:Y:S02]  /*66690*/  IADD3 R59, R59, c[0x0][0x198], RZ ;  /* 0x000066003b3b7a10 */ /* 0x000fe40007ffe0ff */
[----:B------:R-:W-:Y:S02]  /*666a0*/  LEA.HI.X.SX32 R7, R58, R4, 0x2, P3 ;  /* 0x000000043a077211 */ /* 0x000fe400018f16ff */
[----:B------:R-:W-:Y:S01]  /*666b0*/  ISETP.LT.AND P4, PT, R5, c[0x0][0x17c], !P0 ;  /* 0x00005f0005007a0c */ /* 0x000fe20004781270 */
[----:B------:R1:W-:Y:S01]  /*666c0*/  @P5 STG.E [R56.64], R96 ;  /* 0x0000006038005986 */ /* 0x0003e2000c101904 */
[----:B------:R-:W-:-:S02]  /*666d0*/  ISETP.LT.AND P2, PT, R0, c[0x0][0x17c], !P0 ;  /* 0x00005f0000007a0c */ /* 0x000fc40004741270 */
[----:B---3--:R-:W-:Y:S01]  /*666e0*/  IADD3 R55, R59, c[0x0][0x198], RZ ;  /* 0x000066003b377a10 */ /* 0x008fe20007ffe0ff */
[----:B------:R2:W-:Y:S01]  /*666f0*/  @P1 STG.E [R6.64], R97 ;  /* 0x0000006106001986 */ /* 0x0005e2000c101904 */
[C---:B------:R-:W-:Y:S02]  /*66700*/  IADD3 R5, R252.reuse, 0xe2, RZ ;  /* 0x000000e2fc057810 */ /* 0x040fe40007ffe0ff */
[----:B------:R-:W-:Y:S02]  /*66710*/  IADD3 R58, R55, c[0x0][0x198], RZ ;  /* 0x00006600373a7a10 */ /* 0x000fe40007ffe0ff */
[----:B------:R-:W-:Y:S02]  /*66720*/  IADD3 R0, R252, 0xe3, RZ ;  /* 0x000000e3fc007810 */ /* 0x000fe40007ffe0ff */
[-C--:B-1----:R-:W-:Y:S02]  /*66730*/  LEA R56, P1, R59, R3.reuse, 0x2 ;  /* 0x000000033b387211 */ /* 0x082fe400078210ff */
[----:B------:R-:W-:-:S02]  /*66740*/  LEA R54, P6, R55, R3, 0x2 ;  /* 0x0000000337367211 */ /* 0x000fc400078c10ff */
[-C--:B------:R-:W-:Y:S02]  /*66750*/  LEA.HI.X.SX32 R57, R59, R4.reuse, 0x2, P1 ;  /* 0x000000043b397211 */ /* 0x080fe400008f16ff */
[----:B------:R-:W-:Y:S02]  /*66760*/  IADD3 R59, R58, c[0x0][0x198], RZ ;  /* 0x000066003a3b7a10 */ /* 0x000fe40007ffe0ff */
[----:B------:R-:W-:Y:S01]  /*66770*/  ISETP.LT.AND P5, PT, R5, c[0x0][0x17c], !P0 ;  /* 0x00005f0005007a0c */ /* 0x000fe200047a1270 */
[----:B------:R1:W-:Y:S01]  /*66780*/  @P4 STG.E [R52.64], R190 ;  /* 0x000000be34004986 */ /* 0x0003e2000c101904 */
[----:B------:R-:W-:Y:S02]  /*66790*/  ISETP.LT.AND P3, PT, R0, c[0x0][0x17c], !P0 ;  /* 0x00005f0000007a0c */ /* 0x000fe40004761270 */
[----:B------:R-:W-:Y:S01]  /*667a0*/  LEA.HI.X.SX32 R55, R55, R4, 0x2, P6 ;  /* 0x0000000437377211 */ /* 0x000fe200030f16ff */
[----:B------:R3:W-:Y:S01]  /*667b0*/  @P2 STG.E [R56.64], R191 ;  /* 0x000000bf38002986 */ /* 0x0007e2000c101904 */
[----:B--2---:R-:W-:-:S02]  /*667c0*/  LEA R6, P2, R58, R3, 0x2 ;  /* 0x000000033a067211 */ /* 0x004fc400078410ff */
[C---:B------:R-:W-:Y:S02]  /*667d0*/  IADD3 R5, R252.reuse, 0xe4, RZ ;  /* 0x000000e4fc057810 */ /* 0x040fe40007ffe0ff */
[C---:B-1----:R-:W-:Y:S02]  /*667e0*/  LEA R52, P6, R59.reuse, R3, 0x2 ;  /* 0x000000033b347211 */ /* 0x042fe400078c10ff */
[----:B------:R-:W-:Y:S02]  /*667f0*/  IADD3 R0, R252, 0xe5, RZ ;  /* 0x000000e5fc007810 */ /* 0x000fe40007ffe0ff */
[CC--:B------:R-:W-:Y:S02]  /*66800*/  LEA.HI.X.SX32 R53, R59.reuse, R4.reuse, 0x2, P6 ;  /* 0x000000043b357211 */ /* 0x0c0fe400030f16ff */
[----:B------:R-:W-:Y:S02]  /*66810*/  IADD3 R59, R59, c[0x0][0x198], RZ ;  /* 0x000066003b3b7a10 */ /* 0x000fe40007ffe0ff */
[----:B------:R-:W-:-:S02]  /*66820*/  LEA.HI.X.SX32 R7, R58, R4, 0x2, P2 ;  /* 0x000000043a077211 */ /* 0x000fc400010f16ff */
[----:B------:R-:W-:Y:S01]  /*66830*/  ISETP.LT.AND P4, PT, R5, c[0x0][0x17c], !P0 ;  /* 0x00005f0005007a0c */ /* 0x000fe20004781270 */
[----:B------:R1:W-:Y:S01]  /*66840*/  @P5 STG.E [R54.64], R170 ;  /* 0x000000aa36005986 */ /* 0x0003e2000c101904 */
[----:B------:R-:W-:Y:S02]  /*66850*/  ISETP.LT.AND P1, PT, R0, c[0x0][0x17c], !P0 ;  /* 0x00005f0000007a0c */ /* 0x000fe40004721270 */
[----:B---3--:R-:W-:Y:S01]  /*66860*/  IADD3 R57, R59, c[0x0][0x198], RZ ;  /* 0x000066003b397a10 */ /* 0x008fe20007ffe0ff */
[----:B------:R2:W-:Y:S01]  /*66870*/  @P3 STG.E [R6.64], R171 ;  /* 0x000000ab06003986 */ /* 0x0005e2000c101904 */
[C---:B------:R-:W-:Y:S02]  /*66880*/  IADD3 R5, R252.reuse, 0xe6, RZ ;  /* 0x000000e6fc057810 */ /* 0x040fe40007ffe0ff */
[----:B------:R-:W-:Y:S02]  /*66890*/  IADD3 R58, R57, c[0x0][0x198], RZ ;  /* 0x00006600393a7a10 */ /* 0x000fe40007ffe0ff */
[----:B------:R-:W-:-:S02]  /*668a0*/  IADD3 R0, R252, 0xe7, RZ ;  /* 0x000000e7fc007810 */ /* 0x000fc40007ffe0ff */
[-C--:B-1----:R-:W-:Y:S02]  /*668b0*/  LEA R54, P3, R59, R3.reuse, 0x2 ;  /* 0x000000033b367211 */ /* 0x082fe400078610ff */
[----:B------:R-:W-:Y:S02]  /*668c0*/  ISETP.LT.AND P5, PT, R5, c[0x0][0x17c], !P0 ;  /* 0x00005f0005007a0c */ /* 0x000fe400047a1270 */
[----:B------:R-:W-:Y:S02]  /*668d0*/  LEA R56, P6, R57, R3, 0x2 ;  /* 0x0000000339387211 */ /* 0x000fe400078c10ff */
[----:B------:R-:W-:Y:S02]  /*668e0*/  LEA.HI.X.SX32 R55, R59, R4, 0x2, P3 ;  /* 0x000000043b377211 */ /* 0x000fe400018f16ff */
[----:B------:R-:W-:Y:S01]  /*668f0*/  IADD3 R59, R58, c[0x0][0x198], RZ ;  /* 0x000066003a3b7a10 */ /* 0x000fe20007ffe0ff */
[----:B------:R1:W-:Y:S01]  /*66900*/  @P4 STG.E [R52.64], R146 ;  /* 0x0000009234004986 */ /* 0x0003e2000c101904 */
[----:B------:R-:W-:-:S02]  /*66910*/  ISETP.LT.AND P2, PT, R0, c[0x0][0x17c], !P0 ;  /* 0x00005f0000007a0c */ /* 0x000fc40004741270 */
[-C--:B------:R-:W-:Y:S01]  /*66920*/  LEA.HI.X.SX32 R57, R57, R4.reuse, 0x2, P6 ;  /* 0x0000000439397211 */ /* 0x080fe200030f16ff */
[----:B------:R3:W-:Y:S01]  /*66930*/  @P1 STG.E [R54.64], R147 ;  /* 0x0000009336001986 */ /* 0x0007e2000c101904 */
[-C--:B--2---:R-:W-:Y:S02]  /*66940*/  LEA R6, P1, R58, R3.reuse, 0x2 ;  /* 0x000000033a067211 */ /* 0x084fe400078210ff */
[C---:B------:R-:W-:Y:S02]  /*66950*/  IADD3 R5, R252.reuse, 0xe8, RZ ;  /* 0x000000e8fc057810 */ /* 0x040fe40007ffe0ff */
[C---:B-1----:R-:W-:Y:S02]  /*66960*/  LEA R52, P6, R59.reuse, R3, 0x2 ;  /* 0x000000033b347211 */ /* 0x042fe400078c10ff */
        /* <DEDUP_REMOVED lines=8> */
[----:B------:R-:W-:Y:S02]  /*669f0*/  IADD3 R5, R252, 0xea, RZ ;  /* 0x000000eafc057810 */ /* 0x000fe40007ffe0ff */
[----:B---3--:R-:W-:-:S02]  /*66a00*/  LEA R54, P2, R59, R3, 0x2 ;  /* 0x000000033b367211 */ /* 0x008fc400078410ff */
[----:B-1----:R-:W-:Y:S02]  /*66a10*/  IADD3 R57, R59, c[0x0][0x198], RZ ;  /* 0x000066003b397a10 */ /* 0x002fe40007ffe0ff */
[----:B------:R-:W-:Y:S02]  /*66a20*/  IADD3 R0, R252, 0xeb, RZ ;  /* 0x000000ebfc007810 */ /* 0x000fe40007ffe0ff */
[----:B------:R-:W-:Y:S02]  /*66a30*/  IADD3 R58, R57, c[0x0][0x198], RZ ;  /* 0x00006600393a7a10 */ /* 0x000fe40007ffe0ff */
[----:B------:R-:W-:Y:S02]  /*66a40*/  ISETP.LT.AND P5, PT, R5, c[0x0][0x17c], !P0 ;  /* 0x00005f0005007a0c */ /* 0x000fe400047a1270 */
[----:B------:R-:W-:Y:S02]  /*66a50*/  LEA R56, P6, R57, R3, 0x2 ;  /* 0x0000000339387211 */ /* 0x000fe400078c10ff */
[----:B------:R-:W-:-:S02]  /*66a60*/  LEA.HI.X.SX32 R55, R59, R4, 0x2, P2 ;  /* 0x000000043b377211 */ /* 0x000fc400010f16ff */
[----:B------:R-:W-:Y:S01]  /*66a70*/  IADD3 R59, R58, c[0x0][0x198], RZ ;  /* 0x000066003a3b7a10 */ /* 0x000fe20007ffe0ff */
        /* <DEDUP_REMOVED lines=10> */
[----:B------:R-:W-:Y:S01]  /*66b20*/  LEA.HI.X.SX32 R7, R58, R4, 0x2, P3 ;  /* 0x000000043a077211 */ /* 0x000fe200018f16ff */
[----:B------:R1:W-:Y:S01]  /*66b30*/  @P5 STG.E [R56.64], R162 ;  /* 0x000000a238005986 */ /* 0x0003e2000c101904 */
[----:B------:R-:W-:Y:S02]  /*66b40*/  ISETP.LT.AND P4, PT, R5, c[0x0][0x17c], !P0 ;  /* 0x00005f0005007a0c */ /* 0x000fe40004781270 */
[----:B------:R-:W-:Y:S01]  /*66b50*/  ISETP.LT.AND P2, PT, R0, c[0x0][0x17c], !P0 ;  /* 0x00005f0000007a0c */ /* 0x000fe20004741270 */
[----:B------:R2:W-:Y:S01]  /*66b60*/  @P1 STG.E [R6.64], R163 ;  /* 0x000000a306001986 */ /* 0x0005e2000c101904 */
[----:B------:R-:W-:-:S02]  /*66b70*/  IADD3 R5, R252, 0xee, RZ ;  /* 0x000000eefc057810 */ /* 0x000fc40007ffe0ff */
[CC--:B---3--:R-:W-:Y:S02]  /*66b80*/  LEA R54, P1, R59.reuse, R3.reuse, 0x2 ;  /* 0x000000033b367211 */ /* 0x0c8fe400078210ff */
[----:B-1----:R-:W-:Y:S02]  /*66b90*/  IADD3 R57, R59, c[0x0][0x198], RZ ;  /* 0x000066003b397a10 */ /* 0x002fe40007ffe0ff */
[----:B------:R-:W-:Y:S02]  /*66ba0*/  IADD3 R0, R252, 0xef, RZ ;  /* 0x000000effc007810 */ /* 0x000fe40007ffe0ff */
[----:B------:R-:W-:Y:S02]  /*66bb0*/  IADD3 R58, R57, c[0x0][0x198], RZ ;  /* 0x00006600393a7a10 */ /* 0x000fe40007ffe0ff */
[----:B------:R-:W-:Y:S02]  /*66bc0*/  ISETP.LT.AND P5, PT, R5, c[0x0][0x17c], !P0 ;  /* 0x00005f0005007a0c */ /* 0x000fe400047a1270 */
[----:B------:R-:W-:-:S02]  /*66bd0*/  LEA R56, P6, R57, R3, 0x2 ;  /* 0x0000000339387211 */ /* 0x000fc400078c10ff */
[-C--:B------:R-:W-:Y:S02]  /*66be0*/  LEA.HI.X.SX32 R55, R59, R4.reuse, 0x2, P1 ;  /* 0x000000043b377211 */ /* 0x080fe400008f16ff */
[----:B------:R-:W-:Y:S01]  /*66bf0*/  IADD3 R59, R58, c[0x0][0x198], RZ ;  /* 0x000066003a3b7a10 */ /* 0x000fe20007ffe0ff */
[----:B------:R1:W-:Y:S01]  /*66c00*/  @P4 STG.E [R52.64], R142 ;  /* 0x0000008e34004986 */ /* 0x0003e2000c101904 */
[----:B------:R-:W-:Y:S02]  /*66c10*/  ISETP.LT.AND P3, PT, R0, c[0x0][0x17c], !P0 ;  /* 0x00005f0000007a0c */ /* 0x000fe40004761270 */
[----:B------:R-:W-:Y:S01]  /*66c20*/  LEA.HI.X.SX32 R57, R57, R4, 0x2, P6 ;  /* 0x0000000439397211 */ /* 0x000fe200030f16ff */
[----:B------:R3:W-:Y:S01]  /*66c30*/  @P2 STG.E [R54.64], R143 ;  /* 0x0000008f36002986 */ /* 0x0007e2000c101904 */
[----:B--2---:R-:W-:Y:S02]  /*66c40*/  LEA R6, P2, R58, R3, 0x2 ;  /* 0x000000033a067211 */ /* 0x004fe400078410ff */
[----:B------:R-:W-:-:S02]  /*66c50*/  IADD3 R5, R252, 0xf0, RZ ;  /* 0x000000f0fc057810 */ /* 0x000fc40007ffe0ff */
[C---:B-1----:R-:W-:Y:S02]  /*66c60*/  LEA R52, P6, R59.reuse, R3, 0x2 ;  /* 0x000000033b347211 */ /* 0x042fe400078c10ff */
[----:B------:R-:W-:Y:S02]  /*66c70*/  IADD3 R0, R252, 0xf1, RZ ;  /* 0x000000f1fc007810 */ /* 0x000fe40007ffe0ff */
[CC--:B------:R-:W-:Y:S02]  /*66c80*/  LEA.HI.X.SX32 R53, R59.reuse, R4.reuse, 0x2, P6 ;  /* 0x000000043b357211 */ /* 0x0c0fe400030f16ff */
[----:B------:R-:W-:Y:S02]  /*66c90*/  IADD3 R59, R59, c[0x0][0x198], RZ ;  /* 0x000066003b3b7a10 */ /* 0x000fe40007ffe0ff */
[----:B------:R-:W-:Y:S01]  /*66ca0*/  LEA.HI.X.SX32 R7, R58, R4, 0x2, P2 ;  /* 0x000000043a077211 */ /* 0x000fe200010f16ff */
[----:B------:R1:W-:Y:S01]  /*66cb0*/  @P5 STG.E [R56.64], R110 ;  /* 0x0000006e38005986 */ /* 0x0003e2000c101904 */
[----:B------:R-:W-:-:S02]  /*66cc0*/  ISETP.LT.AND P4, PT, R5, c[0x0][0x17c], !P0 ;  /* 0x00005f0005007a0c */ /* 0x000fc40004781270 */
[----:B------:R-:W-:Y:S01]  /*66cd0*/  ISETP.LT.AND P1, PT, R0, c[0x0][0x17c], !P0 ;  /* 0x00005f0000007a0c */ /* 0x000fe20004721270 */
[----:B------:R2:W-:Y:S01]  /*66ce0*/  @P3 STG.E [R6.64], R111 ;  /* 0x0000006f06003986 */ /* 0x0005e2000c101904 */
[C---:B------:R-:W-:Y:S02]  /*66cf0*/  IADD3 R5, R252.reuse, 0xf2, RZ ;  /* 0x000000f2fc057810 */ /* 0x040fe40007ffe0ff */
[C---:B---3--:R-:W-:Y:S02]  /*66d00*/  LEA R54, P3, R59.reuse, R3, 0x2 ;  /* 0x000000033b367211 */ /* 0x048fe400078610ff */
[----:B-1----:R-:W-:Y:S02]  /*66d10*/  IADD3 R57, R59, c[0x0][0x198], RZ ;  /* 0x000066003b397a10 */ /* 0x002fe40007ffe0ff */
[----:B------:R-:W-:Y:S02]  /*66d20*/  IADD3 R0, R252, 0xf3, RZ ;  /* 0x000000f3fc007810 */ /* 0x000fe40007ffe0ff */
[----:B------:R-:W-:-:S02]  /*66d30*/  IADD3 R58, R57, c[0x0][0x198], RZ ;  /* 0x00006600393a7a10 */ /* 0x000fc40007ffe0ff */
[----:B------:R-:W-:Y:S02]  /*66d40*/  ISETP.LT.AND P5, PT, R5, c[0x0][0x17c], !P0 ;  /* 0x00005f0005007a0c */ /* 0x000fe400047a1270 */
[-C--:B------:R-:W-:Y:S02]  /*66d50*/  LEA R56, P6, R57, R3.reuse, 0x2 ;  /* 0x0000000339387211 */ /* 0x080fe400078c10ff */
[-C--:B------:R-:W-:Y:S02]  /*66d60*/  LEA.HI.X.SX32 R55, R59, R4.reuse, 0x2, P3 ;  /* 0x000000043b377211 */ /* 0x080fe400018f16ff */
[----:B------:R-:W-:Y:S01]  /*66d70*/  IADD3 R59, R58, c[0x0][0x198], RZ ;  /* 0x000066003a3b7a10 */ /* 0x000fe20007ffe0ff */
        /* <DEDUP_REMOVED lines=45> */
[----:B------:R-:W-:Y:S02]  /*67050*/  LEA R56, P6, R57, R3, 0x2 ;  /* 0x0000000339387211 */ /* 0x000fe400078c10ff */
[-C--:B------:R-:W-:Y:S02]  /*67060*/  LEA.HI.X.SX32 R55, R59, R4.reuse, 0x2, P1 ;  /* 0x000000043b377211 */ /* 0x080fe400008f16ff */
[----:B------:R-:W-:Y:S02]  /*67070*/  IADD3 R59, R58, c[0x0][0x198], RZ ;  /* 0x000066003a3b7a10 */ /* 0x000fe40007ffe0ff */
[----:B------:R-:W-:Y:S01]  /*67080*/  ISETP.LT.AND P3, PT, R0, c[0x0][0x17c], !P0 ;  /* 0x00005f0000007a0c */ /* 0x000fe20004761270 */
[----:B------:R1:W-:Y:S01]  /*67090*/  @P4 STG.E [R52.64], R174 ;  /* 0x000000ae34004986 */ /* 0x0003e2000c101904 */
[----:B------:R-:W-:-:S03]  /*670a0*/  LEA.HI.X.SX32 R57, R57, R4, 0x2, P6 ;  /* 0x0000000439397211 */ /* 0x000fc600030f16ff */
[----:B------:R3:W-:Y:S01]  /*670b0*/  @P2 STG.E [R54.64], R175 ;  /* 0x000000af36002986 */ /* 0x0007e2000c101904 */
[-C--:B--2---:R-:W-:Y:S02]  /*670c0*/  LEA R6, P2, R58, R3.reuse, 0x2 ;  /* 0x000000033a067211 */ /* 0x084fe400078410ff */
[C---:B------:R-:W-:Y:S02]  /*670d0*/  IADD3 R5, R252.reuse, 0xfc, RZ ;  /* 0x000000fcfc057810 */ /* 0x040fe40007ffe0ff */
[----:B------:R-:W-:Y:S02]  /*670e0*/  IADD3 R0, R252, 0xfd, RZ ;  /* 0x000000fdfc007810 */ /* 0x000fe40007ffe0ff */
[C---:B-1----:R-:W-:Y:S02]  /*670f0*/  LEA R52, P6, R59.reuse, R3, 0x2 ;  /* 0x000000033b347211 */ /* 0x042fe400078c10ff */
[-C--:B------:R-:W-:Y:S02]  /*67100*/  LEA.HI.X.SX32 R7, R58, R4.reuse, 0x2, P2 ;  /* 0x000000043a077211 */ /* 0x080fe400010f16ff */
[----:B------:R-:W-:-:S02]  /*67110*/  LEA.HI.X.SX32 R53, R59, R4, 0x2, P6 ;  /* 0x000000043b357211 */ /* 0x000fc400030f16ff */
[----:B------:R-:W-:Y:S02]  /*67120*/  IADD3 R59, R59, c[0x0][0x198], RZ ;  /* 0x000066003b3b7a10 */ /* 0x000fe40007ffe0ff */
[----:B------:R-:W-:Y:S01]  /*67130*/  ISETP.LT.AND P4, PT, R5, c[0x0][0x17c], !P0 ;  /* 0x00005f0005007a0c */ /* 0x000fe20004781270 */
[----:B------:R1:W-:Y:S01]  /*67140*/  @P5 STG.E [R56.64], R150 ;  /* 0x0000009638005986 */ /* 0x0003e2000c101904 */
[----:B------:R-:W-:-:S03]  /*67150*/  ISETP.LT.AND P1, PT, R0, c[0x0][0x17c], !P0 ;  /* 0x00005f0000007a0c */ /* 0x000fc60004721270 */
[----:B------:R2:W-:Y:S01]  /*67160*/  @P3 STG.E [R6.64], R151 ;  /* 0x0000009706003986 */ /* 0x0005e2000c101904 */
[C---:B---3--:R-:W-:Y:S02]  /*67170*/  LEA R54, P3, R59.reuse, R3, 0x2 ;  /* 0x000000033b367211 */ /* 0x048fe400078610ff */
[C---:B------:R-:W-:Y:S02]  /*67180*/  IADD3 R5, R252.reuse, 0xfe, RZ ;  /* 0x000000fefc057810 */ /* 0x040fe40007ffe0ff */
[----:B-1----:R-:W-:Y:S02]  /*67190*/  IADD3 R57, R59, c[0x0][0x198], RZ ;  /* 0x000066003b397a10 */ /* 0x002fe40007ffe0ff */
[----:B------:R-:W-:Y:S02]  /*671a0*/  IADD3 R0, R252, 0xff, RZ ;  /* 0x000000fffc007810 */ /* 0x000fe40007ffe0ff */
[----:B------:R-:W-:Y:S02]  /*671b0*/  IADD3 R58, R57, c[0x0][0x198], RZ ;  /* 0x00006600393a7a10 */ /* 0x000fe40007ffe0ff */
[----:B------:R-:W-:-:S02]  /*671c0*/  LEA.HI.X.SX32 R55, R59, R4, 0x2, P3 ;  /* 0x000000043b377211 */ /* 0x000fc400018f16ff */
[----:B------:R-:W-:Y:S02]  /*671d0*/  ISETP.LT.AND P5, PT, R5, c[0x0][0x17c], !P0 ;  /* 0x00005f0005007a0c */ /* 0x000fe400047a1270 */
[C---:B------:R-:W-:Y:S02]  /*671e0*/  LEA R56, P6, R57.reuse, R3, 0x2 ;  /* 0x0000000339387211 */ /* 0x040fe400078c10ff */
[----:B------:R-:W-:Y:S02]  /*671f0*/  ISETP.LT.AND P2, PT, R0, c[0x0][0x17c], !P0 ;  /* 0x00005f0000007a0c */ /* 0x000fe40004741270 */
[----:B------:R-:W-:Y:S01]  /*67200*/  IADD3 R59, R58, c[0x0][0x198], RZ ;  /* 0x000066003a3b7a10 */ /* 0x000fe20007ffe0ff */
        /* <DEDUP_REMOVED lines=9> */
[----:B------:R-:W-:Y:S02]  /*672a0*/  ISETP.LT.AND P4, PT, R5, c[0x0][0x17c], !P0 ;  /* 0x00005f0005007a0c */ /* 0x000fe40004781270 */
[----:B------:R-:W-:Y:S02]  /*672b0*/  IADD3 R59, R59, c[0x0][0x198], RZ ;  /* 0x000066003b3b7a10 */ /* 0x000fe40007ffe0ff */
[----:B------:R-:W-:Y:S01]  /*672c0*/  ISETP.LT.AND P3, PT, R0, c[0x0][0x17c], !P0 ;  /* 0x00005f0000007a0c */ /* 0x000fe20004761270 */
[----:B------:R1:W-:Y:S01]  /*672d0*/  @P5 STG.E [R56.64], R98 ;  /* 0x0000006238005986 */ /* 0x0003e2000c101904 */
[----:B------:R-:W-:-:S03]  /*672e0*/  IADD3 R5, R252, 0x102, RZ ;  /* 0x00000102fc057810 */ /* 0x000fc60007ffe0ff */
[----:B------:R2:W-:Y:S01]  /*672f0*/  @P2 STG.E [R6.64], R99 ;  /* 0x0000006306002986 */ /* 0x0005e2000c101904 */
[C---:B---3--:R-:W-:Y:S02]  /*67300*/  LEA R54, P2, R59.reuse, R3, 0x2 ;  /* 0x000000033b367211 */ /* 0x048fe400078410ff */
[----:B------:R-:W-:Y:S02]  /*67310*/  IADD3 R0, R252, 0x103, RZ ;  /* 0x00000103fc007810 */ /* 0x000fe40007ffe0ff */
[C---:B-1----:R-:W-:Y:S02]  /*67320*/  IADD3 R57, R59.reuse, c[0x0][0x198], RZ ;  /* 0x000066003b397a10 */ /* 0x042fe40007ffe0ff */
[----:B------:R-:W-:Y:S02]  /*67330*/  LEA.HI.X.SX32 R55, R59, R4, 0x2, P2 ;  /* 0x000000043b377211 */ /* 0x000fe400010f16ff */
[----:B------:R-:W-:Y:S02]  /*67340*/  IADD3 R58, R57, c[0x0][0x198], RZ ;  /* 0x00006600393a7a10 */ /* 0x000fe40007ffe0ff */
[----:B------:R-:W-:-:S02]  /*67350*/  ISETP.LT.AND P5, PT, R5, c[0x0][0x17c], !P0 ;  /* 0x00005f0005007a0c */ /* 0x000fc400047a1270 */
[----:B------:R-:W-:Y:S02]  /*67360*/  ISETP.LT.AND P1, PT, R0, c[0x0][0x17c], !P0 ;  /* 0x00005f0000007a0c */ /* 0x000fe40004721270 */
[CC--:B------:R-:W-:Y:S01]  /*67370*/  LEA R56, P6, R57.reuse, R3.reuse, 0x2 ;  /* 0x0000000339387211 */ /* 0x0c0fe200078c10ff */
[----:B------:R1:W-:Y:S01]  /*67380*/  @P4 STG.E [R52.64], R92 ;  /* 0x0000005c34004986 */ /* 0x0003e2000c101904 */
[C---:B------:R-:W-:Y:S02]  /*67390*/  IADD3 R59, R58.reuse, c[0x0][0x198], RZ ;  /* 0x000066003a3b7a10 */ /* 0x040fe40007ffe0ff */
[----:B------:R-:W-:Y:S01]  /*673a0*/  LEA.HI.X.SX32 R57, R57, R4, 0x2, P6 ;  /* 0x0000000439397211 */ /* 0x000fe200030f16ff */
[----:B------:R3:W-:Y:S01]  /*673b0*/  @P3 STG.E [R54.64], R93 ;  /* 0x0000005d36003986 */ /* 0x0007e2000c101904 */
[----:B--2---:R-:W-:Y:S02]  /*673c0*/  LEA R6, P3, R58, R3, 0x2 ;  /* 0x000000033a067211 */ /* 0x004fe400078610ff */
[----:B------:R-:W-:-:S02]  /*673d0*/  IADD3 R5, R252, 0x104, RZ ;  /* 0x00000104fc057810 */ /* 0x000fc40007ffe0ff */
[----:B------:R-:W-:Y:S02]  /*673e0*/  IADD3 R0, R252, 0x105, RZ ;  /* 0x00000105fc007810 */ /* 0x000fe40007ffe0ff */
[----:B-1----:R-:W-:Y:S02]  /*673f0*/  LEA R52, P6, R59, R3, 0x2 ;  /* 0x000000033b347211 */ /* 0x002fe400078c10ff */
[-C--:B------:R-:W-:Y:S02]  /*67400*/  LEA.HI.X.SX32 R7, R58, R4.reuse, 0x2, P3 ;  /* 0x000000043a077211 */ /* 0x080fe400018f16ff */
[----:B------:R-:W-:Y:S02]  /*67410*/  ISETP.LT.AND P4, PT, R5, c[0x0][0x17c], !P0 ;  /* 0x00005f0005007a0c */ /* 0x000fe40004781270 */
[----:B------:R-:W-:Y:S02]  /*67420*/  LEA.HI.X.SX32 R53, R59, R4, 0x2, P6 ;  /* 0x000000043b357211 */ /* 0x000fe400030f16ff */
[----:B------:R-:W-:-:S02]  /*67430*/  ISETP.LT.AND P2, PT, R0, c[0x0][0x17c], !P0 ;  /* 0x00005f0000007a0c */ /* 0x000fc40004741270 */
[----:B------:R-:W-:Y:S01]  /*67440*/  IADD3 R59, R59, c[0x0][0x198], RZ ;  /* 0x000066003b3b7a10 */ /* 0x000fe20007ffe0ff */
[----:B------:R1:W-:Y:S01]  /*67450*/  @P5 STG.E [R56.64], R72 ;  /* 0x0000004838005986 */ /* 0x0003e2000c101904 */
[----:B------:R-:W-:-:S03]  /*67460*/  IADD3 R5, R252, 0x106, RZ ;  /* 0x00000106fc057810 */ /* 0x000fc60007ffe0ff */
[----:B------:R2:W-:Y:S01]  /*67470*/  @P1 STG.E [R6.64], R73 ;  /* 0x0000004906001986 */ /* 0x0005e2000c101904 */
[C---:B---3--:R-:W-:Y:S02]  /*67480*/  LEA R54, P1, R59.reuse, R3, 0x2 ;  /* 0x000000033b367211 */ /* 0x048fe400078210ff */
[----:B------:R-:W-:Y:S02]  /*67490*/  IADD3 R0, R252, 0x107, RZ ;  /* 0x00000107fc007810 */ /* 0x000fe40007ffe0ff */
[C---:B------:R-:W-:Y:S02]  /*674a0*/  LEA.HI.X.SX32 R55, R59.reuse, R4, 0x2, P1 ;  /* 0x000000043b377211 */ /* 0x040fe400008f16ff */
[----:B-1----:R-:W-:Y:S02]  /*674b0*/  IADD3 R57, R59, c[0x0][0x198], RZ ;  /* 0x000066003b397a10 */ /* 0x002fe40007ffe0ff */
[----:B------:R-:W-:Y:S02]  /*674c0*/  ISETP.LT.AND P5, PT, R5, c[0x0][0x17c], !P0 ;  /* 0x00005f0005007a0c */ /* 0x000fe400047a1270 */
[----:B------:R-:W-:-:S02]  /*674d0*/  ISETP.LT.AND P3, PT, R0, c[0x0][0x17c], !P0 ;  /* 0x00005f0000007a0c */ /* 0x000fc40004761270 */
[C---:B------:R-:W-:Y:S01]  /*674e0*/  IADD3 R58, R57.reuse, c[0x0][0x198], RZ ;  /* 0x00006600393a7a10 */ /* 0x040fe20007ffe0ff */
[----:B------:R1:W-:Y:S01]  /*674f0*/  @P4 STG.E [R52.64], R16 ;  /* 0x0000001034004986 */ /* 0x0003e2000c101904 */
[----:B------:R-:W-:-:S03]  /*67500*/  LEA R56, P6, R57, R3, 0x2 ;  /* 0x0000000339387211 */ /* 0x000fc600078c10ff */
[----:B------:R3:W-:Y:S01]  /*67510*/  @P2 STG.E [R54.64], R17 ;  /* 0x0000001136002986 */ /* 0x0007e2000c101904 */
[----:B--2---:R-:W-:Y:S02]  /*67520*/  LEA R6, P2, R58, R3, 0x2 ;  /* 0x000000033a067211 */ /* 0x004fe400078410ff */
[C---:B------:R-:W-:Y:S02]  /*67530*/  IADD3 R5, R252.reuse, 0x108, RZ ;  /* 0x00000108fc057810 */ /* 0x040fe40007ffe0ff */
[----:B------:R-:W-:Y:S02]  /*67540*/  IADD3 R0, R252, 0x109, RZ ;  /* 0x00000109fc007810 */ /* 0x000fe40007ffe0ff */
[C---:B-1----:R-:W-:Y:S02]  /*67550*/  IADD3 R16, R58.reuse, c[0x0][0x198], RZ ;  /* 0x000066003a107a10 */ /* 0x042fe40007ffe0ff */
[-C--:B------:R-:W-:Y:S02]  /*67560*/  LEA.HI.X.SX32 R57, R57, R4.reuse, 0x2, P6 ;  /* 0x0000000439397211 */ /* 0x080fe400030f16ff */
[----:B------:R-:W-:-:S02]  /*67570*/  LEA.HI.X.SX32 R7, R58, R4, 0x2, P2 ;  /* 0x000000043a077211 */ /* 0x000fc400010f16ff */
[----:B------:R-:W-:Y:S02]  /*67580*/  ISETP.LT.AND P4, PT, R5, c[0x0][0x17c], !P0 ;  /* 0x00005f0005007a0c */ /* 0x000fe40004781270 */
[----:B------:R-:W-:Y:S02]  /*67590*/  LEA R52, P6, R16, R3, 0x2 ;  /* 0x0000000310347211 */ /* 0x000fe400078c10ff */
[----:B------:R-:W-:Y:S02]  /*675a0*/  ISETP.LT.AND P1, PT, R0, c[0x0][0x17c], !P0 ;  /* 0x00005f0000007a0c */ /* 0x000fe40004721270 */
[C---:B---3--:R-:W-:Y:S01]  /*675b0*/  IADD3 R17, R16.reuse, c[0x0][0x198], RZ ;  /* 0x0000660010117a10 */ /* 0x048fe20007ffe0ff */
[----:B------:R1:W-:Y:S01]  /*675c0*/  @P5 STG.E [R56.64], R32 ;  /* 0x0000002038005986 */ /* 0x0003e2000c101904 */
[----:B------:R-:W-:-:S03]  /*675d0*/  LEA.HI.X.SX32 R53, R16, R4, 0x2, P6 ;  /* 0x0000000410357211 */ /* 0x000fc600030f16ff */
[----:B------:R2:W-:Y:S01]  /*675e0*/  @P3 STG.E [R6.64], R33 ;  /* 0x0000002106003986 */ /* 0x0005e2000c101904 */
[C---:B------:R-:W-:Y:S02]  /*675f0*/  LEA R16, P3, R17.reuse, R3, 0x2 ;  /* 0x0000000311107211 */ /* 0x040fe400078610ff */
[C---:B------:R-:W-:Y:S02]  /*67600*/  IADD3 R5, R252.reuse, 0x10a, RZ ;  /* 0x0000010afc057810 */ /* 0x040fe40007ffe0ff */
[----:B------:R-:W-:Y:S02]  /*67610*/  IADD3 R0, R252, 0x10b, RZ ;  /* 0x0000010bfc007810 */ /* 0x000fe40007ffe0ff */
[C---:B-1----:R-:W-:Y:S02]  /*67620*/  IADD3 R32, R17.reuse, c[0x0][0x198], RZ ;  /* 0x0000660011207a10 */ /* 0x042fe40007ffe0ff */
[----:B------:R-:W-:Y:S02]  /*67630*/  LEA.HI.X.SX32 R17, R17, R4, 0x2, P3 ;  /* 0x0000000411117211 */ /* 0x000fe400018f16ff */
[----:B------:R-:W-:-:S02]  /*67640*/  ISETP.LT.AND P5, PT, R5, c[0x0][0x17c], !P0 ;  /* 0x00005f0005007a0c */ /* 0x000fc400047a1270 */
[----:B------:R-:W-:Y:S02]  /*67650*/  ISETP.LT.AND P2, PT, R0, c[0x0][0x17c], !P0 ;  /* 0x00005f0000007a0c */ /* 0x000fe40004741270 */
[C---:B------:R-:W-:Y:S01]  /*67660*/  IADD3 R56, R32.reuse, c[0x0][0x198], RZ ;  /* 0x0000660020387a10 */ /* 0x040fe20007ffe0ff */
[----:B------:R1:W-:Y:S01]  /*67670*/  @P4 STG.E [R52.64], R88 ;  /* 0x0000005834004986 */ /* 0x0003e2000c101904 */
[----:B------:R-:W-:-:S03]  /*67680*/  LEA R54, P6, R32, R3, 0x2 ;  /* 0x0000000320367211 */ /* 0x000fc600078c10ff */
[----:B------:R3:W-:Y:S01]  /*67690*/  @P1 STG.E [R16.64], R89 ;  /* 0x0000005910001986 */ /* 0x0007e2000c101904 */
[----:B--2---:R-:W-:Y:S02]  /*676a0*/  LEA R6, P1, R56, R3, 0x2 ;  /* 0x0000000338067211 */ /* 0x004fe400078210ff */
[C---:B------:R-:W-:Y:S02]  /*676b0*/  IADD3 R5, R252.reuse, 0x10c, RZ ;  /* 0x0000010cfc057810 */ /* 0x040fe40007ffe0ff */
[----:B------:R-:W-:Y:S02]  /*676c0*/  IADD3 R0, R252, 0x10d, RZ ;  /* 0x0000010dfc007810 */ /* 0x000fe40007ffe0ff */
[-C--:B------:R-:W-:Y:S02]  /*676d0*/  LEA.HI.X.SX32 R55, R32, R4.reuse, 0x2, P6 ;  /* 0x0000000420377211 */ /* 0x080fe400030f16ff */
[C---:B-1----:R-:W-:Y:S02]  /*676e0*/  IADD3 R52, R56.reuse, c[0x0][0x198], RZ ;  /* 0x0000660038347a10 */ /* 0x042fe40007ffe0ff */
[----:B------:R-:W-:-:S02]  /*676f0*/  LEA.HI.X.SX32 R7, R56, R4, 0x2, P1 ;  /* 0x0000000438077211 */ /* 0x000fc400008f16ff */
[----:B------:R-:W-:Y:S02]  /*67700*/  ISETP.LT.AND P4, PT, R5, c[0x0][0x17c], !P0 ;  /* 0x00005f0005007a0c */ /* 0x000fe40004781270 */
[----:B------:R-:W-:Y:S02]  /*67710*/  ISETP.LT.AND P3, PT, R0, c[0x0][0x17c], !P0 ;  /* 0x00005f0000007a0c */ /* 0x000fe40004761270 */
[C---:B---3--:R-:W-:Y:S01]  /*67720*/  IADD3 R17, R52.reuse, c[0x0][0x198], RZ ;  /* 0x0000660034117a10 */ /* 0x048fe20007ffe0ff */
[----:B------:R1:W-:Y:S01]  /*67730*/  @P5 STG.E [R54.64], R68 ;  /* 0x0000004436005986 */ /* 0x0003e2000c101904 */
[----:B------:R-:W-:-:S03]  /*67740*/  LEA R32, P6, R52, R3, 0x2 ;  /* 0x0000000334207211 */ /* 0x000fc600078c10ff */
[----:B------:R2:W-:Y:S01]  /*67750*/  @P2 STG.E [R6.64], R69 ;  /* 0x0000004506002986 */ /* 0x0005e2000c101904 */
[C---:B------:R-:W-:Y:S02]  /*67760*/  LEA R16, P2, R17.reuse, R3, 0x2 ;  /* 0x0000000311107211 */ /* 0x040fe400078410ff */
[C---:B------:R-:W-:Y:S02]  /*67770*/  IADD3 R5, R252.reuse, 0x10e, RZ ;  /* 0x0000010efc057810 */ /* 0x040fe40007ffe0ff */
[----:B------:R-:W-:Y:S02]  /*67780*/  IADD3 R0, R252, 0x10f, RZ ;  /* 0x0000010ffc007810 */ /* 0x000fe40007ffe0ff */
[C---:B------:R-:W-:Y:S02]  /*67790*/  IADD3 R53, R17.reuse, c[0x0][0x198], RZ ;  /* 0x0000660011357a10 */ /* 0x040fe40007ffe0ff */
[-C--:B------:R-:W-:Y:S02]  /*677a0*/  LEA.HI.X.SX32 R33, R52, R4.reuse, 0x2, P6 ;  /* 0x0000000434217211 */ /* 0x080fe400030f16ff */
[----:B------:R-:W-:-:S02]  /*677b0*/  LEA.HI.X.SX32 R17, R17, R4, 0x2, P2 ;  /* 0x0000000411117211 */ /* 0x000fc400010f16ff */
[----:B------:R-:W-:Y:S02]  /*677c0*/  ISETP.LT.AND P5, PT, R5, c[0x0][0x17c], !P0 ;  /* 0x00005f0005007a0c */ /* 0x000fe400047a1270 */
[----:B------:R-:W-:Y:S02]  /*677d0*/  ISETP.LT.AND P1, PT, R0, c[0x0][0x17c], !P0 ;  /* 0x00005f0000007a0c */ /* 0x000fe40004721270 */
[C---:B-1----:R-:W-:Y:S01]  /*677e0*/  IADD3 R54, R53.reuse, c[0x0][0x198], RZ ;  /* 0x0000660035367a10 */ /* 0x042fe20007ffe0ff */
        /* <DEDUP_REMOVED lines=9> */
[----:B---3--:R-:W-:Y:S02]  /*67880*/  IADD3 R17, R20, c[0x0][0x198], RZ ;  /* 0x0000660014117a10 */ /* 0x008fe40007ffe0ff */
[----:B------:R-:W-:Y:S02]  /*67890*/  ISETP.LT.AND P4, PT, R5, c[0x0][0x17c], !P0 ;  /* 0x00005f0005007a0c */ /* 0x000fe40004781270 */
[----:B------:R-:W-:Y:S01]  /*678a0*/  ISETP.LT.AND P2, PT, R0, c[0x0][0x17c], !P0 ;  /* 0x00005f0000007a0c */ /* 0x000fe20004741270 */
[----:B------:R1:W-:Y:S01]  /*678b0*/  @P5 STG.E [R52.64], R36 ;  /* 0x0000002434005986 */ /* 0x0003e2000c101904 */
[C---:B------:R-:W-:Y:S02]  /*678c0*/  IADD3 R21, R17.reuse, c[0x0][0x198], RZ ;  /* 0x0000660011157a10 */ /* 0x040fe40007ffe0ff */
[-C--:B------:R-:W-:Y:S01]  /*678d0*/  LEA R32, P6, R20, R3.reuse, 0x2 ;  /* 0x0000000314207211 */ /* 0x080fe200078c10ff */
[----:B------:R2:W-:Y:S01]  /*678e0*/  @P1 STG.E [R6.64], R37 ;  /* 0x0000002506001986 */ /* 0x0005e2000c101904 */
[----:B------:R-:W-:-:S02]  /*678f0*/  LEA R16, P1, R17, R3, 0x2 ;  /* 0x0000000311107211 */ /* 0x000fc400078210ff */
[C---:B------:R-:W-:Y:S02]  /*67900*/  IADD3 R5, R252.reuse, 0x112, RZ ;  /* 0x00000112fc057810 */ /* 0x040fe40007ffe0ff */
[----:B------:R-:W-:Y:S02]  /*67910*/  IADD3 R0, R252, 0x113, RZ ;  /* 0x00000113fc007810 */ /* 0x000fe40007ffe0ff */
[-C--:B------:R-:W-:Y:S02]  /*67920*/  LEA.HI.X.SX32 R33, R20, R4.reuse, 0x2, P6 ;  /* 0x0000000414217211 */ /* 0x080fe400030f16ff */
[----:B-1----:R-:W-:Y:S02]  /*67930*/  IADD3 R36, R21, c[0x0][0x198], RZ ;  /* 0x0000660015247a10 */ /* 0x002fe40007ffe0ff */
[----:B------:R-:W-:Y:S02]  /*67940*/  LEA.HI.X.SX32 R17, R17, R4, 0x2, P1 ;  /* 0x0000000411117211 */ /* 0x000fe400008f16ff */
[----:B------:R-:W-:-:S02]  /*67950*/  ISETP.LT.AND P5, PT, R5, c[0x0][0x17c], !P0 ;  /* 0x00005f0005007a0c */ /* 0x000fc400047a1270 */
[CC--:B------:R-:W-:Y:S02]  /*67960*/  LEA R20, P6, R21.reuse, R3.reuse, 0x2 ;  /* 0x0000000315147211 */ /* 0x0c0fe400078c10ff */
[----:B------:R-:W-:Y:S02]  /*67970*/  ISETP.LT.AND P3, PT, R0, c[0x0][0x17c], !P0 ;  /* 0x00005f0000007a0c */ /* 0x000fe40004761270 */
[----:B--2---:R-:W-:Y:S01]  /*67980*/  IADD3 R37, R36, c[0x0][0x198], RZ ;  /* 0x0000660024257a10 */ /* 0x004fe20007ffe0ff */
[----:B------:R1:W-:Y:S01]  /*67990*/  @P4 STG.E [R32.64], R84 ;  /* 0x0000005420004986 */ /* 0x0003e2000c101904 */
[----:B------:R-:W-:Y:S02]  /*679a0*/  IADD3 R5, R252, 0x114, RZ ;  /* 0x00000114fc057810 */ /* 0x000fe40007ffe0ff */
[----:B------:R-:W-:Y:S01]  /*679b0*/  LEA.HI.X.SX32 R21, R21, R4, 0x2, P6 ;  /* 0x0000000415157211 */ /* 0x000fe200030f16ff */
[----:B------:R2:W-:Y:S01]  /*679c0*/  @P2 STG.E [R16.64], R85 ;  /* 0x0000005510002986 */ /* 0x0005e2000c101904 */
[----:B------:R-:W-:-:S02]  /*679d0*/  LEA R6, P2, R36, R3, 0x2 ;  /* 0x0000000324067211 */ /* 0x000fc400078410ff */
[----:B------:R-:W-:Y:S02]  /*679e0*/  IADD3 R0, R252, 0x115, RZ ;  /* 0x00000115fc007810 */ /* 0x000fe40007ffe0ff */
[----:B------:R-:W-:Y:S02]  /*679f0*/  ISETP.LT.AND P4, PT, R5, c[0x0][0x17c], !P0 ;  /* 0x00005f0005007a0c */ /* 0x000fe40004781270 */
[C---:B-1----:R-:W-:Y:S02]  /*67a00*/  LEA R32, P6, R37.reuse, R3, 0x2 ;  /* 0x0000000325207211 */ /* 0x042fe400078c10ff */
[-C--:B------:R-:W-:Y:S02]  /*67a10*/  LEA.HI.X.SX32 R7, R36, R4.reuse, 0x2, P2 ;  /* 0x0000000424077211 */ /* 0x080fe400010f16ff */
[C---:B------:R-:W-:Y:S02]  /*67a20*/  LEA.HI.X.SX32 R33, R37.reuse, R4, 0x2, P6 ;  /* 0x0000000425217211 */ /* 0x040fe400030f16ff */
[----:B------:R-:W-:-:S02]  /*67a30*/  IADD3 R37, R37, c[0x0][0x198], RZ ;  /* 0x0000660025257a10 */ /* 0x000fc40007ffe0ff */
[----:B------:R-:W-:Y:S01]  /*67a40*/  ISETP.LT.AND P1, PT, R0, c[0x0][0x17c], !P0 ;  /* 0x00005f0000007a0c */ /* 0x000fe20004721270 */
[----:B------:R1:W-:Y:S01]  /*67a50*/  @P5 STG.E [R20.64], R8 ;  /* 0x0000000814005986 */ /* 0x0003e2000c101904 */
[----:B------:R-:W-:-:S03]  /*67a60*/  IADD3 R5, R252, 0x116, RZ ;  /* 0x00000116fc057810 */ /* 0x000fc60007ffe0ff */
[----:B------:R3:W-:Y:S01]  /*67a70*/  @P3 STG.E [R6.64], R9 ;  /* 0x0000000906003986 */ /* 0x0007e2000c101904 */
[C---:B--2---:R-:W-:Y:S02]  /*67a80*/  LEA R16, P3, R37.reuse, R3, 0x2 ;  /* 0x0000000325107211 */ /* 0x044fe400078610ff */
[----:B------:R-:W-:Y:S02]  /*67a90*/  IADD3 R0, R252, 0x117, RZ ;  /* 0x00000117fc007810 */ /* 0x000fe40007ffe0ff */
[C---:B-1----:R-:W-:Y:S02]  /*67aa0*/  IADD3 R8, R37.reuse, c[0x0][0x198], RZ ;  /* 0x0000660025087a10 */ /* 0x042fe40007ffe0ff */
[----:B------:R-:W-:Y:S02]  /*67ab0*/  LEA.HI.X.SX32 R17, R37, R4, 0x2, P3 ;  /* 0x0000000425117211 */ /* 0x000fe400018f16ff */
[----:B------:R-:W-:Y:S01]  /*67ac0*/  IADD3 R36, R8, c[0x0][0x198], RZ ;  /* 0x0000660008247a10 */ /* 0x000fe20007ffe0ff */
[----:B------:R1:W-:Y:S01]  /*67ad0*/  @P4 STG.E [R32.64], R24 ;  /* 0x0000001820004986 */ /* 0x0003e2000c101904 */
[----:B------:R-:W-:-:S02]  /*67ae0*/  ISETP.LT.AND P5, PT, R5, c[0x0][0x17c], !P0 ;  /* 0x00005f0005007a0c */ /* 0x000fc400047a1270 */
[----:B------:R-:W-:Y:S02]  /*67af0*/  ISETP.LT.AND P2, PT, R0, c[0x0][0x17c], !P0 ;  /* 0x00005f0000007a0c */ /* 0x000fe40004741270 */
[-C--:B------:R-:W-:Y:S01]  /*67b00*/  LEA R20, P6, R8, R3.reuse, 0x2 ;  /* 0x0000000308147211 */ /* 0x080fe200078c10ff */
[----:B------:R2:W-:Y:S01]  /*67b10*/  @P1 STG.E [R16.64], R25 ;  /* 0x0000001910001986 */ /* 0x0005e2000c101904 */
[----:B---3--:R-:W-:Y:S02]  /*67b20*/  LEA R6, P1, R36, R3, 0x2 ;  /* 0x0000000324067211 */ /* 0x008fe400078210ff */
[----:B------:R-:W-:Y:S02]  /*67b30*/  LEA.HI.X.SX32 R21, R8, R4, 0x2, P6 ;  /* 0x0000000408157211 */ /* 0x000fe400030f16ff */
[----:B-1----:R-:W-:Y:S02]  /*67b40*/  IADD3 R24, R36, c[0x0][0x198], RZ ;  /* 0x0000660024187a10 */ /* 0x002fe40007ffe0ff */
[----:B------:R-:W-:-:S02]  /*67b50*/  IADD3 R5, R252, 0x118, RZ ;  /* 0x00000118fc057810 */ /* 0x000fc40007ffe0ff */
[----:B------:R-:W-:Y:S02]  /*67b60*/  LEA R8, P6, R24, R3, 0x2 ;  /* 0x0000000318087211 */ /* 0x000fe400078c10ff */
[----:B------:R-:W-:Y:S02]  /*67b70*/  IADD3 R0, R252, 0x119, RZ ;  /* 0x00000119fc007810 */ /* 0x000fe40007ffe0ff */
[-C--:B------:R-:W-:Y:S02]  /*67b80*/  LEA.HI.X.SX32 R7, R36, R4.reuse, 0x2, P1 ;  /* 0x0000000424077211 */ /* 0x080fe400008f16ff */
[C---:B------:R-:W-:Y:S02]  /*67b90*/  LEA.HI.X.SX32 R9, R24.reuse, R4, 0x2, P6 ;  /* 0x0000000418097211 */ /* 0x040fe400030f16ff */
[----:B------:R-:W-:Y:S01]  /*67ba0*/  IADD3 R24, R24, c[0x0][0x198], RZ ;  /* 0x0000660018187a10 */ /* 0x000fe20007ffe0ff */
[----:B------:R1:W-:Y:S01]  /*67bb0*/  @P5 STG.E [R20.64], R40 ;  /* 0x0000002814005986 */ /* 0x0003e2000c101904 */
[----:B------:R-:W-:-:S02]  /*67bc0*/  ISETP.LT.AND P4, PT, R5, c[0x0][0x17c], !P0 ;  /* 0x00005f0005007a0c */ /* 0x000fc40004781270 */
[----:B------:R-:W-:Y:S01]  /*67bd0*/  ISETP.LT.AND P3, PT, R0, c[0x0][0x17c], !P0 ;  /* 0x00005f0000007a0c */ /* 0x000fe20004761270 */
[----:B------:R3:W-:Y:S01]  /*67be0*/  @P2 STG.E [R6.64], R41 ;  /* 0x0000002906002986 */ /* 0x0007e2000c101904 */
[----:B--2---:R-:W-:Y:S02]  /*67bf0*/  LEA R16, P2, R24, R3, 0x2 ;  /* 0x0000000318107211 */ /* 0x004fe400078410ff */
[C---:B------:R-:W-:Y:S02]  /*67c00*/  IADD3 R5, R252.reuse, 0x11a, RZ ;  /* 0x0000011afc057810 */ /* 0x040fe40007ffe0ff */
[----:B------:R-:W-:Y:S02]  /*67c10*/  IADD3 R0, R252, 0x11b, RZ ;  /* 0x0000011bfc007810 */ /* 0x000fe40007ffe0ff */
[C---:B-1----:R-:W-:Y:S02]  /*67c20*/  IADD3 R21, R24.reuse, c[0x0][0x198], RZ ;  /* 0x0000660018157a10 */ /* 0x042fe40007ffe0ff */
[----:B------:R-:W-:-:S02]  /*67c30*/  LEA.HI.X.SX32 R17, R24, R4, 0x2, P2 ;  /* 0x0000000418117211 */ /* 0x000fc400010f16ff */
[----:B------:R-:W-:Y:S02]  /*67c40*/  IADD3 R24, R21, c[0x0][0x198], RZ ;  /* 0x0000660015187a10 */ /* 0x000fe40007ffe0ff */
[----:B------:R-:W-:Y:S02]  /*67c50*/  ISETP.LT.AND P5, PT, R5, c[0x0][0x17c], !P0 ;  /* 0x00005f0005007a0c */ /* 0x000fe400047a1270 */
[----:B------:R-:W-:Y:S02]  /*67c60*/  ISETP.LT.AND P1, PT, R0, c[0x0][0x17c], !P0 ;  /* 0x00005f0000007a0c */ /* 0x000fe40004721270 */
[CC--:B------:R-:W-:Y:S01]  /*67c70*/  LEA R20, P6, R21.reuse, R3.reuse, 0x2 ;  /* 0x0000000315147211 */ /* 0x0c0fe200078c10ff */
[----:B------:R1:W-:Y:S01]  /*67c80*/  @P4 STG.E [R8.64], R80 ;  /* 0x0000005008004986 */ /* 0x0003e2000c101904 */
[C---:B------:R-:W-:Y:S02]  /*67c90*/  IADD3 R25, R24.reuse, c[0x0][0x198], RZ ;  /* 0x0000660018197a10 */ /* 0x040fe40007ffe0ff */
[----:B------:R-:W-:Y:S01]  /*67ca0*/  LEA.HI.X.SX32 R21, R21, R4, 0x2, P6 ;  /* 0x0000000415157211 */ /* 0x000fe200030f16ff */
[----:B------:R2:W-:Y:S01]  /*67cb0*/  @P3 STG.E [R16.64], R81 ;  /* 0x0000005110003986 */ /* 0x0005e2000c101904 */
[----:B---3--:R-:W-:-:S02]  /*67cc0*/  LEA R6, P3, R24, R3, 0x2 ;  /* 0x0000000318067211 */ /* 0x008fc400078610ff */
[C---:B------:R-:W-:Y:S02]  /*67cd0*/  IADD3 R5, R252.reuse, 0x11c, RZ ;  /* 0x0000011cfc057810 */ /* 0x040fe40007ffe0ff */
[----:B------:R-:W-:Y:S02]  /*67ce0*/  IADD3 R0, R252, 0x11d, RZ ;  /* 0x0000011dfc007810 */ /* 0x000fe40007ffe0ff */
[----:B-1----:R-:W-:Y:S02]  /*67cf0*/  LEA R8, P6, R25, R3, 0x2 ;  /* 0x0000000319087211 */ /* 0x002fe400078c10ff */
[-C--:B------:R-:W-:Y:S02]  /*67d00*/  LEA.HI.X.SX32 R7, R24, R4.reuse, 0x2, P3 ;  /* 0x0000000418077211 */ /* 0x080fe400018f16ff */
[----:B------:R-:W-:Y:S02]  /*67d10*/  ISETP.LT.AND P4, PT, R5, c[0x0][0x17c], !P0 ;  /* 0x00005f0005007a0c */ /* 0x000fe40004781270 */
[----:B------:R-:W-:-:S02]  /*67d20*/  LEA.HI.X.SX32 R9, R25, R4, 0x2, P6 ;  /* 0x0000000419097211 */ /* 0x000fc400030f16ff */
[----:B------:R-:W-:Y:S02]  /*67d30*/  ISETP.LT.AND P2, PT, R0, c[0x0][0x17c], !P0 ;  /* 0x00005f0000007a0c */ /* 0x000fe40004741270 */
[----:B------:R-:W-:Y:S01]  /*67d40*/  IADD3 R25, R25, c[0x0][0x198], RZ ;  /* 0x0000660019197a10 */ /* 0x000fe20007ffe0ff */
[----:B------:R1:W-:Y:S01]  /*67d50*/  @P5 STG.E [R20.64], R12 ;  /* 0x0000000c14005986 */ /* 0x0003e2000c101904 */
[----:B------:R-:W-:-:S03]  /*67d60*/  IADD3 R5, R252, 0x11e, RZ ;  /* 0x0000011efc057810 */ /* 0x000fc60007ffe0ff */
[----:B------:R3:W-:Y:S01]  /*67d70*/  @P1 STG.E [R6.64], R13 ;  /* 0x0000000d06001986 */ /* 0x0007e2000c101904 */
[CC--:B--2---:R-:W-:Y:S02]  /*67d80*/  LEA R16, P1, R25.reuse, R3.reuse, 0x2 ;  /* 0x0000000319107211 */ /* 0x0c4fe400078210ff */
[----:B------:R-:W-:Y:S02]  /*67d90*/  IADD3 R0, R252, 0x11f, RZ ;  /* 0x0000011ffc007810 */ /* 0x000fe40007ffe0ff */
[C---:B------:R-:W-:Y:S02]  /*67da0*/  LEA.HI.X.SX32 R17, R25.reuse, R4, 0x2, P1 ;  /* 0x0000000419117211 */ /* 0x040fe400008f16ff */
[----:B-1----:R-:W-:Y:S02]  /*67db0*/  IADD3 R12, R25, c[0x0][0x198], RZ ;  /* 0x00006600190c7a10 */ /* 0x002fe40007ffe0ff */
[----:B------:R-:W-:Y:S02]  /*67dc0*/  ISETP.LT.AND P5, PT, R5, c[0x0][0x17c], !P0 ;  /* 0x00005f0005007a0c */ /* 0x000fe400047a1270 */
[----:B------:R-:W-:-:S02]  /*67dd0*/  LEA R20, P6, R12, R3, 0x2 ;  /* 0x000000030c147211 */ /* 0x000fc400078c10ff */
[----:B------:R-:W-:Y:S02]  /*67de0*/  ISETP.LT.AND P3, PT, R0, c[0x0][0x17c], !P0 ;  /* 0x00005f0000007a0c */ /* 0x000fe40004761270 */
[C---:B------:R-:W-:Y:S01]  /*67df0*/  IADD3 R24, R12.reuse, c[0x0][0x198], RZ ;  /* 0x000066000c187a10 */ /* 0x040fe20007ffe0ff */
[----:B------:R1:W-:Y:S01]  /*67e00*/  @P4 STG.E [R8.64], R28 ;  /* 0x0000001c08004986 */ /* 0x0003e2000c101904 */
[----:B------:R-:W-:Y:S02]  /*67e10*/  LEA.HI.X.SX32 R21, R12, R4, 0x2, P6 ;  /* 0x000000040c157211 */ /* 0x000fe400030f16ff */
[C---:B------:R-:W-:Y:S01]  /*67e20*/  IADD3 R12, R24.reuse, c[0x0][0x198], RZ ;  /* 0x00006600180c7a10 */ /* 0x040fe20007ffe0ff */
[----:B------:R2:W-:Y:S01]  /*67e30*/  @P2 STG.E [R16.64], R29 ;  /* 0x0000001d10002986 */ /* 0x0005e2000c101904 */
[----:B---3--:R-:W-:Y:S02]  /*67e40*/  LEA R6, P2, R24, R3, 0x2 ;  /* 0x0000000318067211 */ /* 0x008fe400078410ff */
[----:B------:R-:W-:-:S02]  /*67e50*/  IADD3 R5, R252, 0x120, RZ ;  /* 0x00000120fc057810 */ /* 0x000fc40007ffe0ff */
[----:B------:R-:W-:Y:S02]  /*67e60*/  IADD3 R0, R252, 0x121, RZ ;  /* 0x00000121fc007810 */ /* 0x000fe40007ffe0ff */
[----:B------:R-:W-:Y:S02]  /*67e70*/  LEA.HI.X.SX32 R7, R24, R4, 0x2, P2 ;  /* 0x0000000418077211 */ /* 0x000fe400010f16ff */
[C---:B------:R-:W-:Y:S02]  /*67e80*/  IADD3 R13, R12.reuse, c[0x0][0x198], RZ ;  /* 0x000066000c0d7a10 */ /* 0x040fe40007ffe0ff */
[----:B------:R-:W-:Y:S02]  /*67e90*/  ISETP.LT.AND P4, PT, R5, c[0x0][0x17c], !P0 ;  /* 0x00005f0005007a0c */ /* 0x000fe40004781270 */
[----:B-1----:R-:W-:Y:S02]  /*67ea0*/  LEA R8, P6, R12, R3, 0x2 ;  /* 0x000000030c087211 */ /* 0x002fe400078c10ff */
[----:B------:R-:W-:Y:S01]  /*67eb0*/  ISETP.LT.AND P1, PT, R0, c[0x0][0x17c], !P0 ;  /* 0x00005f0000007a0c */ /* 0x000fe20004721270 */
[----:B------:R1:W-:Y:S01]  /*67ec0*/  @P5 STG.E [R20.64], R64 ;  /* 0x0000004014005986 */ /* 0x0003e2000c101904 */
[----:B--2---:R-:W-:-:S02]  /*67ed0*/  IADD3 R17, R13, c[0x0][0x198], RZ ;  /* 0x000066000d117a10 */ /* 0x004fc40007ffe0ff */
[-C--:B------:R-:W-:Y:S01]  /*67ee0*/  LEA.HI.X.SX32 R9, R12, R4.reuse, 0x2, P6 ;  /* 0x000000040c097211 */ /* 0x080fe200030f16ff */
[----:B------:R2:W-:Y:S01]  /*67ef0*/  @P3 STG.E [R6.64], R65 ;  /* 0x0000004106003986 */ /* 0x0005e2000c101904 */
[----:B------:R-:W-:Y:S02]  /*67f00*/  LEA R12, P3, R13, R3, 0x2 ;  /* 0x000000030d0c7211 */ /* 0x000fe400078610ff */
[C---:B------:R-:W-:Y:S02]  /*67f10*/  IADD3 R5, R252.reuse, 0x122, RZ ;  /* 0x00000122fc057810 */ /* 0x040fe40007ffe0ff */
[----:B------:R-:W-:Y:S02]  /*67f20*/  IADD3 R0, R252, 0x123, RZ ;  /* 0x00000123fc007810 */ /* 0x000fe40007ffe0ff */
[----:B-1----:R-:W-:Y:S02]  /*67f30*/  IADD3 R20, R17, c[0x0][0x198], RZ ;  /* 0x0000660011147a10 */ /* 0x002fe40007ffe0ff */
[----:B------:R-:W-:-:S02]  /*67f40*/  LEA.HI.X.SX32 R13, R13, R4, 0x2, P3 ;  /* 0x000000040d0d7211 */ /* 0x000fc400018f16ff */
[----:B------:R-:W-:Y:S02]  /*67f50*/  ISETP.LT.AND P5, PT, R5, c[0x0][0x17c], !P0 ;  /* 0x00005f0005007a0c */ /* 0x000fe400047a1270 */
[CC--:B------:R-:W-:Y:S02]  /*67f60*/  LEA R16, P6, R17.reuse, R3.reuse, 0x2 ;  /* 0x0000000311107211 */ /* 0x0c0fe400078c10ff */
[----:B------:R-:W-:Y:S02]  /*67f70*/  ISETP.LT.AND P2, PT, R0, c[0x0][0x17c], !P0 ;  /* 0x00005f0000007a0c */ /* 0x000fe40004741270 */
[----:B------:R-:W-:Y:S01]  /*67f80*/  IADD3 R21, R20, c[0x0][0x198], RZ ;  /* 0x0000660014157a10 */ /* 0x000fe20007ffe0ff */
[----:B------:R1:W-:Y:S01]  /*67f90*/  @P4 STG.E [R8.64], R94 ;  /* 0x0000005e08004986 */ /* 0x0003e2000c101904 */
[----:B------:R-:W-:Y:S02]  /*67fa0*/  IADD3 R5, R252, 0x124, RZ ;  /* 0x00000124fc057810 */ /* 0x000fe40007ffe0ff */
[----:B------:R-:W-:Y:S01]  /*67fb0*/  LEA.HI.X.SX32 R17, R17, R4, 0x2, P6 ;  /* 0x0000000411117211 */ /* 0x000fe200030f16ff */
[----:B------:R3:W-:Y:S01]  /*67fc0*/  @P1 STG.E [R12.64], R95 ;  /* 0x0000005f0c001986 */ /* 0x0007e2000c101904 */
[----:B--2---:R-:W-:-:S02]  /*67fd0*/  LEA R6, P1, R20, R3, 0x2 ;  /* 0x0000000314067211 */ /* 0x004fc400078210ff */
        /* <DEDUP_REMOVED lines=14> */
[----:B------:R-:W-:Y:S01]  /*680c0*/  IADD3 R20, R17, c[0x0][0x198], RZ ;  /* 0x0000660011147a10 */ /* 0x000fe20007ffe0ff */
[----:B------:R1:W-:Y:S01]  /*680d0*/  @P4 STG.E [R8.64], R18 ;  /* 0x0000001208004986 */ /* 0x0003e2000c101904 */
[----:B------:R-:W-:-:S02]  /*680e0*/  ISETP.LT.AND P5, PT, R5, c[0x0][0x17c], !P0 ;  /* 0x00005f0005007a0c */ /* 0x000fc400047a1270 */
[----:B------:R-:W-:Y:S02]  /*680f0*/  ISETP.LT.AND P1, PT, R0, c[0x0][0x17c], !P0 ;  /* 0x00005f0000007a0c */ /* 0x000fe40004721270 */
[CC--:B------:R-:W-:Y:S01]  /*68100*/  LEA R16, P6, R17.reuse, R3.reuse, 0x2 ;  /* 0x0000000311107211 */ /* 0x0c0fe200078c10ff */
[----:B------:R3:W-:Y:S01]  /*68110*/  @P3 STG.E [R12.64], R19 ;  /* 0x000000130c003986 */ /* 0x0007e2000c101904 */
[C---:B--2---:R-:W-:Y:S02]  /*68120*/  LEA R6, P3, R20.reuse, R3, 0x2 ;  /* 0x0000000314067211 */ /* 0x044fe400078610ff */
[----:B------:R-:W-:Y:S02]  /*68130*/  LEA.HI.X.SX32 R17, R17, R4, 0x2, P6 ;  /* 0x0000000411117211 */ /* 0x000fe400030f16ff */
[----:B-1----:R-:W-:-:S04]  /*68140*/  IADD3 R18, R20, c[0x0][0x198], RZ ;  /* 0x0000660014127a10 */ /* 0x002fc80007ffe0ff */
[----:B------:R-:W-:Y:S02]  /*68150*/  LEA R8, P6, R18, R3, 0x2 ;  /* 0x0000000312087211 */ /* 0x000fe400078c10ff */
[-C--:B------:R-:W-:Y:S02]  /*68160*/  LEA.HI.X.SX32 R7, R20, R4.reuse, 0x2, P3 ;  /* 0x0000000414077211 */ /* 0x080fe400018f16ff */
[----:B------:R-:W-:Y:S02]  /*68170*/  IADD3 R5, R252, 0x128, RZ ;  /* 0x00000128fc057810 */ /* 0x000fe40007ffe0ff */
[----:B------:R-:W-:Y:S02]  /*68180*/  LEA.HI.X.SX32 R9, R18, R4, 0x2, P6 ;  /* 0x0000000412097211 */ /* 0x000fe400030f16ff */
[----:B------:R-:W-:Y:S02]  /*68190*/  IADD3 R0, R252, 0x129, RZ ;  /* 0x00000129fc007810 */ /* 0x000fe40007ffe0ff */
[----:B------:R-:W-:Y:S01]  /*681a0*/  IADD3 R18, R18, c[0x0][0x198], RZ ;  /* 0x0000660012127a10 */ /* 0x000fe20007ffe0ff */
[----:B------:R1:W-:Y:S01]  /*681b0*/  @P5 STG.E [R16.64], R34 ;  /* 0x0000002210005986 */ /* 0x0003e2000c101904 */
[----:B------:R-:W-:-:S02]  /*681c0*/  ISETP.LT.AND P4, PT, R5, c[0x0][0x17c], !P0 ;  /* 0x00005f0005007a0c */ /* 0x000fc40004781270 */
[----:B------:R-:W-:Y:S01]  /*681d0*/  ISETP.LT.AND P2, PT, R0, c[0x0][0x17c], !P0 ;  /* 0x00005f0000007a0c */ /* 0x000fe20004741270 */
[----:B------:R2:W-:Y:S01]  /*681e0*/  @P1 STG.E [R6.64], R35 ;  /* 0x0000002306001986 */ /* 0x0005e2000c101904 */
[----:B---3--:R-:W-:Y:S02]  /*681f0*/  LEA R12, P1, R18, R3, 0x2 ;  /* 0x00000003120c7211 */ /* 0x008fe400078210ff */
[----:B------:R-:W-:Y:S02]  /*68200*/  IADD3 R5, R252, 0x12a, RZ ;  /* 0x0000012afc057810 */ /* 0x000fe40007ffe0ff */
[C---:B------:R-:W-:Y:S02]  /*68210*/  LEA.HI.X.SX32 R13, R18.reuse, R4, 0x2, P1 ;  /* 0x00000004120d7211 */ /* 0x040fe400008f16ff */
[----:B-1----:R-:W-:Y:S02]  /*68220*/  IADD3 R17, R18, c[0x0][0x198], RZ ;  /* 0x0000660012117a10 */ /* 0x002fe40007ffe0ff */
[----:B------:R-:W-:-:S02]  /*68230*/  IADD3 R0, R252, 0x12b, RZ ;  /* 0x0000012bfc007810 */ /* 0x000fc40007ffe0ff */
[----:B------:R-:W-:Y:S02]  /*68240*/  IADD3 R18, R17, c[0x0][0x198], RZ ;  /* 0x0000660011127a10 */ /* 0x000fe40007ffe0ff */
[----:B------:R-:W-:Y:S02]  /*68250*/  ISETP.LT.AND P5, PT, R5, c[0x0][0x17c], !P0 ;  /* 0x00005f0005007a0c */ /* 0x000fe400047a1270 */
[C---:B------:R-:W-:Y:S02]  /*68260*/  LEA R16, P6, R17.reuse, R3, 0x2 ;  /* 0x0000000311107211 */ /* 0x040fe400078c10ff */
        /* <DEDUP_REMOVED lines=71> */
[CC--:B------:R-:W-:Y:S02]  /*686e0*/  LEA R16, P6, R10.reuse, R3.reuse, 0x2 ;  /* 0x000000030a107211 */ /* 0x0c0fe400078c10ff */
[----:B------:R-:W-:Y:S01]  /*686f0*/  IADD3 R18, R10, c[0x0][0x198], RZ ;  /* 0x000066000a127a10 */ /* 0x000fe20007ffe0ff */
[----:B------:R1:W-:Y:S01]  /*68700*/  @P4 STG.E [R8.64], R26 ;  /* 0x0000001a08004986 */ /* 0x0003e2000c101904 */
[----:B------:R-:W-:Y:S02]  /*68710*/  IADD3 R5, R252, 0x138, RZ ;  /* 0x00000138fc057810 */ /* 0x000fe40007ffe0ff */
[----:B------:R-:W-:Y:S01]  /*68720*/  LEA.HI.X.SX32 R17, R10, R4, 0x2, P6 ;  /* 0x000000040a117211 */ /* 0x000fe200030f16ff */
[----:B------:R3:W-:Y:S01]  /*68730*/  @P2 STG.E [R12.64], R27 ;  /* 0x0000001b0c002986 */ /* 0x0007e2000c101904 */
[C---:B--2---:R-:W-:Y:S02]  /*68740*/  LEA R6, P2, R18.reuse, R3, 0x2 ;  /* 0x0000000312067211 */ /* 0x044fe400078410ff */
[----:B------:R-:W-:-:S02]  /*68750*/  IADD3 R10, R18, c[0x0][0x198], RZ ;  /* 0x00006600120a7a10 */ /* 0x000fc40007ffe0ff */
[----:B------:R-:W-:Y:S02]  /*68760*/  IADD3 R0, R252, 0x139, RZ ;  /* 0x00000139fc007810 */ /* 0x000fe40007ffe0ff */
[----:B------:R-:W-:Y:S02]  /*68770*/  ISETP.LT.AND P4, PT, R5, c[0x0][0x17c], !P0 ;  /* 0x00005f0005007a0c */ /* 0x000fe40004781270 */
[-C--:B------:R-:W-:Y:S02]  /*68780*/  LEA.HI.X.SX32 R7, R18, R4.reuse, 0x2, P2 ;  /* 0x0000000412077211 */ /* 0x080fe400010f16ff */
[C---:B-1----:R-:W-:Y:S02]  /*68790*/  LEA R8, P6, R10.reuse, R3, 0x2 ;  /* 0x000000030a087211 */ /* 0x042fe400078c10ff */
[----:B------:R-:W-:Y:S02]  /*687a0*/  IADD3 R11, R10, c[0x0][0x198], RZ ;  /* 0x000066000a0b7a10 */ /* 0x000fe40007ffe0ff */
[----:B------:R-:W-:Y:S01]  /*687b0*/  ISETP.LT.AND P1, PT, R0, c[0x0][0x17c], !P0 ;  /* 0x00005f0000007a0c */ /* 0x000fe20004721270 */
[----:B------:R1:W-:Y:S01]  /*687c0*/  @P5 STG.E [R16.64], R42 ;  /* 0x0000002a10005986 */ /* 0x0003e2000c101904 */
[----:B------:R-:W-:-:S02]  /*687d0*/  LEA.HI.X.SX32 R9, R10, R4, 0x2, P6 ;  /* 0x000000040a097211 */ /* 0x000fc400030f16ff */
[C---:B---3--:R-:W-:Y:S01]  /*687e0*/  IADD3 R13, R11.reuse, c[0x0][0x198], RZ ;  /* 0x000066000b0d7a10 */ /* 0x048fe20007ffe0ff */
[----:B------:R2:W-:Y:S01]  /*687f0*/  @P3 STG.E [R6.64], R43 ;  /* 0x0000002b06003986 */ /* 0x0005e2000c101904 */
[C---:B------:R-:W-:Y:S02]  /*68800*/  LEA R10, P3, R11.reuse, R3, 0x2 ;  /* 0x000000030b0a7211 */ /* 0x040fe400078610ff */
[----:B------:R-:W-:Y:S02]  /*68810*/  IADD3 R5, R252, 0x13a, RZ ;  /* 0x0000013afc057810 */ /* 0x000fe40007ffe0ff */
[----:B------:R-:W-:Y:S02]  /*68820*/  LEA.HI.X.SX32 R11, R11, R4, 0x2, P3 ;  /* 0x000000040b0b7211 */ /* 0x000fe400018f16ff */
[----:B-1----:R-:W-:Y:S01]  /*68830*/  IADD3 R16, R13, c[0x0][0x198], RZ ;  /* 0x000066000d107a10 */ /* 0x002fe20007ffe0ff */
[----:B------:R1:W-:Y:S01]  /*68840*/  @P4 STG.E [R8.64], R82 ;  /* 0x0000005208004986 */ /* 0x0003e2000c101904 */
[----:B------:R-:W-:-:S02]  /*68850*/  ISETP.LT.AND P5, PT, R5, c[0x0][0x17c], !P0 ;  /* 0x00005f0005007a0c */ /* 0x000fc400047a1270 */
[----:B------:R-:W-:Y:S01]  /*68860*/  IADD3 R0, R252, 0x13b, RZ ;  /* 0x0000013bfc007810 */ /* 0x000fe20007ffe0ff */
[----:B------:R3:W-:Y:S01]  /*68870*/  @P1 STG.E [R10.64], R83 ;  /* 0x000000530a001986 */ /* 0x0007e2000c101904 */
[-C--:B------:R-:W-:Y:S02]  /*68880*/  LEA R12, P6, R13, R3.reuse, 0x2 ;  /* 0x000000030d0c7211 */ /* 0x080fe400078c10ff */
[C---:B--2---:R-:W-:Y:S02]  /*68890*/  LEA R6, P1, R16.reuse, R3, 0x2 ;  /* 0x0000000310067211 */ /* 0x044fe400078210ff */
[----:B-1----:R-:W-:Y:S02]  /*688a0*/  IADD3 R9, R16, c[0x0][0x198], RZ ;  /* 0x0000660010097a10 */ /* 0x002fe40007ffe0ff */
[----:B------:R-:W-:Y:S02]  /*688b0*/  ISETP.LT.AND P2, PT, R0, c[0x0][0x17c], !P0 ;  /* 0x00005f0000007a0c */ /* 0x000fe40004741270 */
[----:B------:R-:W-:-:S02]  /*688c0*/  IADD3 R17, R9, c[0x0][0x198], RZ ;  /* 0x0000660009117a10 */ /* 0x000fc40007ffe0ff */
[-C--:B------:R-:W-:Y:S02]  /*688d0*/  LEA.HI.X.SX32 R13, R13, R4.reuse, 0x2, P6 ;  /* 0x000000040d0d7211 */ /* 0x080fe400030f16ff */
[----:B------:R-:W-:Y:S02]  /*688e0*/  LEA.HI.X.SX32 R7, R16, R4, 0x2, P1 ;  /* 0x0000000410077211 */ /* 0x000fe400008f16ff */
[C---:B------:R-:W-:Y:S01]  /*688f0*/  IADD3 R16, R17.reuse, c[0x0][0x198], RZ ;  /* 0x0000660011107a10 */ /* 0x040fe20007ffe0ff */
[----:B------:R1:W-:Y:S01]  /*68900*/  @P5 STG.E [R12.64], R14 ;  /* 0x0000000e0c005986 */ /* 0x0003e2000c101904 */
[C---:B------:R-:W-:Y:S02]  /*68910*/  IADD3 R5, R252.reuse, 0x13c, RZ ;  /* 0x0000013cfc057810 */ /* 0x040fe40007ffe0ff */
[----:B------:R-:W-:Y:S01]  /*68920*/  IADD3 R0, R252, 0x13d, RZ ;  /* 0x0000013dfc007810 */ /* 0x000fe20007ffe0ff */
[----:B------:R2:W-:Y:S01]  /*68930*/  @P2 STG.E [R6.64], R15 ;  /* 0x0000000f06002986 */ /* 0x0005e2000c101904 */
[----:B---3--:R-:W-:-:S02]  /*68940*/  LEA R10, P2, R17, R3, 0x2 ;  /* 0x00000003110a7211 */ /* 0x008fc400078410ff */
[----:B-1----:R-:W-:-:S04]  /*68950*/  IADD3 R14, R16, c[0x0][0x198], RZ ;  /* 0x00006600100e7a10 */ /* 0x002fc80007ffe0ff */
[----:B------:R-:W-:Y:S02]  /*68960*/  IADD3 R18, R14, c[0x0][0x198], RZ ;  /* 0x000066000e127a10 */ /* 0x000fe40007ffe0ff */
[----:B------:R-:W-:Y:S02]  /*68970*/  ISETP.LT.AND P4, PT, R5, c[0x0][0x17c], !P0 ;  /* 0x00005f0005007a0c */ /* 0x000fe40004781270 */
[----:B------:R-:W-:Y:S02]  /*68980*/  IADD3 R19, R18, c[0x0][0x198], RZ ;  /* 0x0000660012137a10 */ /* 0x000fe40007ffe0ff */
[----:B------:R-:W-:Y:S02]  /*68990*/  ISETP.LT.AND P3, PT, R0, c[0x0][0x17c], !P0 ;  /* 0x00005f0000007a0c */ /* 0x000fe40004761270 */
[----:B------:R-:W-:Y:S02]  /*689a0*/  LEA R8, P6, R9, R3, 0x2 ;  /* 0x0000000309087211 */ /* 0x000fe400078c10ff */
[----:B------:R-:W-:-:S02]  /*689b0*/  LEA.HI.X.SX32 R11, R17, R4, 0x2, P2 ;  /* 0x00000004110b7211 */ /* 0x000fc400010f16ff */
[----:B------:R-:W-:Y:S02]  /*689c0*/  IADD3 R17, R19, c[0x0][0x198], RZ ;  /* 0x0000660013117a10 */ /* 0x000fe40007ffe0ff */
[-C--:B------:R-:W-:Y:S02]  /*689d0*/  LEA.HI.X.SX32 R9, R9, R4.reuse, 0x2, P6 ;  /* 0x0000000409097211 */ /* 0x080fe400030f16ff */
[C---:B------:R-:W-:Y:S02]  /*689e0*/  LEA R12, P6, R16.reuse, R3, 0x2 ;  /* 0x00000003100c7211 */ /* 0x040fe400078c10ff */
[----:B--2---:R-:W-:Y:S02]  /*689f0*/  IADD3 R15, R17, c[0x0][0x198], RZ ;  /* 0x00006600110f7a10 */ /* 0x004fe40007ffe0ff */
[----:B------:R-:W-:Y:S01]  /*68a00*/  LEA.HI.X.SX32 R13, R16, R4, 0x2, P6 ;  /* 0x00000004100d7211 */ /* 0x000fe200030f16ff */
[----:B------:R1:W-:Y:S01]  /*68a10*/  @P4 STG.E [R8.64], R30 ;  /* 0x0000001e08004986 */ /* 0x0003e2000c101904 */
[----:B------:R-:W-:-:S02]  /*68a20*/  IADD3 R5, R252, 0x13e, RZ ;  /* 0x0000013efc057810 */ /* 0x000fc40007ffe0ff */
[----:B------:R-:W-:Y:S01]  /*68a30*/  IADD3 R16, R15, c[0x0][0x198], RZ ;  /* 0x000066000f107a10 */ /* 0x000fe20007ffe0ff */
[----:B------:R2:W-:Y:S01]  /*68a40*/  @P3 STG.E [R10.64], R31 ;  /* 0x0000001f0a003986 */ /* 0x0005e2000c101904 */
[----:B------:R-:W-:Y:S02]  /*68a50*/  IADD3 R0, R252, 0x13f, RZ ;  /* 0x0000013ffc007810 */ /* 0x000fe40007ffe0ff */
[----:B------:R-:W-:Y:S02]  /*68a60*/  LEA R6, P3, R14, R3, 0x2 ;  /* 0x000000030e067211 */ /* 0x000fe400078610ff */
[----:B------:R-:W-:Y:S02]  /*68a70*/  ISETP.LT.AND P5, PT, R5, c[0x0][0x17c], !P0 ;  /* 0x00005f0005007a0c */ /* 0x000fe400047a1270 */
[----:B------:R-:W-:Y:S02]  /*68a80*/  IADD3 R20, R16, c[0x0][0x198], RZ ;  /* 0x0000660010147a10 */ /* 0x000fe40007ffe0ff */
[----:B------:R-:W-:-:S02]  /*68a90*/  ISETP.LT.AND P1, PT, R0, c[0x0][0x17c], !P0 ;  /* 0x00005f0000007a0c */ /* 0x000fc40004721270 */
[----:B-1----:R-:W-:Y:S02]  /*68aa0*/  LEA R8, P6, R18, R3, 0x2 ;  /* 0x0000000312087211 */ /* 0x002fe400078c10ff */
[-C--:B------:R-:W-:Y:S02]  /*68ab0*/  LEA.HI.X.SX32 R7, R14, R4.reuse, 0x2, P3 ;  /* 0x000000040e077211 */ /* 0x080fe400018f16ff */
[----:B------:R-:W-:Y:S02]  /*68ac0*/  IADD3 R14, R20, c[0x0][0x198], RZ ;  /* 0x00006600140e7a10 */ /* 0x000fe40007ffe0ff */
[----:B------:R-:W-:Y:S02]  /*68ad0*/  LEA.HI.X.SX32 R9, R18, R4, 0x2, P6 ;  /* 0x0000000412097211 */ /* 0x000fe400030f16ff */
[----:B------:R-:W-:Y:S01]  /*68ae0*/  IADD3 R18, R14, c[0x0][0x198], RZ ;  /* 0x000066000e127a10 */ /* 0x000fe20007ffe0ff */
[----:B------:R1:W-:Y:S01]  /*68af0*/  @P5 STG.E [R12.64], R66 ;  /* 0x000000420c005986 */ /* 0x0003e2000c101904 */
[----:B------:R-:W-:-:S02]  /*68b00*/  IADD3 R5, R252, 0x140, RZ ;  /* 0x00000140fc057810 */ /* 0x000fc40007ffe0ff */
[----:B------:R-:W-:Y:S01]  /*68b10*/  IADD3 R21, R18, c[0x0][0x198], RZ ;  /* 0x0000660012157a10 */ /* 0x000fe20007ffe0ff */
[----:B------:R3:W-:Y:S01]  /*68b20*/  @P1 STG.E [R6.64], R67 ;  /* 0x0000004306001986 */ /* 0x0007e2000c101904 */
[----:B------:R-:W-:Y:S02]  /*68b30*/  IADD3 R0, R252, 0x141, RZ ;  /* 0x00000141fc007810 */ /* 0x000fe40007ffe0ff */
[----:B--2---:R-:W-:Y:S02]  /*68b40*/  LEA R10, P1, R19, R3, 0x2 ;  /* 0x00000003130a7211 */ /* 0x004fe400078210ff */
[----:B------:R-:W-:Y:S02]  /*68b50*/  ISETP.LT.AND P4, PT, R5, c[0x0][0x17c], !P0 ;  /* 0x00005f0005007a0c */ /* 0x000fe40004781270 */
[----:B------:R-:W-:Y:S02]  /*68b60*/  IADD3 R22, R21, c[0x0][0x198], RZ ;  /* 0x0000660015167a10 */ /* 0x000fe40007ffe0ff */
[----:B------:R-:W-:-:S02]  /*68b70*/  ISETP.LT.AND P2, PT, R0, c[0x0][0x17c], !P0 ;  /* 0x00005f0000007a0c */ /* 0x000fc40004741270 */
[-C--:B-1----:R-:W-:Y:S02]  /*68b80*/  LEA R12, P6, R17, R3.reuse, 0x2 ;  /* 0x00000003110c7211 */ /* 0x082fe400078c10ff */
[-C--:B------:R-:W-:Y:S02]  /*68b90*/  LEA.HI.X.SX32 R11, R19, R4.reuse, 0x2, P1 ;  /* 0x00000004130b7211 */ /* 0x080fe400008f16ff */
[----:B------:R-:W-:Y:S02]  /*68ba0*/  IADD3 R19, R22, c[0x0][0x198], RZ ;  /* 0x0000660016137a10 */ /* 0x000fe40007ffe0ff */
[----:B------:R-:W-:Y:S02]  /*68bb0*/  LEA.HI.X.SX32 R13, R17, R4, 0x2, P6 ;  /* 0x00000004110d7211 */ /* 0x000fe400030f16ff */
[----:B------:R-:W-:Y:S01]  /*68bc0*/  IADD3 R17, R19, c[0x0][0x198], RZ ;  /* 0x0000660013117a10 */ /* 0x000fe20007ffe0ff */
[----:B------:R1:W-:Y:S03]  /*68bd0*/  @P4 STG.E [R8.64], R44 ;  /* 0x0000002c08004986 */ /* 0x0003e6000c101904 */
[----:B------:R-:W-:Y:S01]  /*68be0*/  IADD3 R23, R17, c[0x0][0x198], RZ ;  /* 0x0000660011177a10 */ /* 0x000fe20007ffe0ff */
[----:B------:R-:W-:Y:S01]  /*68bf0*/  @P2 STG.E [R10.64], R45 ;  /* 0x0000002d0a002986 */ /* 0x000fe2000c101904 */
[----:B---3--:R-:W-:-:S02]  /*68c00*/  LEA R6, P2, R15, R3, 0x2 ;  /* 0x000000030f067211 */ /* 0x008fc400078410ff */
[----:B------:R-:W-:Y:S02]  /*68c10*/  IADD3 R24, R23, c[0x0][0x198], RZ ;  /* 0x0000660017187a10 */ /* 0x000fe40007ffe0ff */
[----:B------:R-:W-:Y:S02]  /*68c20*/  IADD3 R5, R252, 0x142, RZ ;  /* 0x00000142fc057810 */ /* 0x000fe40007ffe0ff */
[----:B------:R-:W-:Y:S02]  /*68c30*/  LEA.HI.X.SX32 R7, R15, R4, 0x2, P2 ;  /* 0x000000040f077211 */ /* 0x000fe400010f16ff */
[----:B------:R-:W-:Y:S02]  /*68c40*/  IADD3 R15, R24, c[0x0][0x198], RZ ;  /* 0x00006600180f7a10 */ /* 0x000fe40007ffe0ff */
[----:B------:R-:W-:Y:S02]  /*68c50*/  ISETP.LT.AND P5, PT, R5, c[0x0][0x17c], !P0 ;  /* 0x00005f0005007a0c */ /* 0x000fe400047a1270 */
[----:B------:R-:W-:-:S02]  /*68c60*/  IADD3 R25, R15, c[0x0][0x198], RZ ;  /* 0x000066000f197a10 */ /* 0x000fc40007ffe0ff */
[C---:B-1----:R-:W-:Y:S02]  /*68c70*/  LEA R8, P6, R16.reuse, R3, 0x2 ;  /* 0x0000000310087211 */ /* 0x042fe400078c10ff */
[----:B------:R-:W-:Y:S02]  /*68c80*/  IADD3 R28, R25, c[0x0][0x198], RZ ;  /* 0x00006600191c7a10 */ /* 0x000fe40007ffe0ff */
[----:B------:R-:W-:Y:S02]  /*68c90*/  LEA.HI.X.SX32 R9, R16, R4, 0x2, P6 ;  /* 0x0000000410097211 */ /* 0x000fe400030f16ff */
[----:B------:R-:W-:-:S03]  /*68ca0*/  IADD3 R29, R28, c[0x0][0x198], RZ ;  /* 0x000066001c1d7a10 */ /* 0x000fc60007ffe0ff */
[----:B------:R1:W-:Y:S01]  /*68cb0*/  @P5 STG.E [R12.64], R76 ;  /* 0x0000004c0c005986 */ /* 0x0003e2000c101904 */
[----:B------:R-:W-:Y:S02]  /*68cc0*/  IADD3 R30, R29, c[0x0][0x198], RZ ;  /* 0x000066001d1e7a10 */ /* 0x000fe40007ffe0ff */
[----:B------:R-:W-:Y:S02]  /*68cd0*/  IADD3 R0, R252, 0x143, RZ ;  /* 0x00000143fc007810 */ /* 0x000fe40007ffe0ff */
[----:B-1----:R-:W-:-:S04]  /*68ce0*/  LEA R12, P6, R14, R3, 0x2 ;  /* 0x000000030e0c7211 */ /* 0x002fc800078c10ff */
[----:B------:R-:W-:Y:S02]  /*68cf0*/  LEA.HI.X.SX32 R13, R14, R4, 0x2, P6 ;  /* 0x000000040e0d7211 */ /* 0x000fe400030f16ff */
[----:B------:R-:W-:Y:S02]  /*68d00*/  IADD3 R14, R30, c[0x0][0x198], RZ ;  /* 0x000066001e0e7a10 */ /* 0x000fe40007ffe0ff */
[----:B------:R-:W-:Y:S02]  /*68d10*/  ISETP.LT.AND P3, PT, R0, c[0x0][0x17c], !P0 ;  /* 0x00005f0000007a0c */ /* 0x000fe40004761270 */
[----:B------:R-:W-:Y:S02]  /*68d20*/  IADD3 R31, R14, c[0x0][0x198], RZ ;  /* 0x000066000e1f7a10 */ /* 0x000fe40007ffe0ff */
[----:B------:R-:W-:Y:S02]  /*68d30*/  IADD3 R5, R252, 0x144, RZ ;  /* 0x00000144fc057810 */ /* 0x000fe40007ffe0ff */
[----:B------:R-:W-:-:S02]  /*68d40*/  IADD3 R33, R31, c[0x0][0x198], RZ ;  /* 0x000066001f217a10 */ /* 0x000fc40007ffe0ff */
[----:B------:R-:W-:Y:S02]  /*68d50*/  IADD3 R0, R252, 0x145, RZ ;  /* 0x00000145fc007810 */ /* 0x000fe40007ffe0ff */
[----:B------:R-:W-:Y:S02]  /*68d60*/  IADD3 R34, R33, c[0x0][0x198], RZ ;  /* 0x0000660021227a10 */ /* 0x000fe40007ffe0ff */
[----:B------:R-:W-:Y:S02]  /*68d70*/  ISETP.LT.AND P4, PT, R5, c[0x0][0x17c], !P0 ;  /* 0x00005f0005007a0c */ /* 0x000fe40004781270 */
[----:B------:R-:W-:Y:S01]  /*68d80*/  ISETP.LT.AND P1, PT, R0, c[0x0][0x17c], !P0 ;  /* 0x00005f0000007a0c */ /* 0x000fe20004721270 */
[----:B------:R1:W-:Y:S01]  /*68d90*/  @P3 STG.E [R6.64], R77 ;  /* 0x0000004d06003986 */ /* 0x0003e2000c101904 */
[----:B------:R-:W-:Y:S02]  /*68da0*/  IADD3 R35, R34, c[0x0][0x198], RZ ;  /* 0x0000660022237a10 */ /* 0x000fe40007ffe0ff */
[----:B------:R-:W-:-:S02]  /*68db0*/  LEA R10, P3, R20, R3, 0x2 ;  /* 0x00000003140a7211 */ /* 0x000fc400078610ff */
[C---:B------:R-:W-:Y:S02]  /*68dc0*/  IADD3 R5, R252.reuse, 0x146, RZ ;  /* 0x00000146fc057810 */ /* 0x040fe40007ffe0ff */
[----:B------:R-:W-:Y:S02]  /*68dd0*/  IADD3 R0, R252, 0x147, RZ ;  /* 0x00000147fc007810 */ /* 0x000fe40007ffe0ff */
[----:B------:R-:W-:Y:S02]  /*68de0*/  IADD3 R36, R35, c[0x0][0x198], RZ ;  /* 0x0000660023247a10 */ /* 0x000fe40007ffe0ff */
[----:B------:R-:W-:Y:S02]  /*68df0*/  LEA.HI.X.SX32 R11, R20, R4, 0x2, P3 ;  /* 0x00000004140b7211 */ /* 0x000fe400018f16ff */
[----:B------:R-:W-:Y:S02]  /*68e00*/  ISETP.LT.AND P5, PT, R5, c[0x0][0x17c], !P0 ;  /* 0x00005f0005007a0c */ /* 0x000fe400047a1270 */
[----:B------:R-:W-:-:S02]  /*68e10*/  ISETP.LT.AND P2, PT, R0, c[0x0][0x17c], !P0 ;  /* 0x00005f0000007a0c */ /* 0x000fc40004741270 */
[----:B------:R-:W-:Y:S01]  /*68e20*/  IADD3 R37, R36, c[0x0][0x198], RZ ;  /* 0x0000660024257a10 */ /* 0x000fe20007ffe0ff */
[----:B------:R2:W-:Y:S01]  /*68e30*/  @P4 STG.E [R8.64], R112 ;  /* 0x0000007008004986 */ /* 0x0005e2000c101904 */
[----:B------:R-:W-:Y:S02]  /*68e40*/  IADD3 R5, R252, 0x148, RZ ;  /* 0x00000148fc057810 */ /* 0x000fe40007ffe0ff */
[----:B------:R-:W-:Y:S01]  /*68e50*/  IADD3 R41, R37, c[0x0][0x198], RZ ;  /* 0x0000660025297a10 */ /* 0x000fe20007ffe0ff */
[----:B------:R3:W-:Y:S01]  /*68e60*/  @P1 STG.E [R10.64], R113 ;  /* 0x000000710a001986 */ /* 0x0007e2000c101904 */
[----:B-1----:R-:W-:Y:S02]  /*68e70*/  LEA R6, P1, R18, R3, 0x2 ;  /* 0x0000000312067211 */ /* 0x002fe400078210ff */
[----:B------:R-:W-:Y:S02]  /*68e80*/  IADD3 R0, R252, 0x149, RZ ;  /* 0x00000149fc007810 */ /* 0x000fe40007ffe0ff */
[----:B------:R-:W-:-:S02]  /*68e90*/  ISETP.LT.AND P4, PT, R5, c[0x0][0x17c], !P0 ;  /* 0x00005f0005007a0c */ /* 0x000fc40004781270 */
[-C--:B------:R-:W-:Y:S02]  /*68ea0*/  LEA.HI.X.SX32 R7, R18, R4.reuse, 0x2, P1 ;  /* 0x0000000412077211 */ /* 0x080fe400008f16ff */
[----:B------:R-:W-:Y:S02]  /*68eb0*/  IADD3 R43, R41, c[0x0][0x198], RZ ;  /* 0x00006600292b7a10 */ /* 0x000fe40007ffe0ff */
[----:B------:R-:W-:Y:S02]  /*68ec0*/  ISETP.LT.AND P3, PT, R0, c[0x0][0x17c], !P0 ;  /* 0x00005f0000007a0c */ /* 0x000fe40004761270 */
[-C--:B--2---:R-:W-:Y:S01]  /*68ed0*/  LEA R8, P6, R21, R3.reuse, 0x2 ;  /* 0x0000000315087211 */ /* 0x084fe200078c10ff */
[----:B------:R-:W-:Y:S01]  /*68ee0*/  @P5 STG.E [R12.64], R120 ;  /* 0x000000780c005986 */ /* 0x000fe2000c101904 */
[----:B------:R-:W-:Y:S02]  /*68ef0*/  IADD3 R44, R43, c[0x0][0x198], RZ ;  /* 0x000066002b2c7a10 */ /* 0x000fe40007ffe0ff */
[----:B------:R-:W-:Y:S01]  /*68f00*/  LEA.HI.X.SX32 R9, R21, R4, 0x2, P6 ;  /* 0x0000000415097211 */ /* 0x000fe200030f16ff */
[----:B------:R-:W-:Y:S01]  /*68f10*/  @P2 STG.E [R6.64], R121 ;  /* 0x0000007906002986 */ /* 0x000fe2000c101904 */
[----:B---3--:R-:W-:-:S02]  /*68f20*/  LEA R10, P2, R22, R3, 0x2 ;  /* 0x00000003160a7211 */ /* 0x008fc400078410ff */
[----:B------:R-:W-:Y:S01]  /*68f30*/  IADD3 R45, R44, c[0x0][0x198], RZ ;  /* 0x000066002c2d7a10 */ /* 0x000fe20007ffe0ff */
[----:B------:R1:W-:Y:S01]  /*68f40*/  @P4 STG.E [R8.64], R48 ;  /* 0x0000003008004986 */ /* 0x0003e2000c101904 */
[----:B------:R-:W-:-:S05]  /*68f50*/  LEA.HI.X.SX32 R11, R22, R4, 0x2, P2 ;  /* 0x00000004160b7211 */ /* 0x000fca00010f16ff */
[----:B------:R2:W-:Y:S01]  /*68f60*/  @P3 STG.E [R10.64], R49 ;  /* 0x000000310a003986 */ /* 0x0005e2000c101904 */
[----:B-1----:R-:W-:-:S04]  /*68f70*/  IADD3 R48, R45, c[0x0][0x198], RZ ;  /* 0x000066002d307a10 */ /* 0x002fc80007ffe0ff */
[----:B--2---:R-:W-:-:S04]  /*68f80*/  IADD3 R49, R48, c[0x0][0x198], RZ ;  /* 0x0000660030317a10 */ /* 0x004fc80007ffe0ff */
[----:B------:R-:W-:Y:S02]  /*68f90*/  IADD3 R52, R49, c[0x0][0x198], RZ ;  /* 0x0000660031347a10 */ /* 0x000fe40007ffe0ff */
[----:B------:R-:W-:Y:S02]  /*68fa0*/  IADD3 R5, R252, 0x14a, RZ ;  /* 0x0000014afc057810 */ /* 0x000fe40007ffe0ff */
[----:B------:R-:W-:Y:S02]  /*68fb0*/  IADD3 R61, R52, c[0x0][0x198], RZ ;  /* 0x00006600343d7a10 */ /* 0x000fe40007ffe0ff */
[----:B------:R-:W-:Y:S02]  /*68fc0*/  IADD3 R0, R252, 0x14b, RZ ;  /* 0x0000014bfc007810 */ /* 0x000fe40007ffe0ff */
[----:B------:R-:W-:Y:S02]  /*68fd0*/  IADD3 R63, R61, c[0x0][0x198], RZ ;  /* 0x000066003d3f7a10 */ /* 0x000fe40007ffe0ff */
[----:B------:R-:W-:-:S02]  /*68fe0*/  ISETP.LT.AND P5, PT, R5, c[0x0][0x17c], !P0 ;  /* 0x00005f0005007a0c */ /* 0x000fc400047a1270 */
[----:B------:R-:W-:Y:S02]  /*68ff0*/  ISETP.LT.AND P1, PT, R0, c[0x0][0x17c], !P0 ;  /* 0x00005f0000007a0c */ /* 0x000fe40004721270 */
[----:B------:R-:W-:Y:S02]  /*69000*/  IADD3 R20, R63, c[0x0][0x198], RZ ;  /* 0x000066003f147a10 */ /* 0x000fe40007ffe0ff */
[-C--:B------:R-:W-:Y:S02]  /*69010*/  LEA R12, P6, R19, R3.reuse, 0x2 ;  /* 0x00000003130c7211 */ /* 0x080fe400078c10ff */
[----:B------:R-:W-:Y:S02]  /*69020*/  LEA R6, P3, R17, R3, 0x2 ;  /* 0x0000000311067211 */ /* 0x000fe400078610ff */
[----:B------:R-:W-:Y:S02]  /*69030*/  IADD3 R5, R252, 0x14c, RZ ;  /* 0x0000014cfc057810 */ /* 0x000fe40007ffe0ff */
[----:B------:R-:W-:-:S02]  /*69040*/  IADD3 R27, R20, c[0x0][0x198], RZ ;  /* 0x00006600141b7a10 */ /* 0x000fc40007ffe0ff */
[----:B------:R-:W-:Y:S02]  /*69050*/  IADD3 R0, R252, 0x14d, RZ ;  /* 0x0000014dfc007810 */ /* 0x000fe40007ffe0ff */
[-C--:B------:R-:W-:Y:S02]  /*69060*/  LEA.HI.X.SX32 R13, R19, R4.reuse, 0x2, P6 ;  /* 0x00000004130d7211 */ /* 0x080fe400030f16ff */
[----:B------:R-:W-:Y:S02]  /*69070*/  LEA R8, P6, R23, R3, 0x2 ;  /* 0x0000000317087211 */ /* 0x000fe400078c10ff */
[----:B------:R-:W-:Y:S02]  /*69080*/  LEA.HI.X.SX32 R7, R17, R4, 0x2, P3 ;  /* 0x0000000411077211 */ /* 0x000fe400018f16ff */
[----:B------:R-:W-:Y:S02]  /*69090*/  ISETP.LT.AND P4, PT, R5, c[0x0][0x17c], !P0 ;  /* 0x00005f0005007a0c */ /* 0x000fe40004781270 */
[----:B------:R-:W-:Y:S01]  /*690a0*/  IADD3 R16, R27, c[0x0][0x198], RZ ;  /* 0x000066001b107a10 */ /* 0x000fe20007ffe0ff */
[----:B------:R1:W-:Y:S01]  /*690b0*/  @P5 STG.E [R12.64], R104 ;  /* 0x000000680c005986 */ /* 0x0003e2000c101904 */
[----:B------:R-:W-:-:S02]  /*690c0*/  ISETP.LT.AND P2, PT, R0, c[0x0][0x17c], !P0 ;  /* 0x00005f0000007a0c */ /* 0x000fc40004741270 */
[-C--:B------:R-:W-:Y:S01]  /*690d0*/  LEA.HI.X.SX32 R9, R23, R4.reuse, 0x2, P6 ;  /* 0x0000000417097211 */ /* 0x080fe200030f16ff */
[----:B------:R2:W-:Y:S01]  /*690e0*/  @P1 STG.E [R6.64], R105 ;  /* 0x0000006906001986 */ /* 0x0005e2000c101904 */
[----:B------:R-:W-:Y:S02]  /*690f0*/  IADD3 R26, R16, c[0x0][0x198], RZ ;  /* 0x00006600101a7a10 */ /* 0x000fe40007ffe0ff */
[CC--:B------:R-:W-:Y:S02]  /*69100*/  LEA R10, P1, R24.reuse, R3.reuse, 0x2 ;  /* 0x00000003180a7211 */ /* 0x0c0fe400078210ff */
[C---:B-1----:R-:W-:Y:S02]  /*69110*/  LEA R12, P6, R15.reuse, R3, 0x2 ;  /* 0x000000030f0c7211 */ /* 0x042fe400078c10ff */
[-C--:B------:R-:W-:Y:S02]  /*69120*/  LEA.HI.X.SX32 R11, R24, R4.reuse, 0x2, P1 ;  /* 0x00000004180b7211 */ /* 0x080fe400008f16ff */
[----:B------:R-:W-:-:S02]  /*69130*/  LEA.HI.X.SX32 R13, R15, R4, 0x2, P6 ;  /* 0x000000040f0d7211 */ /* 0x000fc400030f16ff */
[----:B------:R-:W-:Y:S01]  /*69140*/  IADD3 R15, R26, c[0x0][0x198], RZ ;  /* 0x000066001a0f7a10 */ /* 0x000fe20007ffe0ff */
[----:B------:R1:W-:Y:S03]  /*69150*/  @P4 STG.E [R8.64], R116 ;  /* 0x0000007408004986 */ /* 0x0003e6000c101904 */
[----:B------:R-:W-:Y:S01]  /*69160*/  IADD3 R24, R15, c[0x0][0x198], RZ ;  /* 0x000066000f187a10 */ /* 0x000fe20007ffe0ff */
[----:B------:R3:W-:Y:S01]  /*69170*/  @P2 STG.E [R10.64], R117 ;  /* 0x000000750a002986 */ /* 0x0007e2000c101904 */
[C---:B--2---:R-:W-:Y:S02]  /*69180*/  LEA R6, P2, R25.reuse, R3, 0x2 ;  /* 0x0000000319067211 */ /* 0x044fe400078410ff */
[----:B------:R-:W-:Y:S02]  /*69190*/  IADD3 R21, R24, c[0x0][0x198], RZ ;  /* 0x0000660018157a10 */ /* 0x000fe40007ffe0ff */
[----:B------:R-:W-:-:S02]  /*691a0*/  LEA.HI.X.SX32 R7, R25, R4, 0x2, P2 ;  /* 0x0000000419077211 */ /* 0x000fc400010f16ff */
[C---:B------:R-:W-:Y:S02]  /*691b0*/  IADD3 R5, R252.reuse, 0x14e, RZ ;  /* 0x0000014efc057810 */ /* 0x040fe40007ffe0ff */
[----:B------:R-:W-:Y:S02]  /*691c0*/  IADD3 R25, R21, c[0x0][0x198], RZ ;  /* 0x0000660015197a10 */ /* 0x000fe40007ffe0ff */
[----:B------:R-:W-:Y:S02]  /*691d0*/  IADD3 R0, R252, 0x14f, RZ ;  /* 0x0000014ffc007810 */ /* 0x000fe40007ffe0ff */
[----:B-1----:R-:W-:Y:S02]  /*691e0*/  LEA R8, P6, R28, R3, 0x2 ;  /* 0x000000031c087211 */ /* 0x002fe400078c10ff */
[----:B------:R-:W-:Y:S02]  /*691f0*/  ISETP.LT.AND P5, PT, R5, c[0x0][0x17c], !P0 ;  /* 0x00005f0005007a0c */ /* 0x000fe400047a1270 */
[----:B------:R-:W-:-:S02]  /*69200*/  IADD3 R19, R25, c[0x0][0x198], RZ ;  /* 0x0000660019137a10 */ /* 0x000fc40007ffe0ff */
[----:B------:R-:W-:Y:S02]  /*69210*/  ISETP.LT.AND P3, PT, R0, c[0x0][0x17c], !P0 ;  /* 0x00005f0000007a0c */ /* 0x000fe40004761270 */
[----:B------:R-:W-:Y:S02]  /*69220*/  LEA.HI.X.SX32 R9, R28, R4, 0x2, P6 ;  /* 0x000000041c097211 */ /* 0x000fe400030f16ff */
[----:B------:R-:W-:Y:S02]  /*69230*/  IADD3 R28, R19, c[0x0][0x198], RZ ;  /* 0x00006600131c7a10 */ /* 0x000fe40007ffe0ff */
[----:B------:R-:W-:Y:S02]  /*69240*/  IADD3 R5, R252, 0x150, RZ ;  /* 0x00000150fc057810 */ /* 0x000fe40007ffe0ff */
[----:B------:R-:W-:Y:S02]  /*69250*/  IADD3 R18, R28, c[0x0][0x198], RZ ;  /* 0x000066001c127a10 */ /* 0x000fe40007ffe0ff */
[----:B------:R-:W-:-:S02]  /*69260*/  IADD3 R0, R252, 0x151, RZ ;  /* 0x00000151fc007810 */ /* 0x000fc40007ffe0ff */
[----:B------:R-:W-:Y:S02]  /*69270*/  ISETP.LT.AND P4, PT, R5, c[0x0][0x17c], !P0 ;  /* 0x00005f0005007a0c */ /* 0x000fe40004781270 */
[----:B------:R-:W-:Y:S01]  /*69280*/  IADD3 R5, R252, 0x152, RZ ;  /* 0x00000152fc057810 */ /* 0x000fe20007ffe0ff */
[----:B------:R1:W-:Y:S01]  /*69290*/  @P5 STG.E [R12.64], R230 ;  /* 0x000000e60c005986 */ /* 0x0003e2000c101904 */
[----:B------:R-:W-:Y:S02]  /*692a0*/  IADD3 R17, R18, c[0x0][0x198], RZ ;  /* 0x0000660012117a10 */ /* 0x000fe40007ffe0ff */
[----:B------:R-:W-:Y:S02]  /*692b0*/  ISETP.LT.AND P1, PT, R0, c[0x0][0x17c], !P0 ;  /* 0x00005f0000007a0c */ /* 0x000fe40004721270 */
[----:B------:R-:W-:Y:S01]  /*692c0*/  ISETP.LT.AND P5, PT, R5, c[0x0][0x17c], !P0 ;  /* 0x00005f0005007a0c */ /* 0x000fe200047a1270 */
[----:B------:R2:W-:Y:S01]  /*692d0*/  @P3 STG.E [R6.64], R229 ;  /* 0x000000e506003986 */ /* 0x0005e2000c101904 */
[----:B------:R-:W-:-:S02]  /*692e0*/  IADD3 R23, R17, c[0x0][0x198], RZ ;  /* 0x0000660011177a10 */ /* 0x000fc40007ffe0ff */
[-C--:B---3--:R-:W-:Y:S02]  /*692f0*/  LEA R10, P3, R29, R3.reuse, 0x2 ;  /* 0x000000031d0a7211 */ /* 0x088fe400078610ff */
[C---:B-1----:R-:W-:Y:S02]  /*69300*/  LEA R12, P6, R30.reuse, R3, 0x2 ;  /* 0x000000031e0c7211 */ /* 0x042fe400078c10ff */
[----:B------:R-:W-:Y:S02]  /*69310*/  IADD3 R40, R23, c[0x0][0x198], RZ ;  /* 0x0000660017287a10 */ /* 0x000fe40007ffe0ff */
[-C--:B------:R-:W-:Y:S02]  /*69320*/  LEA.HI.X.SX32 R11, R29, R4.reuse, 0x2, P3 ;  /* 0x000000041d0b7211 */ /* 0x080fe400018f16ff */
[----:B------:R-:W-:Y:S01]  /*69330*/  LEA.HI.X.SX32 R13, R30, R4, 0x2, P6 ;  /* 0x000000041e0d7211 */ /* 0x000fe200030f16ff */
[----:B------:R-:W-:Y:S01]  /*69340*/  @P4 STG.E [R8.64], R228 ;  /* 0x000000e408004986 */ /* 0x000fe2000c101904 */
[----:B------:R-:W-:-:S02]  /*69350*/  IADD3 R60, R40, c[0x0][0x198], RZ ;  /* 0x00006600283c7a10 */ /* 0x000fc40007ffe0ff */
[----:B------:R-:W-:Y:S01]  /*69360*/  IADD3 R0, R252, 0x153, RZ ;  /* 0x00000153fc007810 */ /* 0x000fe20007ffe0ff */
[----:B------:R-:W-:Y:S04]  /*69370*/  @P1 STG.E [R10.64], R227 ;  /* 0x000000e30a001986 */ /* 0x000fe8000c101904 */
[----:B------:R1:W-:Y:S01]  /*69380*/  @P5 STG.E [R12.64], R226 ;  /* 0x000000e20c005986 */ /* 0x0003e2000c101904 */
[----:B------:R-:W-:Y:S02]  /*69390*/  ISETP.LT.AND P2, PT, R0, c[0x0][0x17c], !P0 ;  /* 0x00005f0000007a0c */ /* 0x000fe40004741270 */
[----:B--2---:R-:W-:Y:S02]  /*693a0*/  LEA R6, P1, R14, R3, 0x2 ;  /* 0x000000030e067211 */ /* 0x004fe400078210ff */
[----:B------:R-:W-:-:S02]  /*693b0*/  IADD3 R5, R252, 0x154, RZ ;  /* 0x00000154fc057810 */ /* 0x000fc40007ffe0ff */
[----:B-1----:R-:W-:-:S04]  /*693c0*/  IADD3 R12, R60, c[0x0][0x198], RZ ;  /* 0x000066003c0c7a10 */ /* 0x002fc80007ffe0ff */
[----:B------:R-:W-:Y:S02]  /*693d0*/  IADD3 R11, R12, c[0x0][0x198], RZ ;  /* 0x000066000c0b7a10 */ /* 0x000fe40007ffe0ff */
[----:B------:R-:W-:Y:S02]  /*693e0*/  IADD3 R0, R252, 0x155, RZ ;  /* 0x00000155fc007810 */ /* 0x000fe40007ffe0ff */
[----:B------:R-:W-:Y:S02]  /*693f0*/  IADD3 R59, R11, c[0x0][0x198], RZ ;  /* 0x000066000b3b7a10 */ /* 0x000fe40007ffe0ff */
[----:B------:R-:W-:Y:S02]  /*69400*/  LEA.HI.X.SX32 R7, R14, R4, 0x2, P1 ;  /* 0x000000040e077211 */ /* 0x000fe400008f16ff */
[----:B------:R-:W-:Y:S02]  /*69410*/  ISETP.LT.AND P4, PT, R5, c[0x0][0x17c], !P0 ;  /* 0x00005f0005007a0c */ /* 0x000fe40004781270 */
[----:B------:R-:W-:-:S02]  /*69420*/  ISETP.LT.AND P3, PT, R0, c[0x0][0x17c], !P0 ;  /* 0x00005f0000007a0c */ /* 0x000fc40004761270 */
[----:B------:R-:W-:Y:S01]  /*69430*/  IADD3 R39, R59, c[0x0][0x198], RZ ;  /* 0x000066003b277a10 */ /* 0x000fe20007ffe0ff */
[----:B------:R1:W-:Y:S01]  /*69440*/  @P2 STG.E [R6.64], R225 ;  /* 0x000000e106002986 */ /* 0x0003e2000c101904 */
[-C--:B------:R-:W-:Y:S02]  /*69450*/  LEA R8, P6, R31, R3.reuse, 0x2 ;  /* 0x000000031f087211 */ /* 0x080fe400078c10ff */
[----:B------:R-:W-:Y:S02]  /*69460*/  LEA R30, P2, R33, R3, 0x2 ;  /* 0x00000003211e7211 */ /* 0x000fe400078410ff */
[----:B------:R-:W-:Y:S02]  /*69470*/  IADD3 R58, R39, c[0x0][0x198], RZ ;  /* 0x00006600273a7a10 */ /* 0x000fe40007ffe0ff */
[C---:B------:R-:W-:Y:S02]  /*69480*/  IADD3 R5, R252.reuse, 0x156, RZ ;  /* 0x00000156fc057810 */ /* 0x040fe40007ffe0ff */
[----:B------:R-:W-:-:S02]  /*69490*/  IADD3 R0, R252, 0x157, RZ ;  /* 0x00000157fc007810 */ /* 0x000fc40007ffe0ff */
[-C--:B------:R-:W-:Y:S02]  /*694a0*/  LEA.HI.X.SX32 R9, R31, R4.reuse, 0x2, P6 ;  /* 0x000000041f097211 */ /* 0x080fe400030f16ff */
[----:B------:R-:W-:Y:S02]  /*694b0*/  LEA.HI.X.SX32 R31, R33, R4, 0x2, P2 ;  /* 0x00000004211f7211 */ /* 0x000fe400010f16ff */
[----:B------:R-:W-:Y:S02]  /*694c0*/  IADD3 R22, R58, c[0x0][0x198], RZ ;  /* 0x000066003a167a10 */ /* 0x000fe40007ffe0ff */
[----:B------:R-:W-:Y:S02]  /*694d0*/  ISETP.LT.AND P5, PT, R5, c[0x0][0x17c], !P0 ;  /* 0x00005f0005007a0c */ /* 0x000fe400047a1270 */
[----:B------:R-:W-:Y:S02]  /*694e0*/  ISETP.LT.AND P1, PT, R0, c[0x0][0x17c], !P0 ;  /* 0x00005f0000007a0c */ /* 0x000fe40004721270 */
[----:B------:R-:W-:Y:S01]  /*694f0*/  IADD3 R5, R252, 0x158, RZ ;  /* 0x00000158fc057810 */ /* 0x000fe20007ffe0ff */
[----:B------:R2:W-:Y:S01]  /*69500*/  @P4 STG.E [R8.64], R224 ;  /* 0x000000e008004986 */ /* 0x0005e2000c101904 */
[----:B------:R-:W-:-:S02]  /*69510*/  IADD3 R13, R22, c[0x0][0x198], RZ ;  /* 0x00006600160d7a10 */ /* 0x000fc40007ffe0ff */
[-C--:B------:R-:W-:Y:S01]  /*69520*/  LEA R32, P6, R34, R3.reuse, 0x2 ;  /* 0x0000000322207211 */ /* 0x080fe200078c10ff */
[----:B------:R3:W-:Y:S01]  /*69530*/  @P3 STG.E [R30.64], R223 ;  /* 0x000000df1e003986 */ /* 0x0007e2000c101904 */
[----:B------:R-:W-:Y:S02]  /*69540*/  ISETP.LT.AND P4, PT, R5, c[0x0][0x17c], !P0 ;  /* 0x00005f0005007a0c */ /* 0x000fe40004781270 */
[----:B-1----:R-:W-:Y:S02]  /*69550*/  LEA R6, P3, R35, R3, 0x2 ;  /* 0x0000000323067211 */ /* 0x002fe400078610ff */
[----:B------:R-:W-:Y:S02]  /*69560*/  IADD3 R0, R252, 0x159, RZ ;  /* 0x00000159fc007810 */ /* 0x000fe40007ffe0ff */
[----:B------:R-:W-:Y:S02]  /*69570*/  IADD3 R38, R13, c[0x0][0x198], RZ ;  /* 0x000066000d267a10 */ /* 0x000fe40007ffe0ff */
[----:B------:R-:W-:-:S02]  /*69580*/  LEA.HI.X.SX32 R33, R34, R4, 0x2, P6 ;  /* 0x0000000422217211 */ /* 0x000fc400030f16ff */
[----:B--2---:R-:W-:Y:S02]  /*69590*/  LEA R8, P6, R36, R3, 0x2 ;  /* 0x0000000324087211 */ /* 0x004fe400078c10ff */
[-C--:B------:R-:W-:Y:S02]  /*695a0*/  LEA.HI.X.SX32 R7, R35, R4.reuse, 0x2, P3 ;  /* 0x0000000423077211 */ /* 0x080fe400018f16ff */
[----:B------:R-:W-:Y:S02]  /*695b0*/  ISETP.LT.AND P2, PT, R0, c[0x0][0x17c], !P0 ;  /* 0x00005f0000007a0c */ /* 0x000fe40004741270 */
[----:B------:R-:W-:Y:S01]  /*695c0*/  IADD3 R57, R38, c[0x0][0x198], RZ ;  /* 0x0000660026397a10 */ /* 0x000fe20007ffe0ff */
[----:B------:R-:W-:Y:S01]  /*695d0*/  @P5 STG.E [R32.64], R222 ;  /* 0x000000de20005986 */ /* 0x000fe2000c101904 */
[----:B------:R-:W-:-:S03]  /*695e0*/  LEA.HI.X.SX32 R9, R36, R4, 0x2, P6 ;  /* 0x0000000424097211 */ /* 0x000fc600030f16ff */
[----:B------:R1:W-:Y:S01]  /*695f0*/  @P1 STG.E [R6.64], R221 ;  /* 0x000000dd06001986 */ /* 0x0003e2000c101904 */
[C---:B---3--:R-:W-:Y:S02]  /*69600*/  LEA R30, P1, R37.reuse, R3, 0x2 ;  /* 0x00000003251e7211 */ /* 0x048fe400078210ff */
[C---:B------:R-:W-:Y:S01]  /*69610*/  IADD3 R0, R252.reuse, 0x15b, RZ ;  /* 0x0000015bfc007810 */ /* 0x040fe20007ffe0ff */
[----:B------:R2:W-:Y:S01]  /*69620*/  @P4 STG.E [R8.64], R220 ;  /* 0x000000dc08004986 */ /* 0x0005e2000c101904 */
[----:B------:R-:W-:Y:S02]  /*69630*/  LEA.HI.X.SX32 R31, R37, R4, 0x2, P1 ;  /* 0x00000004251f7211 */ /* 0x000fe400008f16ff */
[----:B------:R-:W-:Y:S02]  /*69640*/  IADD3 R5, R252, 0x15a, RZ ;  /* 0x0000015afc057810 */ /* 0x000fe40007ffe0ff */
[----:B-1----:R-:W-:Y:S02]  /*69650*/  IADD3 R6, R57, c[0x0][0x198], RZ ;  /* 0x0000660039067a10 */ /* 0x002fe40007ffe0ff */
[----:B------:R-:W-:-:S02]  /*69660*/  ISETP.LT.AND P3, PT, R0, c[0x0][0x17c], !P0 ;  /* 0x00005f0000007a0c */ /* 0x000fc40004761270 */
[----:B--2---:R-:W-:Y:S02]  /*69670*/  IADD3 R8, R6, c[0x0][0x198], RZ ;  /* 0x0000660006087a10 */ /* 0x004fe40007ffe0ff */
[----:B------:R-:W-:Y:S01]  /*69680*/  IADD3 R0, R252, 0x15d, RZ ;  /* 0x0000015dfc007810 */ /* 0x000fe20007ffe0ff */
[----:B------:R1:W-:Y:S01]  /*69690*/  @P2 STG.E [R30.64], R219 ;  /* 0x000000db1e002986 */ /* 0x0003e2000c101904 */
[----:B------:R-:W-:Y:S02]  /*696a0*/  IADD3 R56, R8, c[0x0][0x198], RZ ;  /* 0x0000660008387a10 */ /* 0x000fe40007ffe0ff */
[----:B------:R-:W-:Y:S02]  /*696b0*/  ISETP.LT.AND P5, PT, R5, c[0x0][0x17c], !P0 ;  /* 0x00005f0005007a0c */ /* 0x000fe400047a1270 */
[----:B------:R-:W-:Y:S02]  /*696c0*/  ISETP.LT.AND P1, PT, R0, c[0x0][0x17c], !P0 ;  /* 0x00005f0000007a0c */ /* 0x000fe40004721270 */
[----:B------:R-:W-:-:S02]  /*696d0*/  LEA R34, P2, R43, R3, 0x2 ;  /* 0x000000032b227211 */ /* 0x000fc400078410ff */
[----:B------:R-:W-:Y:S02]  /*696e0*/  IADD3 R0, R252, 0x15f, RZ ;  /* 0x0000015ffc007810 */ /* 0x000fe40007ffe0ff */
[----:B------:R-:W-:Y:S02]  /*696f0*/  IADD3 R37, R56, c[0x0][0x198], RZ ;  /* 0x0000660038257a10 */ /* 0x000fe40007ffe0ff */
[----:B------:R-:W-:Y:S02]  /*69700*/  LEA R32, P6, R41, R3, 0x2 ;  /* 0x0000000329207211 */ /* 0x000fe400078c10ff */
[----:B------:R-:W-:Y:S02]  /*69710*/  IADD3 R5, R252, 0x15c, RZ ;  /* 0x0000015cfc057810 */ /* 0x000fe40007ffe0ff */
[----:B------:R-:W-:Y:S02]  /*69720*/  LEA.HI.X.SX32 R35, R43, R4, 0x2, P2 ;  /* 0x000000042b237211 */ /* 0x000fe400010f16ff */
[----:B------:R-:W-:-:S02]  /*69730*/  ISETP.LT.AND P2, PT, R0, c[0x0][0x17c], !P0 ;  /* 0x00005f0000007a0c */ /* 0x000fc40004741270 */
[----:B------:R-:W-:Y:S02]  /*69740*/  IADD3 R0, R37, c[0x0][0x198], RZ ;  /* 0x0000660025007a10 */ /* 0x000fe40007ffe0ff */
[----:B------:R-:W-:Y:S02]  /*69750*/  LEA.HI.X.SX32 R33, R41, R4, 0x2, P6 ;  /* 0x0000000429217211 */ /* 0x000fe400030f16ff */
[----:B------:R-:W-:Y:S02]  /*69760*/  ISETP.LT.AND P4, PT, R5, c[0x0][0x17c], !P0 ;  /* 0x00005f0005007a0c */ /* 0x000fe40004781270 */
[----:B------:R-:W-:Y:S02]  /*69770*/  IADD3 R5, R252, 0x15e, RZ ;  /* 0x0000015efc057810 */ /* 0x000fe40007ffe0ff */
[----:B------:R-:W-:Y:S01]  /*69780*/  IADD3 R55, R0, c[0x0][0x198], RZ ;  /* 0x0000660000377a10 */ /* 0x000fe20007ffe0ff */
[----:B------:R2:W-:Y:S01]  /*69790*/  @P5 STG.E [R32.64], R218 ;  /* 0x000000da20005986 */ /* 0x0005e2000c101904 */
[----:B------:R-:W-:-:S02]  /*697a0*/  ISETP.LT.AND P5, PT, R5, c[0x0][0x17c], !P0 ;  /* 0x00005f0005007a0c */ /* 0x000fc400047a1270 */
[----:B------:R-:W-:Y:S02]  /*697b0*/  IADD3 R5, R55, c[0x0][0x198], RZ ;  /* 0x0000660037057a10 */ /* 0x000fe40007ffe0ff */
[C---:B------:R-:W-:Y:S02]  /*697c0*/  LEA R42, P6, R44.reuse, R3, 0x2 ;  /* 0x000000032c2a7211 */ /* 0x040fe400078c10ff */
[----:B------:R-:W-:Y:S02]  /*697d0*/  IADD3 R36, R5, c[0x0][0x198], RZ ;  /* 0x0000660005247a10 */ /* 0x000fe40007ffe0ff */
[----:B------:R-:W-:Y:S02]  /*697e0*/  LEA.HI.X.SX32 R43, R44, R4, 0x2, P6 ;  /* 0x000000042c2b7211 */ /* 0x000fe400030f16ff */
[----:B------:R-:W-:Y:S01]  /*697f0*/  IADD3 R9, R252, 0x160, RZ ;  /* 0x00000160fc097810 */ /* 0x000fe20007ffe0ff */
[----:B------:R3:W-:Y:S01]  /*69800*/  @P3 STG.E [R34.64], R217 ;  /* 0x000000d922003986 */ /* 0x0007e2000c101904 */
[----:B------:R-:W-:-:S03]  /*69810*/  IADD3 R54, R36, c[0x0][0x198], RZ ;  /* 0x0000660024367a10 */ /* 0x000fc60007ffe0ff */
[----:B------:R4:W-:Y:S01]  /*69820*/  @P4 STG.E [R42.64], R216 ;  /* 0x000000d82a004986 */ /* 0x0009e2000c101904 */
[----:B------:R-:W-:Y:S02]  /*69830*/  ISETP.LT.AND P4, PT, R9, c[0x0][0x17c], !P0 ;  /* 0x00005f0009007a0c */ /* 0x000fe40004781270 */
[CC--:B-1----:R-:W-:Y:S02]  /*69840*/  LEA R30, P3, R45.reuse, R3.reuse, 0x2 ;  /* 0x000000032d1e7211 */ /* 0x0c2fe400078610ff */
[----:B------:R-:W-:Y:S02]  /*69850*/  IADD3 R9, R54, c[0x0][0x198], RZ ;  /* 0x0000660036097a10 */ /* 0x000fe40007ffe0ff */
[----:B--2---:R-:W-:Y:S02]  /*69860*/  LEA R32, P6, R48, R3, 0x2 ;  /* 0x0000000330207211 */ /* 0x004fe400078c10ff */
[----:B------:R-:W-:Y:S02]  /*69870*/  LEA.HI.X.SX32 R31, R45, R4, 0x2, P3 ;  /* 0x000000042d1f7211 */ /* 0x000fe400018f16ff */
[----:B------:R-:W-:-:S02]  /*69880*/  IADD3 R14, R9, c[0x0][0x198], RZ ;  /* 0x00006600090e7a10 */ /* 0x000fc40007ffe0ff */
[----:B------:R-:W-:Y:S02]  /*69890*/  LEA.HI.X.SX32 R33, R48, R4, 0x2, P6 ;  /* 0x0000000430217211 */ /* 0x000fe400030f16ff */
[----:B------:R-:W-:Y:S01]  /*698a0*/  IADD3 R10, R252, 0x162, RZ ;  /* 0x00000162fc0a7810 */ /* 0x000fe20007ffe0ff */
[----:B------:R1:W-:Y:S01]  /*698b0*/  @P1 STG.E [R30.64], R215 ;  /* 0x000000d71e001986 */ /* 0x0003e2000c101904 */
[----:B---3--:R-:W-:Y:S02]  /*698c0*/  IADD3 R35, R14, c[0x0][0x198], RZ ;  /* 0x000066000e237a10 */ /* 0x008fe40007ffe0ff */
[----:B------:R-:W-:Y:S01]  /*698d0*/  LEA R44, P6, R52, R3, 0x2 ;  /* 0x00000003342c7211 */ /* 0x000fe200078c10ff */
[----:B------:R2:W-:Y:S01]  /*698e0*/  @P5 STG.E [R32.64], R214 ;  /* 0x000000d620005986 */ /* 0x0005e2000c101904 */
[----:B------:R-:W-:Y:S02]  /*698f0*/  ISETP.LT.AND P5, PT, R10, c[0x0][0x17c], !P0 ;  /* 0x00005f000a007a0c */ /* 0x000fe400047a1270 */
[----:B------:R-:W-:-:S02]  /*69900*/  IADD3 R10, R35, c[0x0][0x198], RZ ;  /* 0x00006600230a7a10 */ /* 0x000fc40007ffe0ff */
[C---:B----4-:R-:W-:Y:S02]  /*69910*/  LEA R42, P1, R49.reuse, R3, 0x2 ;  /* 0x00000003312a7211 */ /* 0x050fe400078210ff */
[-C--:B------:R-:W-:Y:S02]  /*69920*/  LEA.HI.X.SX32 R45, R52, R4.reuse, 0x2, P6 ;  /* 0x00000004342d7211 */ /* 0x080fe400030f16ff */
[----:B------:R-:W-:Y:S02]  /*69930*/  IADD3 R52, R10, c[0x0][0x198], RZ ;  /* 0x000066000a347a10 */ /* 0x000fe40007ffe0ff */
[----:B------:R-:W-:Y:S02]  /*69940*/  IADD3 R7, R252, 0x161, RZ ;  /* 0x00000161fc077810 */ /* 0x000fe40007ffe0ff */
[----:B------:R-:W-:Y:S02]  /*69950*/  LEA.HI.X.SX32 R43, R49, R4, 0x2, P1 ;  /* 0x00000004312b7211 */ /* 0x000fe400008f16ff */
[----:B------:R-:W-:-:S02]  /*69960*/  IADD3 R53, R52, c[0x0][0x198], RZ ;  /* 0x0000660034357a10 */ /* 0x000fc40007ffe0ff */
[----:B------:R-:W-:Y:S01]  /*69970*/  ISETP.LT.AND P3, PT, R7, c[0x0][0x17c], !P0 ;  /* 0x00005f0007007a0c */ /* 0x000fe20004761270 */
[----:B------:R3:W-:Y:S01]  /*69980*/  @P2 STG.E [R42.64], R213 ;  /* 0x000000d52a002986 */ /* 0x0007e2000c101904 */
[----:B-1----:R-:W-:Y:S02]  /*69990*/  IADD3 R30, R53, c[0x0][0x198], RZ ;  /* 0x00006600351e7a10 */ /* 0x002fe40007ffe0ff */
[C---:B--2---:R-:W-:Y:S02]  /*699a0*/  LEA R32, P2, R61.reuse, R3, 0x2 ;  /* 0x000000033d207211 */ /* 0x044fe400078410ff */
[----:B------:R-:W-:Y:S02]  /*699b0*/  IADD3 R7, R252, 0x163, RZ ;  /* 0x00000163fc077810 */ /* 0x000fe40007ffe0ff */
[----:B------:R-:W-:Y:S02]  /*699c0*/  IADD3 R34, R30, c[0x0][0x198], RZ ;  /* 0x000066001e227a10 */ /* 0x000fe40007ffe0ff */
[----:B------:R-:W-:-:S02]  /*699d0*/  LEA.HI.X.SX32 R33, R61, R4, 0x2, P2 ;  /* 0x000000043d217211 */ /* 0x000fc400010f16ff */
[----:B------:R-:W-:Y:S02]  /*699e0*/  ISETP.LT.AND P1, PT, R7, c[0x0][0x17c], !P0 ;  /* 0x00005f0007007a0c */ /* 0x000fe40004721270 */
[----:B------:R-:W-:Y:S01]  /*699f0*/  IADD3 R7, R252, 0x165, RZ ;  /* 0x00000165fc077810 */ /* 0x000fe20007ffe0ff */
[----:B------:R1:W-:Y:S01]  /*69a00*/  @P4 STG.E [R44.64], R46 ;  /* 0x0000002e2c004986 */ /* 0x0003e2000c101904 */
[----:B------:R-:W-:Y:S02]  /*69a10*/  IADD3 R49, R34, c[0x0][0x198], RZ ;  /* 0x0000660022317a10 */ /* 0x000fe40007ffe0ff */
[----:B------:R-:W-:Y:S01]  /*69a20*/  ISETP.LT.AND P2, PT, R7, c[0x0][0x17c], !P0 ;  /* 0x00005f0007007a0c */ /* 0x000fe20004741270 */
[----:B------:R2:W-:Y:S01]  /*69a30*/  @P3 STG.E [R32.64], R47 ;  /* 0x0000002f20003986 */ /* 0x0005e2000c101904 */
[----:B---3--:R-:W-:Y:S02]  /*69a40*/  LEA R42, P3, R20, R3, 0x2 ;  /* 0x00000003142a7211 */ /* 0x008fe400078610ff */
[----:B------:R-:W-:-:S02]  /*69a50*/  IADD3 R7, R49, c[0x0][0x198], RZ ;  /* 0x0000660031077a10 */ /* 0x000fc40007ffe0ff */
[-C--:B------:R-:W-:Y:S02]  /*69a60*/  LEA R62, P6, R63, R3.reuse, 0x2 ;  /* 0x000000033f3e7211 */ /* 0x080fe400078c10ff */
[-C--:B------:R-:W-:Y:S02]  /*69a70*/  LEA.HI.X.SX32 R43, R20, R4.reuse, 0x2, P3 ;  /* 0x00000004142b7211 */ /* 0x080fe400018f16ff */
[----:B------:R-:W-:Y:S02]  /*69a80*/  IADD3 R20, R7, c[0x0][0x198], RZ ;  /* 0x0000660007147a10 */ /* 0x000fe40007ffe0ff */
[----:B------:R-:W-:Y:S02]  /*69a90*/  LEA.HI.X.SX32 R63, R63, R4, 0x2, P6 ;  /* 0x000000043f3f7211 */ /* 0x000fe400030f16ff */
[----:B-1----:R-:W-:Y:S02]  /*69aa0*/  LEA R44, P6, R27, R3, 0x2 ;  /* 0x000000031b2c7211 */ /* 0x002fe400078c10ff */
[----:B--2---:R-:W-:-:S02]  /*69ab0*/  IADD3 R33, R20, c[0x0][0x198], RZ ;  /* 0x0000660014217a10 */ /* 0x004fc40007ffe0ff */
[----:B------:R-:W-:Y:S02]  /*69ac0*/  LEA.HI.X.SX32 R45, R27, R4, 0x2, P6 ;  /* 0x000000041b2d7211 */ /* 0x000fe400030f16ff */
[----:B------:R-:W-:Y:S02]  /*69ad0*/  IADD3 R29, R252, 0x164, RZ ;  /* 0x00000164fc1d7810 */ /* 0x000fe40007ffe0ff */
[----:B------:R-:W-:Y:S01]  /*69ae0*/  IADD3 R27, R33, c[0x0][0x198], RZ ;  /* 0x00006600211b7a10 */ /* 0x000fe20007ffe0ff */
[----:B------:R1:W-:Y:S01]  /*69af0*/  @P5 STG.E [R62.64], R78 ;  /* 0x0000004e3e005986 */ /* 0x0003e2000c101904 */
[----:B------:R-:W-:Y:S02]  /*69b00*/  ISETP.LT.AND P4, PT, R29, c[0x0][0x17c], !P0 ;  /* 0x00005f001d007a0c */ /* 0x000fe40004781270 */
[----:B------:R-:W-:Y:S01]  /*69b10*/  IADD3 R47, R27, c[0x0][0x198], RZ ;  /* 0x000066001b2f7a10 */ /* 0x000fe20007ffe0ff */
[----:B------:R2:W-:Y:S03]  /*69b20*/  @P1 STG.E [R42.64], R79 ;  /* 0x0000004f2a001986 */ /* 0x0005e6000c101904 */
[----:B------:R-:W-:-:S02]  /*69b30*/  IADD3 R48, R47, c[0x0][0x198], RZ ;  /* 0x000066002f307a10 */ /* 0x000fc40007ffe0ff */
[----:B-1----:R-:W-:-:S04]  /*69b40*/  LEA R62, P1, R16, R3, 0x2 ;  /* 0x00000003103e7211 */ /* 0x002fc800078210ff */
[----:B------:R-:W-:Y:S02]  /*69b50*/  LEA.HI.X.SX32 R63, R16, R4, 0x2, P1 ;  /* 0x00000004103f7211 */ /* 0x000fe400008f16ff */
[----:B------:R-:W-:Y:S01]  /*69b60*/  IADD3 R16, R48, c[0x0][0x198], RZ ;  /* 0x0000660030107a10 */ /* 0x000fe20007ffe0ff */
[----:B------:R1:W-:Y:S01]  /*69b70*/  @P4 STG.E [R44.64], R114 ;  /* 0x000000722c004986 */ /* 0x0003e2000c101904 */
[-C--:B------:R-:W-:Y:S02]  /*69b80*/  LEA R64, P6, R26, R3.reuse, 0x2 ;  /* 0x000000031a407211 */ /* 0x080fe400078c10ff */
[----:B------:R-:W-:Y:S01]  /*69b90*/  IADD3 R32, R16, c[0x0][0x198], RZ ;  /* 0x0000660010207a10 */ /* 0x000fe20007ffe0ff */
[----:B------:R3:W-:Y:S01]  /*69ba0*/  @P2 STG.E [R62.64], R115 ;  /* 0x000000733e002986 */ /* 0x0007e2000c101904 */
[----:B--2---:R-:W-:Y:S02]  /*69bb0*/  LEA R42, P2, R15, R3, 0x2 ;  /* 0x000000030f2a7211 */ /* 0x004fe400078410ff */
[----:B------:R-:W-:-:S02]  /*69bc0*/  IADD3 R46, R32, c[0x0][0x198], RZ ;  /* 0x00006600202e7a10 */ /* 0x000fc40007ffe0ff */
[-C--:B------:R-:W-:Y:S02]  /*69bd0*/  LEA.HI.X.SX32 R65, R26, R4.reuse, 0x2, P6 ;  /* 0x000000041a417211 */ /* 0x080fe400030f16ff */
[C---:B------:R-:W-:Y:S02]  /*69be0*/  IADD3 R26, R252.reuse, 0x16b, RZ ;  /* 0x0000016bfc1a7810 */ /* 0x040fe40007ffe0ff */
[----:B------:R-:W-:Y:S02]  /*69bf0*/  LEA.HI.X.SX32 R43, R15, R4, 0x2, P2 ;  /* 0x000000040f2b7211 */ /* 0x000fe400010f16ff */
[----:B------:R-:W-:Y:S02]  /*69c00*/  IADD3 R31, R252, 0x166, RZ ;  /* 0x00000166fc1f7810 */ /* 0x000fe40007ffe0ff */
[----:B------:R-:W-:Y:S02]  /*69c10*/  IADD3 R15, R46, c[0x0][0x198], RZ ;  /* 0x000066002e0f7a10 */ /* 0x000fe40007ffe0ff */
[----:B------:R-:W-:-:S02]  /*69c20*/  IADD3 R29, R252, 0x167, RZ ;  /* 0x00000167fc1d7810 */ /* 0x000fc40007ffe0ff */
[----:B------:R-:W-:Y:S02]  /*69c30*/  ISETP.LT.AND P2, PT, R26, c[0x0][0x17c], !P0 ;  /* 0x00005f001a007a0c */ /* 0x000fe40004741270 */
[----:B------:R-:W-:Y:S02]  /*69c40*/  ISETP.LT.AND P5, PT, R31, c[0x0][0x17c], !P0 ;  /* 0x00005f001f007a0c */ /* 0x000fe400047a1270 */
[----:B------:R-:W-:Y:S02]  /*69c50*/  IADD3 R26, R15, c[0x0][0x198], RZ ;  /* 0x000066000f1a7a10 */ /* 0x000fe40007ffe0ff */
[----:B------:R-:W-:Y:S02]  /*69c60*/  ISETP.LT.AND P3, PT, R29, c[0x0][0x17c], !P0 ;  /* 0x00005f001d007a0c */ /* 0x000fe40004761270 */
[----:B------:R-:W-:Y:S02]  /*69c70*/  IADD3 R31, R252, 0x168, RZ ;  /* 0x00000168fc1f7810 */ /* 0x000fe40007ffe0ff */
[----:B-1----:R-:W-:-:S02]  /*69c80*/  IADD3 R45, R26, c[0x0][0x198], RZ ;  /* 0x000066001a2d7a10 */ /* 0x002fc40007ffe0ff */
[----:B------:R-:W-:Y:S02]  /*69c90*/  ISETP.LT.AND P4, PT, R31, c[0x0][0x17c], !P0 ;  /* 0x00005f001f007a0c */ /* 0x000fe40004781270 */
[----:B------:R-:W-:Y:S02]  /*69ca0*/  LEA R66, P6, R24, R3, 0x2 ;  /* 0x0000000318427211 */ /* 0x000fe400078c10ff */
[----:B------:R-:W-:Y:S02]  /*69cb0*/  IADD3 R31, R45, c[0x0][0x198], RZ ;  /* 0x000066002d1f7a10 */ /* 0x000fe40007ffe0ff */
[----:B------:R-:W-:Y:S02]  /*69cc0*/  IADD3 R29, R252, 0x169, RZ ;  /* 0x00000169fc1d7810 */ /* 0x000fe40007ffe0ff */
[----:B------:R-:W-:Y:S01]  /*69cd0*/  LEA.HI.X.SX32 R67, R24, R4, 0x2, P6 ;  /* 0x0000000418437211 */ /* 0x000fe200030f16ff */
[----:B------:R1:W-:Y:S01]  /*69ce0*/  @P5 STG.E [R64.64], R122 ;  /* 0x0000007a40005986 */ /* 0x0003e2000c101904 */
[----:B------:R-:W-:-:S02]  /*69cf0*/  IADD3 R24, R31, c[0x0][0x198], RZ ;  /* 0x000066001f187a10 */ /* 0x000fc40007ffe0ff */
[----:B------:R-:W-:Y:S01]  /*69d00*/  ISETP.LT.AND P1, PT, R29, c[0x0][0x17c], !P0 ;  /* 0x00005f001d007a0c */ /* 0x000fe20004721270 */
[----:B------:R-:W-:Y:S01]  /*69d10*/  @P3 STG.E [R42.64], R123 ;  /* 0x0000007b2a003986 */ /* 0x000fe2000c101904 */
[CC--:B---3--:R-:W-:Y:S02]  /*69d20*/  LEA R62, P3, R21.reuse, R3.reuse, 0x2 ;  /* 0x00000003153e7211 */ /* 0x0c8fe400078610ff */
[----:B------:R-:W-:Y:S01]  /*69d30*/  IADD3 R44, R24, c[0x0][0x198], RZ ;  /* 0x00006600182c7a10 */ /* 0x000fe20007ffe0ff */
[----:B------:R2:W-:Y:S01]  /*69d40*/  @P4 STG.E [R66.64], R50 ;  /* 0x0000003242004986 */ /* 0x0005e2000c101904 */
[----:B------:R-:W-:Y:S02]  /*69d50*/  IADD3 R29, R252, 0x16a, RZ ;  /* 0x0000016afc1d7810 */ /* 0x000fe40007ffe0ff */
[----:B------:R-:W-:Y:S02]  /*69d60*/  LEA.HI.X.SX32 R63, R21, R4, 0x2, P3 ;  /* 0x00000004153f7211 */ /* 0x000fe400018f16ff */
[----:B-1----:R-:W-:-:S02]  /*69d70*/  LEA R64, P4, R25, R3, 0x2 ;  /* 0x0000000319407211 */ /* 0x002fc400078810ff */
[----:B------:R-:W-:Y:S02]  /*69d80*/  IADD3 R21, R44, c[0x0][0x198], RZ ;  /* 0x000066002c157a10 */ /* 0x000fe40007ffe0ff */
[----:B------:R-:W-:Y:S02]  /*69d90*/  ISETP.LT.AND P5, PT, R29, c[0x0][0x17c], !P0 ;  /* 0x00005f001d007a0c */ /* 0x000fe400047a1270 */
[C---:B------:R-:W-:Y:S02]  /*69da0*/  IADD3 R41, R252.reuse, 0x16c, RZ ;  /* 0x0000016cfc297810 */ /* 0x040fe40007ffe0ff */
[----:B------:R-:W-:Y:S02]  /*69db0*/  IADD3 R29, R252, 0x16d, RZ ;  /* 0x0000016dfc1d7810 */ /* 0x000fe40007ffe0ff */
[----:B------:R-:W-:Y:S02]  /*69dc0*/  LEA.HI.X.SX32 R65, R25, R4, 0x2, P4 ;  /* 0x0000000419417211 */ /* 0x000fe400020f16ff */
[----:B------:R-:W-:Y:S01]  /*69dd0*/  IADD3 R25, R21, c[0x0][0x198], RZ ;  /* 0x0000660015197a10 */ /* 0x000fe20007ffe0ff */
[----:B------:R1:W-:Y:S01]  /*69de0*/  @P1 STG.E [R62.64], R51 ;  /* 0x000000333e001986 */ /* 0x0003e2000c101904 */
[----:B------:R-:W-:-:S02]  /*69df0*/  ISETP.LT.AND P3, PT, R41, c[0x0][0x17c], !P0 ;  /* 0x00005f0029007a0c */ /* 0x000fc40004761270 */
[----:B------:R-:W-:Y:S02]  /*69e00*/  ISETP.LT.AND P4, PT, R29, c[0x0][0x17c], !P0 ;  /* 0x00005f001d007a0c */ /* 0x000fe40004781270 */
[-C--:B--2---:R-:W-:Y:S02]  /*69e10*/  LEA R66, P1, R19, R3.reuse, 0x2 ;  /* 0x0000000313427211 */ /* 0x084fe400078210ff */
[----:B------:R-:W-:Y:S02]  /*69e20*/  IADD3 R29, R25, c[0x0][0x198], RZ ;  /* 0x00006600191d7a10 */ /* 0x000fe40007ffe0ff */
[----:B------:R-:W-:Y:S02]  /*69e30*/  LEA R68, P6, R28, R3, 0x2 ;  /* 0x000000031c447211 */ /* 0x000fe400078c10ff */
[----:B------:R-:W-:Y:S02]  /*69e40*/  IADD3 R42, R252, 0x16e, RZ ;  /* 0x0000016efc2a7810 */ /* 0x000fe40007ffe0ff */
[----:B------:R-:W-:-:S02]  /*69e50*/  LEA.HI.X.SX32 R67, R19, R4, 0x2, P1 ;  /* 0x0000000413437211 */ /* 0x000fc400008f16ff */
[----:B------:R-:W-:Y:S01]  /*69e60*/  IADD3 R19, R29, c[0x0][0x198], RZ ;  /* 0x000066001d137a10 */ /* 0x000fe20007ffe0ff */
[----:B------:R-:W-:Y:S01]  /*69e70*/  @P5 STG.E [R64.64], R106 ;  /* 0x0000006a40005986 */ /* 0x000fe2000c101904 */
[----:B------:R-:W-:Y:S02]  /*69e80*/  LEA.HI.X.SX32 R69, R28, R4, 0x2, P6 ;  /* 0x000000041c457211 */ /* 0x000fe400030f16ff */
[----:B------:R-:W-:Y:S02]  /*69e90*/  ISETP.LT.AND P5, PT, R42, c[0x0][0x17c], !P0 ;  /* 0x00005f002a007a0c */ /* 0x000fe400047a1270 */
[----:B------:R-:W-:Y:S01]  /*69ea0*/  IADD3 R42, R19, c[0x0][0x198], RZ ;  /* 0x00006600132a7a10 */ /* 0x000fe20007ffe0ff */
[----:B------:R-:W-:Y:S01]  /*69eb0*/  @P2 STG.E [R66.64], R107 ;  /* 0x0000006b42002986 */ /* 0x000fe2000c101904 */
[-C--:B------:R-:W-:Y:S02]  /*69ec0*/  LEA R50, P2, R18, R3.reuse, 0x2 ;  /* 0x0000000312327211 */ /* 0x080fe400078410ff */
[----:B------:R-:W-:Y:S01]  /*69ed0*/  IADD3 R43, R42, c[0x0][0x198], RZ ;  /* 0x000066002a2b7a10 */ /* 0x000fe20007ffe0ff */
[----:B------:R2:W-:Y:S01]  /*69ee0*/  @P3 STG.E [R68.64], R118 ;  /* 0x0000007644003986 */ /* 0x0005e2000c101904 */
[----:B-1----:R-:W-:-:S02]  /*69ef0*/  LEA R62, P3, R17, R3, 0x2 ;  /* 0x00000003113e7211 */ /* 0x002fc400078610ff */
[----:B------:R-:W-:Y:S02]  /*69f00*/  IADD3 R41, R252, 0x16f, RZ ;  /* 0x0000016ffc297810 */ /* 0x000fe40007ffe0ff */
[-C--:B------:R-:W-:Y:S02]  /*69f10*/  LEA.HI.X.SX32 R51, R18, R4.reuse, 0x2, P2 ;  /* 0x0000000412337211 */ /* 0x080fe400010f16ff */
[----:B------:R-:W-:Y:S02]  /*69f20*/  IADD3 R28, R43, c[0x0][0x198], RZ ;  /* 0x000066002b1c7a10 */ /* 0x000fe40007ffe0ff */
[----:B------:R-:W-:Y:S02]  /*69f30*/  LEA.HI.X.SX32 R63, R17, R4, 0x2, P3 ;  /* 0x00000004113f7211 */ /* 0x000fe400018f16ff */
[----:B------:R-:W-:Y:S01]  /*69f40*/  ISETP.LT.AND P1, PT, R41, c[0x0][0x17c], !P0 ;  /* 0x00005f0029007a0c */ /* 0x000fe20004721270 */
[----:B------:R-:W-:Y:S01]  /*69f50*/  @P4 STG.E [R50.64], R119 ;  /* 0x0000007732004986 */ /* 0x000fe2000c101904 */
[----:B------:R-:W-:-:S02]  /*69f60*/  IADD3 R41, R252, 0x171, RZ ;  /* 0x00000171fc297810 */ /* 0x000fc40007ffe0ff */
[----:B------:R-:W-:Y:S01]  /*69f70*/  IADD3 R17, R28, c[0x0][0x198], RZ ;  /* 0x000066001c117a10 */ /* 0x000fe20007ffe0ff */
[----:B------:R-:W-:Y:S01]  /*69f80*/  @P5 STG.E [R62.64], R212 ;  /* 0x000000d43e005986 */ /* 0x000fe2000c101904 */
[-C--:B--2---:R-:W-:Y:S02]  /*69f90*/  LEA R68, P4, R23, R3.reuse, 0x2 ;  /* 0x0000000317447211 */ /* 0x084fe400078810ff */
[-C--:B------:R-:W-:Y:S02]  /*69fa0*/  LEA R66, P5, R40, R3.reuse, 0x2 ;  /* 0x0000000328427211 */ /* 0x080fe400078a10ff */
[----:B------:R-:W-:Y:S02]  /*69fb0*/  ISETP.LT.AND P3, PT, R41, c[0x0][0x17c], !P0 ;  /* 0x00005f0029007a0c */ /* 0x000fe40004761270 */
[----:B------:R-:W-:Y:S02]  /*69fc0*/  LEA R64, P6, R60, R3, 0x2 ;  /* 0x000000033c407211 */ /* 0x000fe400078c10ff */
[----:B------:R-:W-:-:S02]  /*69fd0*/  IADD3 R41, R17, c[0x0][0x198], RZ ;  /* 0x0000660011297a10 */ /* 0x000fc40007ffe0ff */
[-C--:B------:R-:W-:Y:S02]  /*69fe0*/  LEA.HI.X.SX32 R69, R23, R4.reuse, 0x2, P4 ;  /* 0x0000000417457211 */ /* 0x080fe400020f16ff */
[-C--:B------:R-:W-:Y:S02]  /*69ff0*/  LEA.HI.X.SX32 R67, R40, R4.reuse, 0x2, P5 ;  /* 0x0000000428437211 */ /* 0x080fe400028f16ff */
[----:B------:R-:W-:Y:S02]  /*6a000*/  LEA.HI.X.SX32 R65, R60, R4, 0x2, P6 ;  /* 0x000000043c417211 */ /* 0x000fe400030f16ff */
[----:B------:R-:W-:Y:S01]  /*6a010*/  IADD3 R18, R41, c[0x0][0x198], RZ ;  /* 0x0000660029127a10 */ /* 0x000fe20007ffe0ff */
[----:B------:R-:W-:Y:S03]  /*6a020*/  STL.64 [R1+0x40], R68 ;  /* 0x0000404401007387 */ /* 0x000fe60000100a00 */
[----:B------:R-:W-:Y:S01]  /*6a030*/  IADD3 R23, R18, c[0x0][0x198], RZ ;  /* 0x0000660012177a10 */ /* 0x000fe20007ffe0ff */
[----:B------:R1:W-:Y:S04]  /*6a040*/  STL.64 [R1+0x38], R66 ;  /* 0x0000384201007387 */ /* 0x0003e80000100a00 */
[----:B------:R2:W-:Y:S01]  /*6a050*/  STL.64 [R1+0x30], R64 ;  /* 0x0000304001007387 */ /* 0x0005e20000100a00 */
[----:B------:R-:W-:-:S02]  /*6a060*/  IADD3 R40, R23, c[0x0][0x198], RZ ;  /* 0x0000660017287a10 */ /* 0x000fc40007ffe0ff */
[CC--:B-1----:R-:W-:Y:S02]  /*6a070*/  LEA R66, P4, R12.reuse, R3.reuse, 0x2 ;  /* 0x000000030c427211 */ /* 0x0c2fe400078810ff */
[CC--:B--2---:R-:W-:Y:S02]  /*6a080*/  LEA R64, P5, R11.reuse, R3.reuse, 0x2 ;  /* 0x000000030b407211 */ /* 0x0c4fe400078a10ff */
[-C--:B------:R-:W-:Y:S02]  /*6a090*/  LEA.HI.X.SX32 R67, R12, R4.reuse, 0x2, P4 ;  /* 0x000000040c437211 */ /* 0x080fe400020f16ff */
[----:B------:R-:W-:Y:S02]  /*6a0a0*/  LEA.HI.X.SX32 R65, R11, R4, 0x2, P5 ;  /* 0x000000040b417211 */ /* 0x000fe400028f16ff */
[----:B------:R-:W-:Y:S01]  /*6a0b0*/  LEA R62, P6, R59, R3, 0x2 ;  /* 0x000000033b3e7211 */ /* 0x000fe200078c10ff */
[----:B------:R-:W-:Y:S01]  /*6a0c0*/  STL.64 [R1+0x28], R66 ;  /* 0x0000284201007387 */ /* 0x000fe20000100a00 */
[----:B------:R-:W-:-:S03]  /*6a0d0*/  IADD3 R12, R40, c[0x0][0x198], RZ ;  /* 0x00006600280c7a10 */ /* 0x000fc60007ffe0ff */
[----:B------:R1:W-:Y:S01]  /*6a0e0*/  STL.64 [R1+0x20], R64 ;  /* 0x0000204001007387 */ /* 0x0003e20000100a00 */
[-C--:B------:R-:W-:Y:S02]  /*6a0f0*/  LEA.HI.X.SX32 R63, R59, R4.reuse, 0x2, P6 ;  /* 0x000000043b3f7211 */ /* 0x080fe400030f16ff */
[----:B------:R-:W-:Y:S02]  /*6a100*/  IADD3 R11, R12, c[0x0][0x198], RZ ;  /* 0x000066000c0b7a10 */ /* 0x000fe40007ffe0ff */
[----:B------:R-:W-:Y:S02]  /*6a110*/  IADD3 R61, R252, 0x170, RZ ;  /* 0x00000170fc3d7810 */ /* 0x000fe40007ffe0ff */
[-C--:B------:R-:W-:Y:S02]  /*6a120*/  LEA R60, P6, R22, R3.reuse, 0x2 ;  /* 0x00000003163c7211 */ /* 0x080fe400078c10ff */
[C---:B-1----:R-:W-:Y:S01]  /*6a130*/  LEA R64, P4, R39.reuse, R3, 0x2 ;  /* 0x0000000327407211 */ /* 0x042fe200078810ff */
[----:B------:R1:W-:Y:S03]  /*6a140*/  STL.64 [R1+0x18], R62 ;  /* 0x0000183e01007387 */ /* 0x0003e60000100a00 */
[----:B------:R-:W-:-:S02]  /*6a150*/  LEA.HI.X.SX32 R65, R39, R4, 0x2, P4 ;  /* 0x0000000427417211 */ /* 0x000fc400020f16ff */
[----:B------:R-:W-:Y:S02]  /*6a160*/  IADD3 R39, R11, c[0x0][0x198], RZ ;  /* 0x000066000b277a10 */ /* 0x000fe40007ffe0ff */
[----:B------:R-:W-:Y:S02]  /*6a170*/  ISETP.LT.AND P2, PT, R61, c[0x0][0x17c], !P0 ;  /* 0x00005f003d007a0c */ /* 0x000fe40004741270 */
[----:B------:R-:W-:Y:S02]  /*6a180*/  LEA.HI.X.SX32 R61, R22, R4, 0x2, P6 ;  /* 0x00000004163d7211 */ /* 0x000fe400030f16ff */
[-C--:B------:R-:W-:Y:S02]  /*6a190*/  LEA R250, P4, R13, R3.reuse, 0x2 ;  /* 0x000000030dfa7211 */ /* 0x080fe400078810ff */
[----:B-1----:R-:W-:Y:S02]  /*6a1a0*/  LEA R62, P5, R58, R3, 0x2 ;  /* 0x000000033a3e7211 */ /* 0x002fe400078a10ff */
[----:B------:R-:W-:-:S02]  /*6a1b0*/  IADD3 R22, R39, c[0x0][0x198], RZ ;  /* 0x0000660027167a10 */ /* 0x000fc40007ffe0ff */
[-C--:B------:R-:W-:Y:S02]  /*6a1c0*/  LEA.HI.X.SX32 R63, R58, R4.reuse, 0x2, P5 ;  /* 0x000000043a3f7211 */ /* 0x080fe400028f16ff */
[-C--:B------:R-:W-:Y:S02]  /*6a1d0*/  LEA R244, P5, R38, R3.reuse, 0x2 ;  /* 0x0000000326f47211 */ /* 0x080fe400078a10ff */
[-C--:B------:R-:W-:Y:S02]  /*6a1e0*/  LEA.HI.X.SX32 R251, R13, R4.reuse, 0x2, P4 ;  /* 0x000000040dfb7211 */ /* 0x080fe400020f16ff */
[----:B------:R-:W-:Y:S02]  /*6a1f0*/  IADD3 R13, R22, c[0x0][0x198], RZ ;  /* 0x00006600160d7a10 */ /* 0x000fe40007ffe0ff */
[----:B------:R-:W-:Y:S02]  /*6a200*/  LEA.HI.X.SX32 R245, R38, R4, 0x2, P5 ;  /* 0x0000000426f57211 */ /* 0x000fe400028f16ff */
[----:B------:R-:W-:-:S02]  /*6a210*/  LEA R240, P4, R6, R3, 0x2 ;  /* 0x0000000306f07211 */ /* 0x000fc400078810ff */
[----:B------:R-:W-:Y:S02]  /*6a220*/  IADD3 R38, R13, c[0x0][0x198], RZ ;  /* 0x000066000d267a10 */ /* 0x000fe40007ffe0ff */
[-C--:B------:R-:W-:Y:S02]  /*6a230*/  LEA R242, P5, R8, R3.reuse, 0x2 ;  /* 0x0000000308f27211 */ /* 0x080fe400078a10ff */
[-C--:B------:R-:W-:Y:S02]  /*6a240*/  LEA.HI.X.SX32 R241, R6, R4.reuse, 0x2, P4 ;  /* 0x0000000406f17211 */ /* 0x080fe400020f16ff */
[----:B------:R-:W-:Y:S02]  /*6a250*/  IADD3 R6, R38, c[0x0][0x198], RZ ;  /* 0x0000660026067a10 */ /* 0x000fe40007ffe0ff */
[----:B------:R-:W-:Y:S02]  /*6a260*/  LEA.HI.X.SX32 R243, R8, R4, 0x2, P5 ;  /* 0x0000000408f37211 */ /* 0x000fe400028f16ff */
[----:B------:R-:W-:-:S02]  /*6a270*/  LEA R238, P4, R37, R3, 0x2 ;  /* 0x0000000325ee7211 */ /* 0x000fc400078810ff */
[----:B------:R-:W-:Y:S02]  /*6a280*/  IADD3 R8, R6, c[0x0][0x198], RZ ;  /* 0x0000660006087a10 */ /* 0x000fe40007ffe0ff */
[-C--:B------:R-:W-:Y:S02]  /*6a290*/  LEA R246, P6, R57, R3.reuse, 0x2 ;  /* 0x0000000339f67211 */ /* 0x080fe400078c10ff */
[----:B------:R-:W-:Y:S02]  /*6a2a0*/  LEA R232, P5, R0, R3, 0x2 ;  /* 0x0000000300e87211 */ /* 0x000fe400078a10ff */
[-C--:B------:R-:W-:Y:S02]  /*6a2b0*/  LEA.HI.X.SX32 R239, R37, R4.reuse, 0x2, P4 ;  /* 0x0000000425ef7211 */ /* 0x080fe400020f16ff */
[----:B------:R-:W-:Y:S02]  /*6a2c0*/  IADD3 R37, R8, c[0x0][0x198], RZ ;  /* 0x0000660008257a10 */ /* 0x000fe40007ffe0ff */
[----:B------:R-:W-:-:S02]  /*6a2d0*/  LEA.HI.X.SX32 R247, R57, R4, 0x2, P6 ;  /* 0x0000000439f77211 */ /* 0x000fc400030f16ff */
[-C--:B------:R-:W-:Y:S02]  /*6a2e0*/  LEA.HI.X.SX32 R233, R0, R4.reuse, 0x2, P5 ;  /* 0x0000000400e97211 */ /* 0x080fe400028f16ff */
[-C--:B------:R-:W-:Y:S02]  /*6a2f0*/  LEA R228, P4, R5, R3.reuse, 0x2 ;  /* 0x0000000305e47211 */ /* 0x080fe400078810ff */
[-C--:B------:R-:W-:Y:S02]  /*6a300*/  LEA R236, P6, R56, R3.reuse, 0x2 ;  /* 0x0000000338ec7211 */ /* 0x080fe400078c10ff */
[----:B------:R-:W-:Y:S02]  /*6a310*/  IADD3 R0, R37, c[0x0][0x198], RZ ;  /* 0x0000660025007a10 */ /* 0x000fe40007ffe0ff */
[----:B------:R-:W-:Y:S02]  /*6a320*/  LEA R230, P5, R36, R3, 0x2 ;  /* 0x0000000324e67211 */ /* 0x000fe400078a10ff */
[----:B------:R-:W-:-:S02]  /*6a330*/  LEA.HI.X.SX32 R229, R5, R4, 0x2, P4 ;  /* 0x0000000405e57211 */ /* 0x000fc400020f16ff */
[-C--:B------:R-:W-:Y:S02]  /*6a340*/  LEA.HI.X.SX32 R237, R56, R4.reuse, 0x2, P6 ;  /* 0x0000000438ed7211 */ /* 0x080fe400030f16ff */
[----:B------:R-:W-:Y:S02]  /*6a350*/  IADD3 R5, R0, c[0x0][0x198], RZ ;  /* 0x0000660000057a10 */ /* 0x000fe40007ffe0ff */
[-C--:B------:R-:W-:Y:S02]  /*6a360*/  LEA R234, P6, R55, R3.reuse, 0x2 ;  /* 0x0000000337ea7211 */ /* 0x080fe400078c10ff */
[----:B------:R-:W-:Y:S02]  /*6a370*/  LEA.HI.X.SX32 R231, R36, R4, 0x2, P5 ;  /* 0x0000000424e77211 */ /* 0x000fe400028f16ff */
[----:B------:R-:W-:Y:S02]  /*6a380*/  LEA R226, P4, R9, R3, 0x2 ;  /* 0x0000000309e27211 */ /* 0x000fe400078810ff */
[----:B------:R-:W-:-:S02]  /*6a390*/  IADD3 R36, R5, c[0x0][0x198], RZ ;  /* 0x0000660005247a10 */ /* 0x000fc40007ffe0ff */
[-C--:B------:R-:W-:Y:S02]  /*6a3a0*/  LEA.HI.X.SX32 R235, R55, R4.reuse, 0x2, P6 ;  /* 0x0000000437eb7211 */ /* 0x080fe400030f16ff */
[-C--:B------:R-:W-:Y:S02]  /*6a3b0*/  LEA R224, P6, R54, R3.reuse, 0x2 ;  /* 0x0000000336e07211 */ /* 0x080fe400078c10ff */
[----:B------:R-:W-:Y:S02]  /*6a3c0*/  LEA R220, P5, R14, R3, 0x2 ;  /* 0x000000030edc7211 */ /* 0x000fe400078a10ff */
[-C--:B------:R-:W-:Y:S02]  /*6a3d0*/  LEA.HI.X.SX32 R227, R9, R4.reuse, 0x2, P4 ;  /* 0x0000000409e37211 */ /* 0x080fe400020f16ff */
[----:B------:R-:W-:Y:S02]  /*6a3e0*/  IADD3 R9, R36, c[0x0][0x198], RZ ;  /* 0x0000660024097a10 */ /* 0x000fe40007ffe0ff */
[----:B------:R-:W-:-:S02]  /*6a3f0*/  LEA.HI.X.SX32 R225, R54, R4, 0x2, P6 ;  /* 0x0000000436e17211 */ /* 0x000fc400030f16ff */
[-C--:B------:R-:W-:Y:S02]  /*6a400*/  LEA R222, P6, R35, R3.reuse, 0x2 ;  /* 0x0000000323de7211 */ /* 0x080fe400078c10ff */
[-C--:B------:R-:W-:Y:S02]  /*6a410*/  LEA.HI.X.SX32 R221, R14, R4.reuse, 0x2, P5 ;  /* 0x000000040edd7211 */ /* 0x080fe400028f16ff */
[----:B------:R-:W-:Y:S02]  /*6a420*/  IADD3 R14, R9, c[0x0][0x198], RZ ;  /* 0x00006600090e7a10 */ /* 0x000fe40007ffe0ff */
[----:B------:R-:W-:Y:S02]  /*6a430*/  LEA R216, P4, R10, R3, 0x2 ;  /* 0x000000030ad87211 */ /* 0x000fe400078810ff */
[----:B------:R-:W-:Y:S02]  /*6a440*/  LEA.HI.X.SX32 R223, R35, R4, 0x2, P6 ;  /* 0x0000000423df7211 */ /* 0x000fe400030f16ff */
[----:B------:R-:W-:-:S02]  /*6a450*/  IADD3 R35, R14, c[0x0][0x198], RZ ;  /* 0x000066000e237a10 */ /* 0x000fc40007ffe0ff */
[-C--:B------:R-:W-:Y:S02]  /*6a460*/  LEA R218, P5, R52, R3.reuse, 0x2 ;  /* 0x0000000334da7211 */ /* 0x080fe400078a10ff */
[-C--:B------:R-:W-:Y:S02]  /*6a470*/  LEA.HI.X.SX32 R217, R10, R4.reuse, 0x2, P4 ;  /* 0x000000040ad97211 */ /* 0x080fe400020f16ff */
[-C--:B------:R-:W-:Y:S02]  /*6a480*/  LEA R214, P4, R30, R3.reuse, 0x2 ;  /* 0x000000031ed67211 */ /* 0x080fe400078810ff */
[----:B------:R-:W-:Y:S02]  /*6a490*/  IADD3 R10, R35, c[0x0][0x198], RZ ;  /* 0x00006600230a7a10 */ /* 0x000fe40007ffe0ff */
[----:B------:R-:W-:Y:S02]  /*6a4a0*/  LEA.HI.X.SX32 R219, R52, R4, 0x2, P5 ;  /* 0x0000000434db7211 */ /* 0x000fe400028f16ff */
[----:B------:R-:W-:-:S02]  /*6a4b0*/  LEA R208, P5, R34, R3, 0x2 ;  /* 0x0000000322d07211 */ /* 0x000fc400078a10ff */
        /* <DEDUP_REMOVED lines=32> */
[-C--:B------:R-:W-:Y:S02]  /*6a6c0*/  LEA.HI.X.SX32 R191, R15, R4.reuse, 0x2, P4 ;  /* 0x000000040fbf7211 */ /* 0x080fe400020f16ff */
[----:B------:R-:W-:Y:S02]  /*6a6d0*/  LEA R188, P6, R46, R3, 0x2 ;  /* 0x000000032ebc7211 */ /* 0x000fe400078c10ff */
[----:B------:R-:W-:Y:S02]  /*6a6e0*/  IADD3 R15, R32, c[0x0][0x198], RZ ;  /* 0x00006600200f7a10 */ /* 0x000fe40007ffe0ff */
[----:B------:R-:W-:-:S02]  /*6a6f0*/  LEA.HI.X.SX32 R185, R26, R4, 0x2, P5 ;  /* 0x000000041ab97211 */ /* 0x000fc400028f16ff */
[-C--:B------:R-:W-:Y:S02]  /*6a700*/  LEA R180, P4, R31, R3.reuse, 0x2 ;  /* 0x000000031fb47211 */ /* 0x080fe400078810ff */
[-C--:B------:R-:W-:Y:S02]  /*6a710*/  LEA.HI.X.SX32 R189, R46, R4.reuse, 0x2, P6 ;  /* 0x000000042ebd7211 */ /* 0x080fe400030f16ff */
[----:B------:R-:W-:Y:S02]  /*6a720*/  IADD3 R26, R15, c[0x0][0x198], RZ ;  /* 0x000066000f1a7a10 */ /* 0x000fe40007ffe0ff */
[-C--:B------:R-:W-:Y:S02]  /*6a730*/  LEA R186, P6, R45, R3.reuse, 0x2 ;  /* 0x000000032dba7211 */ /* 0x080fe400078c10ff */
[----:B------:R-:W-:Y:S02]  /*6a740*/  LEA R182, P5, R24, R3, 0x2 ;  /* 0x0000000318b67211 */ /* 0x000fe400078a10ff */
[----:B------:R-:W-:-:S02]  /*6a750*/  LEA.HI.X.SX32 R181, R31, R4, 0x2, P4 ;  /* 0x000000041fb57211 */ /* 0x000fc400020f16ff */
[----:B------:R-:W-:Y:S02]  /*6a760*/  IADD3 R31, R26, c[0x0][0x198], RZ ;  /* 0x000066001a1f7a10 */ /* 0x000fe40007ffe0ff */
[-C--:B------:R-:W-:Y:S02]  /*6a770*/  LEA.HI.X.SX32 R187, R45, R4.reuse, 0x2, P6 ;  /* 0x000000042dbb7211 */ /* 0x080fe400030f16ff */
[-C--:B------:R-:W-:Y:S02]  /*6a780*/  LEA R176, P6, R44, R3.reuse, 0x2 ;  /* 0x000000032cb07211 */ /* 0x080fe400078c10ff */
[----:B------:R-:W-:Y:S02]  /*6a790*/  LEA.HI.X.SX32 R183, R24, R4, 0x2, P5 ;  /* 0x0000000418b77211 */ /* 0x000fe400028f16ff */
[----:B------:R-:W-:Y:S02]  /*6a7a0*/  LEA R178, P4, R21, R3, 0x2 ;  /* 0x0000000315b27211 */ /* 0x000fe400078810ff */
[----:B------:R-:W-:-:S02]  /*6a7b0*/  IADD3 R24, R31, c[0x0][0x198], RZ ;  /* 0x000066001f187a10 */ /* 0x000fc40007ffe0ff */
[-C--:B------:R-:W-:Y:S02]  /*6a7c0*/  LEA.HI.X.SX32 R177, R44, R4.reuse, 0x2, P6 ;  /* 0x000000042cb17211 */ /* 0x080fe400030f16ff */
[-C--:B------:R-:W-:Y:S02]  /*6a7d0*/  LEA R174, P6, R29, R3.reuse, 0x2 ;  /* 0x000000031dae7211 */ /* 0x080fe400078c10ff */
[-C--:B------:R-:W-:Y:S02]  /*6a7e0*/  LEA.HI.X.SX32 R179, R21, R4.reuse, 0x2, P4 ;  /* 0x0000000415b37211 */ /* 0x080fe400020f16ff */
[----:B------:R-:W-:Y:S02]  /*6a7f0*/  IADD3 R21, R24, c[0x0][0x198], RZ ;  /* 0x0000660018157a10 */ /* 0x000fe40007ffe0ff */
[----:B------:R-:W-:Y:S02]  /*6a800*/  LEA R172, P5, R25, R3, 0x2 ;  /* 0x0000000319ac7211 */ /* 0x000fe400078a10ff */
[----:B------:R-:W-:-:S02]  /*6a810*/  LEA.HI.X.SX32 R175, R29, R4, 0x2, P6 ;  /* 0x000000041daf7211 */ /* 0x000fc400030f16ff */
[----:B------:R-:W-:Y:S02]  /*6a820*/  IADD3 R29, R21, c[0x0][0x198], RZ ;  /* 0x00006600151d7a10 */ /* 0x000fe40007ffe0ff */
[-C--:B------:R-:W-:Y:S02]  /*6a830*/  LEA R168, P4, R19, R3.reuse, 0x2 ;  /* 0x0000000313a87211 */ /* 0x080fe400078810ff */
[-C--:B------:R-:W-:Y:S02]  /*6a840*/  LEA.HI.X.SX32 R173, R25, R4.reuse, 0x2, P5 ;  /* 0x0000000419ad7211 */ /* 0x080fe400028f16ff */
[----:B------:R-:W-:Y:S02]  /*6a850*/  IADD3 R25, R29, c[0x0][0x198], RZ ;  /* 0x000066001d197a10 */ /* 0x000fe40007ffe0ff */
[----:B------:R-:W-:Y:S02]  /*6a860*/  LEA R170, P5, R42, R3, 0x2 ;  /* 0x000000032aaa7211 */ /* 0x000fe400078a10ff */
[----:B------:R-:W-:-:S02]  /*6a870*/  LEA.HI.X.SX32 R169, R19, R4, 0x2, P4 ;  /* 0x0000000413a97211 */ /* 0x000fc400020f16ff */
[-C--:B------:R-:W-:Y:S02]  /*6a880*/  LEA R166, P4, R28, R3.reuse, 0x2 ;  /* 0x000000031ca67211 */ /* 0x080fe400078810ff */
[----:B------:R-:W-:Y:S02]  /*6a890*/  IADD3 R19, R25, c[0x0][0x198], RZ ;  /* 0x0000660019137a10 */ /* 0x000fe40007ffe0ff */
[-C--:B------:R-:W-:Y:S02]  /*6a8a0*/  LEA.HI.X.SX32 R171, R42, R4.reuse, 0x2, P5 ;  /* 0x000000042aab7211 */ /* 0x080fe400028f16ff */
[----:B------:R-:W-:Y:S02]  /*6a8b0*/  LEA R160, P5, R17, R3, 0x2 ;  /* 0x0000000311a07211 */ /* 0x000fe400078a10ff */
[----:B------:R-:W-:Y:S02]  /*6a8c0*/  LEA.HI.X.SX32 R167, R28, R4, 0x2, P4 ;  /* 0x000000041ca77211 */ /* 0x000fe400020f16ff */
[----:B------:R-:W-:-:S02]  /*6a8d0*/  IADD3 R28, R19, c[0x0][0x198], RZ ;  /* 0x00006600131c7a10 */ /* 0x000fc40007ffe0ff */
[-C--:B------:R-:W-:Y:S02]  /*6a8e0*/  LEA.HI.X.SX32 R161, R17, R4.reuse, 0x2, P5 ;  /* 0x0000000411a17211 */ /* 0x080fe400028f16ff */
[-C--:B------:R-:W-:Y:S02]  /*6a8f0*/  LEA R156, P4, R18, R3.reuse, 0x2 ;  /* 0x00000003129c7211 */ /* 0x080fe400078810ff */
[----:B------:R-:W-:Y:S02]  /*6a900*/  IADD3 R17, R28, c[0x0][0x198], RZ ;  /* 0x000066001c117a10 */ /* 0x000fe40007ffe0ff */
        /* <DEDUP_REMOVED lines=15> */
[-C--:B------:R-:W-:Y:S02]  /*6aa00*/  LEA R146, P5, R13, R3.reuse, 0x2 ;  /* 0x000000030d927211 */ /* 0x080fe400078a10ff */
[-C--:B------:R-:W-:Y:S02]  /*6aa10*/  LEA.HI.X.SX32 R145, R22, R4.reuse, 0x2, P4 ;  /* 0x0000000416917211 */ /* 0x080fe400020f16ff */
[----:B------:R-:W-:Y:S02]  /*6aa20*/  IADD3 R22, R11, c[0x0][0x198], RZ ;  /* 0x000066000b167a10 */ /* 0x000fe40007ffe0ff */
[-C--:B------:R-:W-:Y:S02]  /*6aa30*/  LEA.HI.X.SX32 R163, R41, R4.reuse, 0x2, P6 ;  /* 0x0000000429a37211 */ /* 0x080fe400030f16ff */
[----:B------:R-:W-:Y:S02]  /*6aa40*/  LEA.HI.X.SX32 R147, R13, R4, 0x2, P5 ;  /* 0x000000040d937211 */ /* 0x000fe400028f16ff */
[----:B------:R-:W-:-:S02]  /*6aa50*/  LEA R142, P4, R6, R3, 0x2 ;  /* 0x00000003068e7211 */ /* 0x000fc400078810ff */
[-C--:B------:R-:W-:Y:S02]  /*6aa60*/  LEA R152, P6, R40, R3.reuse, 0x2 ;  /* 0x0000000328987211 */ /* 0x080fe400078c10ff */
[----:B------:R-:W-:Y:S02]  /*6aa70*/  IADD3 R13, R22, c[0x0][0x198], RZ ;  /* 0x00006600160d7a10 */ /* 0x000fe40007ffe0ff */
[----:B------:R-:W-:Y:S02]  /*6aa80*/  LEA R136, P5, R8, R3, 0x2 ;  /* 0x0000000308887211 */ /* 0x000fe400078a10ff */
[-C--:B------:R-:W-:Y:S02]  /*6aa90*/  LEA.HI.X.SX32 R143, R6, R4.reuse, 0x2, P4 ;  /* 0x00000004068f7211 */ /* 0x080fe400020f16ff */
[----:B------:R-:W-:Y:S02]  /*6aaa0*/  LEA.HI.X.SX32 R153, R40, R4, 0x2, P6 ;  /* 0x0000000428997211 */ /* 0x000fe400030f16ff */
[----:B------:R-:W-:-:S02]  /*6aab0*/  IADD3 R6, R13, c[0x0][0x198], RZ ;  /* 0x000066000d067a10 */ /* 0x000fc40007ffe0ff */
[CC--:B------:R-:W-:Y:S02]  /*6aac0*/  LEA R150, P6, R39.reuse, R3.reuse, 0x2 ;  /* 0x0000000327967211 */ /* 0x0c0fe400078c10ff */
        /* <DEDUP_REMOVED lines=9> */
[----:B------:R-:W-:Y:S02]  /*6ab60*/  LEA R138, P6, R37, R3, 0x2 ;  /* 0x00000003258a7211 */ /* 0x000fe400078c10ff */
[----:B------:R-:W-:-:S02]  /*6ab70*/  LEA.HI.X.SX32 R135, R5, R4, 0x2, P5 ;  /* 0x0000000405877211 */ /* 0x000fc400028f16ff */
[-C--:B------:R-:W-:Y:S02]  /*6ab80*/  LEA R130, P4, R9, R3.reuse, 0x2 ;  /* 0x0000000309827211 */ /* 0x080fe400078810ff */
[----:B------:R-:W-:Y:S02]  /*6ab90*/  IADD3 R5, R0, c[0x0][0x198], RZ ;  /* 0x0000660000057a10 */ /* 0x000fe40007ffe0ff */
[-C--:B------:R-:W-:Y:S02]  /*6aba0*/  LEA.HI.X.SX32 R139, R37, R4.reuse, 0x2, P6 ;  /* 0x00000004258b7211 */ /* 0x080fe400030f16ff */
[-C--:B------:R-:W-:Y:S02]  /*6abb0*/  LEA R124, P5, R14, R3.reuse, 0x2 ;  /* 0x000000030e7c7211 */ /* 0x080fe400078a10ff */
[----:B------:R-:W-:Y:S02]  /*6abc0*/  LEA.HI.X.SX32 R131, R9, R4, 0x2, P4 ;  /* 0x0000000409837211 */ /* 0x000fe400020f16ff */
[----:B------:R-:W-:-:S02]  /*6abd0*/  LEA R128, P6, R36, R3, 0x2 ;  /* 0x0000000324807211 */ /* 0x000fc400078c10ff */
[----:B------:R-:W-:Y:S02]  /*6abe0*/  IADD3 R9, R5, c[0x0][0x198], RZ ;  /* 0x0000660005097a10 */ /* 0x000fe40007ffe0ff */
[-C--:B------:R-:W-:Y:S02]  /*6abf0*/  LEA.HI.X.SX32 R125, R14, R4.reuse, 0x2, P5 ;  /* 0x000000040e7d7211 */ /* 0x080fe400028f16ff */
[-C--:B------:R-:W-:Y:S02]  /*6ac00*/  LEA R94, P4, R10, R3.reuse, 0x2 ;  /* 0x000000030a5e7211 */ /* 0x080fe400078810ff */
[----:B------:R-:W-:Y:S02]  /*6ac10*/  LEA.HI.X.SX32 R129, R36, R4, 0x2, P6 ;  /* 0x0000000424817211 */ /* 0x000fe400030f16ff */
[----:B------:R-:W-:Y:S02]  /*6ac20*/  IADD3 R14, R9, c[0x0][0x198], RZ ;  /* 0x00006600090e7a10 */ /* 0x000fe40007ffe0ff */
[----:B------:R-:W-:-:S02]  /*6ac30*/  LEA R126, P6, R35, R3, 0x2 ;  /* 0x00000003237e7211 */ /* 0x000fc400078c10ff */
[-C--:B------:R-:W-:Y:S02]  /*6ac40*/  LEA R58, P5, R30, R3.reuse, 0x2 ;  /* 0x000000031e3a7211 */ /* 0x080fe400078a10ff */
[-C--:B------:R-:W-:Y:S02]  /*6ac50*/  LEA.HI.X.SX32 R95, R10, R4.reuse, 0x2, P4 ;  /* 0x000000040a5f7211 */ /* 0x080fe400020f16ff */
[----:B------:R-:W-:Y:S01]  /*6ac60*/  IADD3 R10, R14, c[0x0][0x198], RZ ;  /* 0x000066000e0a7a10 */ /* 0x000fe20007ffe0ff */
[----:B------:R1:W-:Y:S01]  /*6ac70*/  STL.64 [R1+0x10], R64 ;  /* 0x0000104001007387 */ /* 0x0003e20000100a00 */
[-C--:B------:R-:W-:Y:S02]  /*6ac80*/  LEA.HI.X.SX32 R127, R35, R4.reuse, 0x2, P6 ;  /* 0x00000004237f7211 */ /* 0x080fe400030f16ff */
[----:B------:R-:W-:Y:S01]  /*6ac90*/  LEA R88, P6, R34, R3, 0x2 ;  /* 0x0000000322587211 */ /* 0x000fe200078c10ff */
[----:B------:R-:W-:Y:S01]  /*6aca0*/  STL.64 [R1+0x8], R62 ;  /* 0x0000083e01007387 */ /* 0x000fe20000100a00 */
[----:B------:R-:W-:-:S02]  /*6acb0*/  LEA.HI.X.SX32 R59, R30, R4, 0x2, P5 ;  /* 0x000000041e3b7211 */ /* 0x000fc400028f16ff */
[-C--:B------:R-:W-:Y:S01]  /*6acc0*/  LEA R38, P4, R7, R3.reuse, 0x2 ;  /* 0x0000000307267211 */ /* 0x080fe200078810ff */
[----:B------:R-:W-:Y:S01]  /*6acd0*/  STL.64 [R1], R60 ;  /* 0x0000003c01007387 */ /* 0x000fe20000100a00 */
[-C--:B------:R-:W-:Y:S02]  /*6ace0*/  LEA R82, P5, R20, R3.reuse, 0x2 ;  /* 0x0000000314527211 */ /* 0x080fe400078a10ff */
[----:B------:R-:W-:Y:S01]  /*6acf0*/  IADD3 R30, R10, c[0x0][0x198], RZ ;  /* 0x000066000a1e7a10 */ /* 0x000fe20007ffe0ff */
[----:B------:R-:W-:Y:S01]  /*6ad00*/  STL.64 [R1+0x13f0], R250 ;  /* 0x0013f0fa01007387 */ /* 0x000fe20000100a00 */
[-C--:B------:R-:W-:Y:S02]  /*6ad10*/  LEA.HI.X.SX32 R89, R34, R4.reuse, 0x2, P6 ;  /* 0x0000000422597211 */ /* 0x080fe400030f16ff */
[----:B------:R-:W-:Y:S01]  /*6ad20*/  LEA R36, P6, R33, R3, 0x2 ;  /* 0x0000000321247211 */ /* 0x000fe200078c10ff */
[----:B------:R-:W-:Y:S01]  /*6ad30*/  STL.64 [R1+0x13f8], R244 ;  /* 0x0013f8f401007387 */ /* 0x000fe20000100a00 */
[----:B------:R-:W-:-:S02]  /*6ad40*/  LEA.HI.X.SX32 R39, R7, R4, 0x2, P4 ;  /* 0x0000000407277211 */ /* 0x000fc400020f16ff */
[-C--:B------:R-:W-:Y:S01]  /*6ad50*/  LEA.HI.X.SX32 R83, R20, R4.reuse, 0x2, P5 ;  /* 0x0000000414537211 */ /* 0x080fe200028f16ff */
[----:B------:R-:W-:Y:S01]  /*6ad60*/  STL.64 [R1+0x1400], R246 ;  /* 0x001400f601007387 */ /* 0x000fe20000100a00 */
[----:B------:R-:W-:Y:S02]  /*6ad70*/  IADD3 R7, R30, c[0x0][0x198], RZ ;  /* 0x000066001e077a10 */ /* 0x000fe40007ffe0ff */
[----:B------:R-:W-:Y:S01]  /*6ad80*/  LEA R34, P5, R16, R3, 0x2 ;  /* 0x0000000310227211 */ /* 0x000fe200078a10ff */
[----:B------:R-:W-:Y:S01]  /*6ad90*/  STL.64 [R1+0x1408], R240 ;  /* 0x001408f001007387 */ /* 0x000fe20000100a00 */
[----:B------:R-:W-:-:S03]  /*6ada0*/  LEA.HI.X.SX32 R37, R33, R4, 0x2, P6 ;  /* 0x0000000421257211 */ /* 0x000fc600030f16ff */
[----:B------:R-:W-:Y:S01]  /*6adb0*/  STL.64 [R1+0x1410], R242 ;  /* 0x001410f201007387 */ /* 0x000fe20000100a00 */
[----:B------:R-:W-:-:S03]  /*6adc0*/  LEA R76, P4, R27, R3, 0x2 ;  /* 0x000000031b4c7211 */ /* 0x000fc600078810ff */
[----:B------:R-:W-:Y:S01]  /*6add0*/  STL.64 [R1+0x1418], R236 ;  /* 0x001418ec01007387 */ /* 0x000fe20000100a00 */
[----:B------:R-:W-:Y:S02]  /*6ade0*/  IADD3 R20, R7, c[0x0][0x198], RZ ;  /* 0x0000660007147a10 */ /* 0x000fe40007ffe0ff */
[----:B------:R-:W-:Y:S01]  /*6adf0*/  LEA.HI.X.SX32 R35, R16, R4, 0x2, P5 ;  /* 0x0000000410237211 */ /* 0x000fe200028f16ff */
[----:B------:R-:W-:Y:S01]  /*6ae00*/  STL.64 [R1+0x1420], R238 ;  /* 0x001420ee01007387 */ /* 0x000fe20000100a00 */
[----:B------:R-:W-:-:S03]  /*6ae10*/  LEA R70, P6, R32, R3, 0x2 ;  /* 0x0000000320467211 */ /* 0x000fc600078c10ff */
[----:B------:R-:W-:Y:S01]  /*6ae20*/  STL.64 [R1+0x1428], R232 ;  /* 0x001428e801007387 */ /* 0x000fe20000100a00 */
[----:B-1----:R-:W-:-:S03]  /*6ae30*/  LEA R64, P5, R26, R3, 0x2 ;  /* 0x000000031a407211 */ /* 0x002fc600078a10ff */
[----:B------:R-:W-:Y:S01]  /*6ae40*/  STL.64 [R1+0x1430], R234 ;  /* 0x001430ea01007387 */ /* 0x000fe20000100a00 */
[----:B------:R-:W-:-:S03]  /*6ae50*/  LEA.HI.X.SX32 R77, R27, R4, 0x2, P4 ;  /* 0x000000041b4d7211 */ /* 0x000fc600020f16ff */
[----:B------:R-:W-:Y:S01]  /*6ae60*/  STL.64 [R1+0x48], R58 ;  /* 0x0000483a01007387 */ /* 0x000fe20000100a00 */
[----:B------:R-:W-:-:S03]  /*6ae70*/  IADD3 R27, R20, c[0x0][0x198], RZ ;  /* 0x00006600141b7a10 */ /* 0x000fc60007ffe0ff */
[----:B------:R-:W-:Y:S01]  /*6ae80*/  STL.64 [R1+0x50], R38 ;  /* 0x0000502601007387 */ /* 0x000fe20000100a00 */
[----:B------:R-:W-:-:S03]  /*6ae90*/  LEA.HI.X.SX32 R71, R32, R4, 0x2, P6 ;  /* 0x0000000420477211 */ /* 0x000fc600030f16ff */
[----:B------:R1:W-:Y:S01]  /*6aea0*/  STL.64 [R1+0x58], R36 ;  /* 0x0000582401007387 */ /* 0x0003e20000100a00 */
[----:B------:R-:W-:-:S03]  /*6aeb0*/  LEA.HI.X.SX32 R65, R26, R4, 0x2, P5 ;  /* 0x000000041a417211 */ /* 0x000fc600028f16ff */
[----:B------:R2:W-:Y:S01]  /*6aec0*/  STL.64 [R1+0x60], R34 ;  /* 0x0000602201007387 */ /* 0x0005e20000100a00 */
[-C--:B------:R-:W-:Y:S02]  /*6aed0*/  LEA R32, P5, R21, R3.reuse, 0x2 ;  /* 0x0000000315207211 */ /* 0x080fe400078a10ff */
[----:B------:R-:W-:Y:S02]  /*6aee0*/  IADD3 R16, R27, c[0x0][0x198], RZ ;  /* 0x000066001b107a10 */ /* 0x000fe40007ffe0ff */
[-C--:B-1----:R-:W-:Y:S02]  /*6aef0*/  LEA R36, P4, R15, R3.reuse, 0x2 ;  /* 0x000000030f247211 */ /* 0x082fe400078810ff */
[----:B--2---:R-:W-:Y:S02]  /*6af00*/  LEA R34, P6, R31, R3, 0x2 ;  /* 0x000000031f227211 */ /* 0x004fe400078c10ff */
[-C--:B------:R-:W-:Y:S02]  /*6af10*/  LEA.HI.X.SX32 R37, R15, R4.reuse, 0x2, P4 ;  /* 0x000000040f257211 */ /* 0x080fe400020f16ff */
[----:B------:R-:W-:-:S02]  /*6af20*/  LEA.HI.X.SX32 R35, R31, R4, 0x2, P6 ;  /* 0x000000041f237211 */ /* 0x000fc400030f16ff */
[-C--:B------:R-:W-:Y:S02]  /*6af30*/  LEA R58, P4, R24, R3.reuse, 0x2 ;  /* 0x00000003183a7211 */ /* 0x080fe400078810ff */
[-C--:B------:R-:W-:Y:S02]  /*6af40*/  LEA.HI.X.SX32 R33, R21, R4.reuse, 0x2, P5 ;  /* 0x0000000415217211 */ /* 0x080fe400028f16ff */
[----:B------:R-:W-:Y:S02]  /*6af50*/  IADD3 R15, R16, c[0x0][0x198], RZ ;  /* 0x00006600100f7a10 */ /* 0x000fe40007ffe0ff */
[----:B------:R-:W-:Y:S01]  /*6af60*/  LEA R52, P6, R29, R3, 0x2 ;  /* 0x000000031d347211 */ /* 0x000fe200078c10ff */
[----:B------:R-:W-:Y:S01]  /*6af70*/  STL.64 [R1+0x68], R36 ;  /* 0x0000682401007387 */ /* 0x000fe20000100a00 */
[-C--:B------:R-:W-:Y:S02]  /*6af80*/  LEA.HI.X.SX32 R59, R24, R4.reuse, 0x2, P4 ;  /* 0x00000004183b7211 */ /* 0x080fe400020f16ff */
[----:B------:R-:W-:Y:S01]  /*6af90*/  IADD3 R26, R15, c[0x0][0x198], RZ ;  /* 0x000066000f1a7a10 */ /* 0x000fe20007ffe0ff */
[----:B------:R1:W-:Y:S01]  /*6afa0*/  STL.64 [R1+0x70], R34 ;  /* 0x0000702201007387 */ /* 0x0003e20000100a00 */
[----:B------:R-:W-:-:S03]  /*6afb0*/  LEA.HI.X.SX32 R53, R29, R4, 0x2, P6 ;  /* 0x000000041d357211 */ /* 0x000fc600030f16ff */
[----:B------:R2:W-:Y:S01]  /*6afc0*/  STL.64 [R1+0x78], R32 ;  /* 0x0000782001007387 */ /* 0x0005e20000100a00 */
[----:B------:R-:W-:Y:S02]  /*6afd0*/  IADD3 R24, R26, c[0x0][0x198], RZ ;  /* 0x000066001a187a10 */ /* 0x000fe40007ffe0ff */
[CC--:B-1----:R-:W-:Y:S02]  /*6afe0*/  LEA R34, P4, R25.reuse, R3.reuse, 0x2 ;  /* 0x0000000319227211 */ /* 0x0c2fe400078810ff */
[CC--:B--2---:R-:W-:Y:S02]  /*6aff0*/  LEA R32, P6, R28.reuse, R3.reuse, 0x2 ;  /* 0x000000031c207211 */ /* 0x0c4fe400078c10ff */
[-C--:B------:R-:W-:Y:S02]  /*6b000*/  LEA.HI.X.SX32 R35, R25, R4.reuse, 0x2, P4 ;  /* 0x0000000419237211 */ /* 0x080fe400020f16ff */
[----:B------:R-:W-:Y:S02]  /*6b010*/  LEA.HI.X.SX32 R33, R28, R4, 0x2, P6 ;  /* 0x000000041c217211 */ /* 0x000fe400030f16ff */
[----:B------:R-:W-:Y:S01]  /*6b020*/  LEA R46, P5, R19, R3, 0x2 ;  /* 0x00000003132e7211 */ /* 0x000fe200078a10ff */
[----:B------:R-:W-:Y:S01]  /*6b030*/  STL.64 [R1+0x80], R34 ;  /* 0x0000802201007387 */ /* 0x000fe20000100a00 */
[----:B------:R-:W-:-:S02]  /*6b040*/  IADD3 R21, R24, c[0x0][0x198], RZ ;  /* 0x0000660018157a10 */ /* 0x000fc40007ffe0ff */
[----:B------:R-:W-:Y:S01]  /*6b050*/  LEA.HI.X.SX32 R47, R19, R4, 0x2, P5 ;  /* 0x00000004132f7211 */ /* 0x000fe200028f16ff */
[----:B------:R1:W-:Y:S01]  /*6b060*/  STL.64 [R1+0x88], R32 ;  /* 0x0000882001007387 */ /* 0x0003e20000100a00 */
[----:B------:R-:W-:Y:S02]  /*6b070*/  IADD3 R25, R21, c[0x0][0x198], RZ ;  /* 0x0000660015197a10 */ /* 0x000fe40007ffe0ff */
[-C--:B------:R-:W-:Y:S02]  /*6b080*/  LEA R40, P4, R17, R3.reuse, 0x2 ;  /* 0x0000000311287211 */ /* 0x080fe400078810ff */
[----:B------:R-:W-:Y:S02]  /*6b090*/  IADD3 R19, R25, c[0x0][0x198], RZ ;  /* 0x0000660019137a10 */ /* 0x000fe40007ffe0ff */
[-C--:B-1----:R-:W-:Y:S02]  /*6b0a0*/  LEA R32, P5, R18, R3.reuse, 0x2 ;  /* 0x0000000312207211 */ /* 0x082fe400078a10ff */
[----:B------:R-:W-:-:S02]  /*6b0b0*/  LEA R34, P6, R23, R3, 0x2 ;  /* 0x0000000317227211 */ /* 0x000fc400078c10ff */
[-C--:B------:R-:W-:Y:S02]  /*6b0c0*/  LEA.HI.X.SX32 R33, R18, R4.reuse, 0x2, P5 ;  /* 0x0000000412217211 */ /* 0x080fe400028f16ff */
[-C--:B------:R-:W-:Y:S02]  /*6b0d0*/  LEA.HI.X.SX32 R41, R17, R4.reuse, 0x2, P4 ;  /* 0x0000000411297211 */ /* 0x080fe400020f16ff */
[----:B------:R-:W-:Y:S01]  /*6b0e0*/  IADD3 R17, R19, c[0x0][0x198], RZ ;  /* 0x0000660013117a10 */ /* 0x000fe20007ffe0ff */
[----:B------:R1:W-:Y:S01]  /*6b0f0*/  STL.64 [R1+0x90], R32 ;  /* 0x0000902001007387 */ /* 0x0003e20000100a00 */
[----:B------:R-:W-:Y:S02]  /*6b100*/  LEA.HI.X.SX32 R35, R23, R4, 0x2, P6 ;  /* 0x0000000417237211 */ /* 0x000fe400030f16ff */
[----:B------:R-:W-:Y:S02]  /*6b110*/  LEA R36, P4, R12, R3, 0x2 ;  /* 0x000000030c247211 */ /* 0x000fe400078810ff */
[----:B------:R-:W-:-:S02]  /*6b120*/  IADD3 R18, R17, c[0x0][0x198], RZ ;  /* 0x0000660011127a10 */ /* 0x000fc40007ffe0ff */
[-C--:B------:R-:W-:Y:S02]  /*6b130*/  LEA.HI.X.SX32 R37, R12, R4.reuse, 0x2, P4 ;  /* 0x000000040c257211 */ /* 0x080fe400020f16ff */
[CC--:B-1----:R-:W-:Y:S02]  /*6b140*/  LEA R32, P6, R22.reuse, R3.reuse, 0x2 ;  /* 0x0000000316207211 */ /* 0x0c2fe400078c10ff */
[C---:B------:R-:W-:Y:S02]  /*6b150*/  LEA R28, P5, R11.reuse, R3, 0x2 ;  /* 0x000000030b1c7211 */ /* 0x040fe400078a10ff */
[-C--:B------:R-:W-:Y:S01]  /*6b160*/  LEA.HI.X.SX32 R33, R22, R4.reuse, 0x2, P6 ;  /* 0x0000000416217211 */ /* 0x080fe200030f16ff */
[----:B------:R-:W-:Y:S01]  /*6b170*/  STL.64 [R1+0x98], R36 ;  /* 0x0000982401007387 */ /* 0x000fe20000100a00 */
[----:B------:R-:W-:Y:S02]  /*6b180*/  IADD3 R12, R18, c[0x0][0x198], RZ ;  /* 0x00006600120c7a10 */ /* 0x000fe40007ffe0ff */
[----:B------:R-:W-:Y:S01]  /*6b190*/  LEA.HI.X.SX32 R29, R11, R4, 0x2, P5 ;  /* 0x000000040b1d7211 */ /* 0x000fe200028f16ff */
[----:B------:R1:W-:Y:S01]  /*6b1a0*/  STL.64 [R1+0xa0], R32 ;  /* 0x0000a02001007387 */ /* 0x0003e20000100a00 */
[----:B------:R-:W-:-:S02]  /*6b1b0*/  IADD3 R11, R12, c[0x0][0x198], RZ ;  /* 0x000066000c0b7a10 */ /* 0x000fc40007ffe0ff */
[-C--:B------:R-:W-:Y:S01]  /*6b1c0*/  LEA R22, P5, R6, R3.reuse, 0x2 ;  /* 0x0000000306167211 */ /* 0x080fe200078a10ff */
[----:B------:R-:W2:Y:S01]  /*6b1d0*/  LDL.LU.64 R234, [R1+0x40] ;  /* 0x0000400001ea7983 */ /* 0x000ea20000300a00 */
[----:B-1----:R-:W-:-:S04]  /*6b1e0*/  LEA R32, P4, R13, R3, 0x2 ;  /* 0x000000030d207211 */ /* 0x002fc800078810ff */
[-C--:B------:R-:W-:Y:S02]  /*6b1f0*/  LEA.HI.X.SX32 R33, R13, R4.reuse, 0x2, P4 ;  /* 0x000000040d217211 */ /* 0x080fe400020f16ff */
[----:B------:R-:W-:Y:S02]  /*6b200*/  IADD3 R13, R11, c[0x0][0x198], RZ ;  /* 0x000066000b0d7a10 */ /* 0x000fe40007ffe0ff */
[----:B------:R-:W-:Y:S02]  /*6b210*/  LEA.HI.X.SX32 R23, R6, R4, 0x2, P5 ;  /* 0x0000000406177211 */ /* 0x000fe400028f16ff */
[-C--:B------:R-:W-:Y:S02]  /*6b220*/  LEA R108, P4, R0, R3.reuse, 0x2 ;  /* 0x00000003006c7211 */ /* 0x080fe400078810ff */
[----:B------:R-:W-:Y:S02]  /*6b230*/  IADD3 R6, R13, c[0x0][0x198], RZ ;  /* 0x000066000d067a10 */ /* 0x000fe40007ffe0ff */
[----:B------:R-:W-:-:S02]  /*6b240*/  LEA R104, P5, R5, R3, 0x2 ;  /* 0x0000000305687211 */ /* 0x000fc400078a10ff */
        /* <DEDUP_REMOVED lines=60> */
[-C--:B------:R-:W-:Y:S02]  /*6b610*/  LEA R66, P5, R0, R3.reuse, 0x2 ;  /* 0x0000000300427211 */ /* 0x080fe400078a10ff */
[-C--:B------:R-:W-:Y:S02]  /*6b620*/  LEA.HI.X.SX32 R69, R5, R4.reuse, 0x2, P6 ;  /* 0x0000000405457211 */ /* 0x080fe400030f16ff */
[----:B------:R-:W-:Y:S02]  /*6b630*/  IADD3 R5, R6, c[0x0][0x198], RZ ;  /* 0x0000660006057a10 */ /* 0x000fe40007ffe0ff */
[----:B------:R-:W-:Y:S02]  /*6b640*/  LEA.HI.X.SX32 R67, R0, R4, 0x2, P5 ;  /* 0x0000000400437211 */ /* 0x000fe400028f16ff */
[----:B------:R-:W-:Y:S02]  /*6b650*/  LEA R62, P5, R10, R3, 0x2 ;  /* 0x000000030a3e7211 */ /* 0x000fe400078a10ff */
[----:B------:R-:W-:-:S02]  /*6b660*/  IADD3 R0, R5, c[0x0][0x198], RZ ;  /* 0x0000660005007a10 */ /* 0x000fc40007ffe0ff */
[----:B------:R-:W-:Y:S02]  /*6b670*/  IADD3 R50, R252, 0x172, RZ ;  /* 0x00000172fc327810 */ /* 0x000fe40007ffe0ff */
[CC--:B------:R-:W-:Y:S02]  /*6b680*/  LEA R54, P6, R7.reuse, R3.reuse, 0x2 ;  /* 0x0000000307367211 */ /* 0x0c0fe400078c10ff */
[-C--:B------:R-:W-:Y:S02]  /*6b690*/  LEA.HI.X.SX32 R63, R10, R4.reuse, 0x2, P5 ;  /* 0x000000040a3f7211 */ /* 0x080fe400028f16ff */
[----:B------:R-:W-:Y:S02]  /*6b6a0*/  IADD3 R10, R0, c[0x0][0x198], RZ ;  /* 0x00006600000a7a10 */ /* 0x000fe40007ffe0ff */
[----:B------:R-:W-:Y:S01]  /*6b6b0*/  LEA R48, P5, R16, R3, 0x2 ;  /* 0x0000000310307211 */ /* 0x000fe200078a10ff */
[----:B------:R-:W-:Y:S01]  /*6b6c0*/  IMAD.MOV.U32 R250, RZ, RZ, R50 ;  /* 0x000000fffffa7224 */ /* 0x000fe200078e0032 */
[----:B------:R-:W-:-:S02]  /*6b6d0*/  LEA.HI.X.SX32 R55, R7, R4, 0x2, P6 ;  /* 0x0000000407377211 */ /* 0x000fc400030f16ff */
[-C--:B------:R-:W-:Y:S02]  /*6b6e0*/  LEA R60, P4, R14, R3.reuse, 0x2 ;  /* 0x000000030e3c7211 */ /* 0x080fe400078810ff */
[-C--:B------:R-:W-:Y:S02]  /*6b6f0*/  LEA R50, P6, R15, R3.reuse, 0x2 ;  /* 0x000000030f327211 */ /* 0x080fe400078c10ff */
[----:B------:R-:W-:Y:S02]  /*6b700*/  IADD3 R248, R10, c[0x0][0x198], RZ ;  /* 0x000066000af87a10 */ /* 0x000fe40007ffe0ff */
[-C--:B------:R-:W-:Y:S02]  /*6b710*/  LEA.HI.X.SX32 R49, R16, R4.reuse, 0x2, P5 ;  /* 0x0000000410317211 */ /* 0x080fe400028f16ff */
[----:B------:R-:W-:Y:S02]  /*6b720*/  LEA R44, P5, R21, R3, 0x2 ;  /* 0x00000003152c7211 */ /* 0x000fe400078a10ff */
[----:B------:R-:W-:-:S02]  /*6b730*/  LEA.HI.X.SX32 R61, R14, R4, 0x2, P4 ;  /* 0x000000040e3d7211 */ /* 0x000fc400020f16ff */
[-C--:B------:R-:W-:Y:S02]  /*6b740*/  LEA.HI.X.SX32 R51, R15, R4.reuse, 0x2, P6 ;  /* 0x000000040f337211 */ /* 0x080fe400030f16ff */
[-C--:B------:R-:W-:Y:S02]  /*6b750*/  LEA R56, P4, R20, R3.reuse, 0x2 ;  /* 0x0000000314387211 */ /* 0x080fe400078810ff */
[----:B------:R-:W-:Y:S02]  /*6b760*/  IADD3 R13, R248, c[0x0][0x198], RZ ;  /* 0x00006600f80d7a10 */ /* 0x000fe40007ffe0ff */
[-C--:B------:R-:W-:Y:S02]  /*6b770*/  LEA R36, P6, R19, R3.reuse, 0x2 ;  /* 0x0000000313247211 */ /* 0x080fe400078c10ff */
[-C--:B------:R-:W-:Y:S02]  /*6b780*/  LEA.HI.X.SX32 R45, R21, R4.reuse, 0x2, P5 ;  /* 0x00000004152d7211 */ /* 0x080fe400028f16ff */
[----:B------:R-:W-:Y:S01]  /*6b790*/  LEA R30, P5, R12, R3, 0x2 ;  /* 0x000000030c1e7211 */ /* 0x000fe200078a10ff */
[----:B------:R1:W-:Y:S01]  /*6b7a0*/  STL.64 [R1+0xa8], R32 ;  /* 0x0000a82001007387 */ /* 0x0003e20000100a00 */
[----:B------:R-:W-:-:S02]  /*6b7b0*/  LEA.HI.X.SX32 R57, R20, R4, 0x2, P4 ;  /* 0x0000000414397211 */ /* 0x000fc400020f16ff */
[----:B------:R-:W-:Y:S01]  /*6b7c0*/  IADD3 R244, R13, c[0x0][0x198], RZ ;  /* 0x000066000df47a10 */ /* 0x000fe20007ffe0ff */
[----:B------:R-:W-:Y:S01]  /*6b7d0*/  IMAD.MOV.U32 R251, RZ, RZ, R252 ;  /* 0x000000fffffb7224 */ /* 0x000fe200078e00fc */
[-C--:B------:R-:W-:Y:S01]  /*6b7e0*/  LEA.HI.X.SX32 R37, R19, R4.reuse, 0x2, P6 ;  /* 0x0000000413257211 */ /* 0x080fe200030f16ff */
[----:B------:R-:W3:Y:S01]  /*6b7f0*/  LDL.LU.64 R232, [R1+0x38] ;  /* 0x0000380001e87983 */ /* 0x000ee20000300a00 */
[-C--:B------:R-:W-:Y:S02]  /*6b800*/  LEA R42, P4, R24, R3.reuse, 0x2 ;  /* 0x00000003182a7211 */ /* 0x080fe400078810ff */
[----:B------:R-:W-:Y:S01]  /*6b810*/  LEA.HI.X.SX32 R31, R12, R4, 0x2, P5 ;  /* 0x000000040c1f7211 */ /* 0x000fe200028f16ff */
[----:B------:R-:W4:Y:S01]  /*6b820*/  LDL.LU.64 R238, [R1+0x30] ;  /* 0x0000300001ee7983 */ /* 0x000f220000300a00 */
[-C--:B-1----:R-:W-:Y:S02]  /*6b830*/  LEA R32, P6, R11, R3.reuse, 0x2 ;  /* 0x000000030b207211 */ /* 0x082fe400078c10ff */
[----:B------:R-:W-:Y:S01]  /*6b840*/  LEA R26, P5, R5, R3, 0x2 ;  /* 0x00000003051a7211 */ /* 0x000fe200078a10ff */
[----:B------:R-:W5:Y:S01]  /*6b850*/  LDL.LU.64 R236, [R1+0x28] ;  /* 0x0000280001ec7983 */ /* 0x000f620000300a00 */
[----:B------:R-:W-:-:S02]  /*6b860*/  IADD3 R252, R244, c[0x0][0x198], RZ ;  /* 0x00006600f4fc7a10 */ /* 0x000fc40007ffe0ff */
[-C--:B------:R-:W-:Y:S01]  /*6b870*/  LEA.HI.X.SX32 R43, R24, R4.reuse, 0x2, P4 ;  /* 0x00000004182b7211 */ /* 0x080fe200020f16ff */
[----:B------:R-:W2:Y:S01]  /*6b880*/  LDL.LU.64 R242, [R1+0x20] ;  /* 0x0000200001f27983 */ /* 0x000ea20000300a00 */
[-C--:B------:R-:W-:Y:S02]  /*6b890*/  LEA.HI.X.SX32 R33, R11, R4.reuse, 0x2, P6 ;  /* 0x000000040b217211 */ /* 0x080fe400030f16ff */
[-C--:B------:R-:W-:Y:S01]  /*6b8a0*/  LEA R38, P4, R17, R3.reuse, 0x2 ;  /* 0x0000000311267211 */ /* 0x080fe200078810ff */
[----:B------:R-:W2:Y:S01]  /*6b8b0*/  LDL.LU.64 R240, [R1+0x18] ;  /* 0x0000180001f07983 */ /* 0x000ea20000300a00 */
[----:B------:R-:W-:Y:S02]  /*6b8c0*/  LEA R20, P6, R0, R3, 0x2 ;  /* 0x0000000300147211 */ /* 0x000fe400078c10ff */
[----:B------:R-:W-:Y:S01]  /*6b8d0*/  LEA.HI.X.SX32 R27, R5, R4, 0x2, P5 ;  /* 0x00000004051b7211 */ /* 0x000fe200028f16ff */
[----:B------:R-:W2:Y:S01]  /*6b8e0*/  LDL.LU.64 R246, [R1+0x10] ;  /* 0x0000100001f67983 */ /* 0x000ea20000300a00 */
[----:B------:R-:W-:-:S02]  /*6b8f0*/  IADD3 R249, R252, c[0x0][0x198], RZ ;  /* 0x00006600fcf97a10 */ /* 0x000fc40007ffe0ff */
[-C--:B------:R-:W-:Y:S02]  /*6b900*/  LEA R18, P5, R10, R3.reuse, 0x2 ;  /* 0x000000030a127211 */ /* 0x080fe400078a10ff */
[-C--:B------:R-:W-:Y:S02]  /*6b910*/  LEA.HI.X.SX32 R39, R17, R4.reuse, 0x2, P4 ;  /* 0x0000000411277211 */ /* 0x080fe400020f16ff */
[----:B------:R-:W-:Y:S02]  /*6b920*/  LEA.HI.X.SX32 R21, R0, R4, 0x2, P6 ;  /* 0x0000000400157211 */ /* 0x000fe400030f16ff */
[-C--:B------:R-:W-:Y:S02]  /*6b930*/  LEA R24, P4, R6, R3.reuse, 0x2 ;  /* 0x0000000306187211 */ /* 0x080fe400078810ff */
[----:B------:R-:W-:Y:S02]  /*6b940*/  LEA R16, P6, R248, R3, 0x2 ;  /* 0x00000003f8107211 */ /* 0x000fe400078c10ff */
[----:B------:R-:W-:-:S02]  /*6b950*/  IADD3 R7, R249, c[0x0][0x198], RZ ;  /* 0x00006600f9077a10 */ /* 0x000fc40007ffe0ff */
[-C--:B------:R-:W-:Y:S02]  /*6b960*/  LEA.HI.X.SX32 R19, R10, R4.reuse, 0x2, P5 ;  /* 0x000000040a137211 */ /* 0x080fe400028f16ff */
[-C--:B------:R-:W-:Y:S02]  /*6b970*/  LEA R14, P5, R13, R3.reuse, 0x2 ;  /* 0x000000030d0e7211 */ /* 0x080fe400078a10ff */
[-C--:B------:R-:W-:Y:S02]  /*6b980*/  LEA.HI.X.SX32 R25, R6, R4.reuse, 0x2, P4 ;  /* 0x0000000406197211 */ /* 0x080fe400020f16ff */
[----:B------:R-:W-:Y:S02]  /*6b990*/  LEA.HI.X.SX32 R17, R248, R4, 0x2, P6 ;  /* 0x00000004f8117211 */ /* 0x000fe400030f16ff */
[-C--:B------:R-:W-:Y:S02]  /*6b9a0*/  LEA R6, P4, R7, R3.reuse, 0x2 ;  /* 0x0000000307067211 */ /* 0x080fe400078810ff */
[----:B------:R-:W-:-:S02]  /*6b9b0*/  LEA R12, P6, R244, R3, 0x2 ;  /* 0x00000003f40c7211 */ /* 0x000fc400078c10ff */
[-C--:B------:R-:W-:Y:S02]  /*6b9c0*/  LEA.HI.X.SX32 R15, R13, R4.reuse, 0x2, P5 ;  /* 0x000000040d0f7211 */ /* 0x080fe400028f16ff */
[----:B------:R-:W-:Y:S02]  /*6b9d0*/  LEA R10, P5, R252, R3, 0x2 ;  /* 0x00000003fc0a7211 */ /* 0x000fe400078a10ff */
[-C--:B------:R-:W-:Y:S02]  /*6b9e0*/  LEA.HI.X.SX32 R7, R7, R4.reuse, 0x2, P4 ;  /* 0x0000000407077211 */ /* 0x080fe400020f16ff */
[C---:B------:R-:W-:Y:S02]  /*6b9f0*/  IADD3 R5, R251.reuse, 0x173, RZ ;  /* 0x00000173fb057810 */ /* 0x040fe40007ffe0ff */
[----:B------:R-:W-:Y:S02]  /*6ba00*/  LEA.HI.X.SX32 R13, R244, R4, 0x2, P6 ;  /* 0x00000004f40d7211 */ /* 0x000fe400030f16ff */
[----:B------:R-:W-:Y:S01]  /*6ba10*/  ISETP.LT.AND P4, PT, R250, c[0x0][0x17c], !P0 ;  /* 0x00005f00fa007a0c */ /* 0x000fe20004781270 */
[----:B------:R-:W2:Y:S01]  /*6ba20*/  LDL.LU.64 R244, [R1+0x8] ;  /* 0x0000080001f47983 */ /* 0x000ea20000300a00 */
[----:B------:R-:W-:-:S02]  /*6ba30*/  IADD3 R0, R251, 0x174, RZ ;  /* 0x00000174fb007810 */ /* 0x000fc40007ffe0ff */
[----:B------:R-:W-:Y:S01]  /*6ba40*/  LEA.HI.X.SX32 R11, R252, R4, 0x2, P5 ;  /* 0x00000004fc0b7211 */ /* 0x000fe200028f16ff */
[----:B------:R-:W2:Y:S01]  /*6ba50*/  LDL.LU.64 R250, [R1] ;  /* 0x0000000001fa7983 */ /* 0x000ea20000300a00 */
[----:B------:R-:W-:-:S03]  /*6ba60*/  ISETP.LT.AND P5, PT, R5, c[0x0][0x17c], !P0 ;  /* 0x00005f0005007a0c */ /* 0x000fc600047a1270 */
[----:B------:R-:W2:Y:S04]  /*6ba70*/  LDL.LU R252, [R1+0x980] ;  /* 0x0009800001fc7983 */ /* 0x000ea80000300800 */
[----:B------:R-:W3:Y:S01]  /*6ba80*/  LDL.LU R5, [R1+0x35c] ;  /* 0x00035c0001057983 */ /* 0x000ee20000300800 */
[----:B------:R-:W-:-:S04]  /*6ba90*/  LEA R248, P6, R249, R3, 0x2 ;  /* 0x00000003f9f87211 */ /* 0x000fc800078c10ff */
[----:B------:R-:W-:Y:S02]  /*6baa0*/  LEA.HI.X.SX32 R249, R249, R4, 0x2, P6 ;  /* 0x00000004f9f97211 */ /* 0x000fe400030f16ff */
[----:B------:R-:W4:Y:S01]  /*6bab0*/  LDL.LU R4, [R1+0x3dc] ;  /* 0x0003dc0001047983 */ /* 0x000f220000300800 */
[----:B--2---:R-:W-:-:S03]  /*6bac0*/  IADD3 R3, R252, 0x175, RZ ;  /* 0x00000175fc037810 */ /* 0x004fc60007ffe0ff */
[----:B---3--:R1:W-:Y:S01]  /*6bad0*/  @P1 STG.E [R234.64], R5 ;  /* 0x00000005ea001986 */ /* 0x0083e2000c101904 */
[----:B------:R-:W-:-:S03]  /*6bae0*/  ISETP.LT.AND P1, PT, R3, c[0x0][0x17c], !P0 ;  /* 0x00005f0003007a0c */ /* 0x000fc60004721270 */
[----:B-1----:R-:W2:Y:S04]  /*6baf0*/  LDL.LU.64 R234, [R1+0x1430] ;  /* 0x0014300001ea7983 */ /* 0x002ea80000300a00 */
[----:B------:R-:W3:Y:S04]  /*6bb00*/  LDL.LU R5, [R1+0x3fc] ;  /* 0x0003fc0001057983 */ /* 0x000ee80000300800 */
[----:B------:R-:W2:Y:S01]  /*6bb10*/  LDL.LU R3, [R1+0x378] ;  /* 0x0003780001037983 */ /* 0x000ea20000300800 */
[----:B------:R-:W-:Y:S02]  /*6bb20*/  ISETP.LT.AND P6, PT, R0, c[0x0][0x17c], !P0 ;  /* 0x00005f0000007a0c */ /* 0x000fe400047c1270 */
[----:B------:R-:W-:Y:S01]  /*6bb30*/  IADD3 R0, R252, 0x176, RZ ;  /* 0x00000176fc007810 */ /* 0x000fe20007ffe0ff */
[----:B--2---:R1:W-:Y:S03]  /*6bb40*/  @P2 STG.E [R232.64], R3 ;  /* 0x00000003e8002986 */ /* 0x0043e6000c101904 */
[----:B------:R-:W-:Y:S01]  /*6bb50*/  ISETP.LT.AND P2, PT, R0, c[0x0][0x17c], !P0 ;  /* 0x00005f0000007a0c */ /* 0x000fe20004741270 */
[----:B-1----:R-:W2:Y:S04]  /*6bb60*/  LDL.LU.64 R232, [R1+0x1428] ;  /* 0x0014280001e87983 */ /* 0x002ea80000300a00 */
[----:B------:R-:W4:Y:S01]  /*6bb70*/  LDL.LU R0, [R1+0x37c] ;  /* 0x00037c0001007983 */ /* 0x000f220000300800 */
[----:B------:R-:W-:-:S03]  /*6bb80*/  IADD3 R3, R252, 0x177, RZ ;  /* 0x00000177fc037810 */ /* 0x000fc60007ffe0ff */
[----:B----4-:R1:W-:Y:S01]  /*6bb90*/  @P3 STG.E [R238.64], R0 ;  /* 0x00000000ee003986 */ /* 0x0103e2000c101904 */
[----:B------:R-:W-:-:S03]  /*6bba0*/  ISETP.LT.AND P3, PT, R3, c[0x0][0x17c], !P0 ;  /* 0x00005f0003007a0c */ /* 0x000fc60004761270 */
[----:B-1----:R-:W4:Y:S04]  /*6bbb0*/  LDL.LU.64 R238, [R1+0x1420] ;  /* 0x0014200001ee7983 */ /* 0x002f280000300a00 */
[----:B------:R-:W5:Y:S01]  /*6bbc0*/  LDL.LU R3, [R1+0x398] ;  /* 0x0003980001037983 */ /* 0x000f620000300800 */
[----:B------:R-:W-:-:S03]  /*6bbd0*/  IADD3 R0, R252, 0x178, RZ ;  /* 0x00000178fc007810 */ /* 0x000fc60007ffe0ff */
[----:B-----5:R1:W-:Y:S01]  /*6bbe0*/  @P4 STG.E [R236.64], R3 ;  /* 0x00000003ec004986 */ /* 0x0203e2000c101904 */
[----:B------:R-:W-:-:S03]  /*6bbf0*/  ISETP.LT.AND P4, PT, R0, c[0x0][0x17c], !P0 ;  /* 0x00005f0000007a0c */ /* 0x000fc60004781270 */
[----:B-1----:R-:W5:Y:S04]  /*6bc00*/  LDL.LU.64 R236, [R1+0x1418] ;  /* 0x0014180001ec7983 */ /* 0x002f680000300a00 */
[----:B------:R-:W2:Y:S01]  /*6bc10*/  LDL.LU R0, [R1+0x39c] ;  /* 0x00039c0001007983 */ /* 0x000ea20000300800 */
[----:B------:R-:W-:-:S03]  /*6bc20*/  IADD3 R3, R252, 0x179, RZ ;  /* 0x00000179fc037810 */ /* 0x000fc60007ffe0ff */
[----:B--2---:R1:W-:Y:S01]  /*6bc30*/  @P5 STG.E [R242.64], R0 ;  /* 0x00000000f2005986 */ /* 0x0043e2000c101904 */
[----:B------:R-:W-:-:S03]  /*6bc40*/  ISETP.LT.AND P5, PT, R3, c[0x0][0x17c], !P0 ;  /* 0x00005f0003007a0c */ /* 0x000fc600047a1270 */
[----:B-1----:R-:W2:Y:S04]  /*6bc50*/  LDL.LU.64 R242, [R1+0x1410] ;  /* 0x0014100001f27983 */ /* 0x002ea80000300a00 */
        /* <DEDUP_REMOVED lines=10> */
[----:B------:R-:W2:Y:S04]  /*6bd00*/  LDL.LU R3, [R1+0x3d8] ;  /* 0x0003d80001037983 */ /* 0x000ea80000300800 */
[----:B--2---:R1:W-:Y:S04]  /*6bd10*/  @P2 STG.E [R244.64], R3 ;  /* 0x00000003f4002986 */ /* 0x0043e8000c101904 */
[----:B------:R2:W-:Y:S01]  /*6bd20*/  @P3 STG.E [R250.64], R4 ;  /* 0x00000004fa003986 */ /* 0x0005e2000c101904 */
[----:B-1----:R-:W-:-:S03]  /*6bd30*/  IADD3 R3, R252, 0x17d, RZ ;  /* 0x0000017dfc037810 */ /* 0x002fc60007ffe0ff */
[----:B------:R-:W3:Y:S01]  /*6bd40*/  LDL.LU.64 R244, [R1+0x13f8] ;  /* 0x0013f80001f47983 */ /* 0x000ee20000300a00 */
[----:B------:R-:W-:-:S03]  /*6bd50*/  ISETP.LT.AND P3, PT, R3, c[0x0][0x17c], !P0 ;  /* 0x00005f0003007a0c */ /* 0x000fc60004761270 */
[----:B--2---:R-:W2:Y:S04]  /*6bd60*/  LDL.LU.64 R250, [R1+0x13f0] ;  /* 0x0013f00001fa7983 */ /* 0x004ea80000300a00 */
[----:B------:R-:W2:Y:S04]  /*6bd70*/  LDL.LU R4, [R1+0x44c] ;  /* 0x00044c0001047983 */ /* 0x000ea80000300800 */
[----:B------:R-:W2:Y:S04]  /*6bd80*/  LDL.LU R3, [R1+0x3f8] ;  /* 0x0003f80001037983 */ /* 0x000ea80000300800 */
[----:B--2---:R1:W-:Y:S04]  /*6bd90*/  @P4 STG.E [R250.64], R3 ;  /* 0x00000003fa004986 */ /* 0x0043e8000c101904 */
[----:B---3--:R2:W-:Y:S04]  /*6bda0*/  @P5 STG.E [R244.64], R5 ;  /* 0x00000005f4005986 */ /* 0x0085e8000c101904 */
[----:B-1----:R-:W3:Y:S04]  /*6bdb0*/  LDL.LU R250, [R1+0x41c] ;  /* 0x00041c0001fa7983 */ /* 0x002ee80000300800 */
[----:B------:R-:W5:Y:S04]  /*6bdc0*/  LDL.LU R251, [R1+0x42c] ;  /* 0x00042c0001fb7983 */ /* 0x000f680000300800 */
[----:B--2---:R-:W2:Y:S04]  /*6bdd0*/  LDL.LU R245, [R1+0x418] ;  /* 0x0004180001f57983 */ /* 0x004ea80000300800 */
[----:B------:R-:W4:Y:S04]  /*6bde0*/  LDL.LU R244, [R1+0x448] ;  /* 0x0004480001f47983 */ /* 0x000f280000300800 */
[----:B------:R-:W3:Y:S01]  /*6bdf0*/  LDL.LU R5, [R1+0x384] ;  /* 0x0003840001057983 */ /* 0x000ee20000300800 */
[----:B------:R-:W-:-:S03]  /*6be00*/  IADD3 R0, R252, 0x17c, RZ ;  /* 0x0000017cfc007810 */ /* 0x000fc60007ffe0ff */
[----:B--2---:R1:W-:Y:S04]  /*6be10*/  @P6 STG.E [R246.64], R245 ;  /* 0x000000f5f6006986 */ /* 0x0043e8000c101904 */
[----:B-1----:R-:W2:Y:S04]  /*6be20*/  LDL.LU R247, [R1+0x428] ;  /* 0x0004280001f77983 */ /* 0x002ea80000300800 */
[----:B------:R-:W4:Y:S04]  /*6be30*/  LDL.LU R246, [R1+0x320] ;  /* 0x0003200001f67983 */ /* 0x000f280000300800 */
[----:B---3--:R1:W-:Y:S04]  /*6be40*/  @P1 STG.E [R240.64], R250 ;  /* 0x000000faf0001986 */ /* 0x0083e8000c101904 */
[----:B-1----:R-:W3:Y:S04]  /*6be50*/  LDL.LU R241, [R1+0x380] ;  /* 0x0003800001f17983 */ /* 0x002ee80000300800 */
[----:B------:R-:W3:Y:S01]  /*6be60*/  LDL.LU R250, [R1+0x324] ;  /* 0x0003240001fa7983 */ /* 0x000ee20000300800 */
[----:B------:R-:W-:-:S02]  /*6be70*/  ISETP.LT.AND P2, PT, R0, c[0x0][0x17c], !P0 ;  /* 0x00005f0000007a0c */ /* 0x000fc40004741270 */
[C---:B------:R-:W-:Y:S01]  /*6be80*/  IADD3 R0, R252.reuse, 0x17e, RZ ;  /* 0x0000017efc007810 */ /* 0x040fe20007ffe0ff */
[----:B------:R-:W3:Y:S01]  /*6be90*/  LDL.LU R245, [R1+0x1a0] ;  /* 0x0001a00001f57983 */ /* 0x000ee20000300800 */
[----:B------:R-:W-:Y:S02]  /*6bea0*/  IADD3 R3, R252, 0x17f, RZ ;  /* 0x0000017ffc037810 */ /* 0x000fe40007ffe0ff */
[----:B------:R-:W-:Y:S02]  /*6beb0*/  ISETP.LT.AND P4, PT, R0, c[0x0][0x17c], !P0 ;  /* 0x00005f0000007a0c */ /* 0x000fe40004781270 */
[----:B------:R-:W-:Y:S02]  /*6bec0*/  ISETP.LT.AND P5, PT, R3, c[0x0][0x17c], !P0 ;  /* 0x00005f0003007a0c */ /* 0x000fe400047a1270 */
[C---:B------:R-:W-:Y:S02]  /*6bed0*/  IADD3 R0, R252.reuse, 0x180, RZ ;  /* 0x00000180fc007810 */ /* 0x040fe40007ffe0ff */
[----:B------:R-:W-:-:S02]  /*6bee0*/  IADD3 R3, R252, 0x181, RZ ;  /* 0x00000181fc037810 */ /* 0x000fc40007ffe0ff */
[----:B------:R-:W-:Y:S02]  /*6bef0*/  ISETP.LT.AND P6, PT, R0, c[0x0][0x17c], !P0 ;  /* 0x00005f0000007a0c */ /* 0x000fe400047c1270 */
[C---:B------:R-:W-:Y:S02]  /*6bf00*/  IADD3 R0, R252.reuse, 0x182, RZ ;  /* 0x00000182fc007810 */ /* 0x040fe40007ffe0ff */
[----:B------:R-:W-:Y:S02]  /*6bf10*/  ISETP.LT.AND P1, PT, R3, c[0x0][0x17c], !P0 ;  /* 0x00005f0003007a0c */ /* 0x000fe40004721270 */
[----:B------:R-:W-:Y:S01]  /*6bf20*/  IADD3 R3, R252, 0x183, RZ ;  /* 0x00000183fc037810 */ /* 0x000fe20007ffe0ff */
[----:B--2---:R-:W-:Y:S04]  /*6bf30*/  @P2 STG.E [R242.64], R247 ;  /* 0x000000f7f2002986 */ /* 0x004fe8000c101904 */
[----:B-----5:R1:W-:Y:S01]  /*6bf40*/  @P3 STG.E [R236.64], R251 ;  /* 0x000000fbec003986 */ /* 0x0203e2000c101904 */
[----:B------:R-:W-:-:S02]  /*6bf50*/  ISETP.LT.AND P2, PT, R0, c[0x0][0x17c], !P0 ;  /* 0x00005f0000007a0c */ /* 0x000fc40004741270 */
[----:B------:R-:W-:Y:S01]  /*6bf60*/  ISETP.LT.AND P3, PT, R3, c[0x0][0x17c], !P0 ;  /* 0x00005f0003007a0c */ /* 0x000fe20004761270 */
[----:B----4-:R-:W-:Y:S04]  /*6bf70*/  @P4 STG.E [R238.64], R244 ;  /* 0x000000f4ee004986 */ /* 0x010fe8000c101904 */
[----:B-1----:R-:W2:Y:S04]  /*6bf80*/  LDL.LU R251, [R1+0x1a4] ;  /* 0x0001a40001fb7983 */ /* 0x002ea80000300800 */
[----:B------:R-:W4:Y:S04]  /*6bf90*/  LDL.LU R247, [R1+0x140] ;  /* 0x0001400001f77983 */ /* 0x000f280000300800 */
[----:B------:R1:W-:Y:S04]  /*6bfa0*/  @P5 STG.E [R232.64], R4 ;  /* 0x00000004e8005986 */ /* 0x0003e8000c101904 */
[----:B---3--:R-:W-:Y:S04]  /*6bfb0*/  @P6 STG.E [R234.64], R241 ;  /* 0x000000f1ea006986 */ /* 0x008fe8000c101904 */
[----:B-1----:R-:W3:Y:S04]  /*6bfc0*/  LDL.LU R4, [R1+0x144] ;  /* 0x0001440001047983 */ /* 0x002ee80000300800 */
[----:B------:R-:W5:Y:S04]  /*6bfd0*/  LDL.LU R244, [R1+0x360] ;  /* 0x0003600001f47983 */ /* 0x000f680000300800 */
[----:B------:R1:W-:Y:S04]  /*6bfe0*/  @P1 STG.E [R228.64], R5 ;  /* 0x00000005e4001986 */ /* 0x0003e8000c101904 */
[----:B------:R-:W-:Y:S04]  /*6bff0*/  @P2 STG.E [R230.64], R246 ;  /* 0x000000f6e6002986 */ /* 0x000fe8000c101904 */
[----:B------:R1:W-:Y:S04]  /*6c000*/  @P3 STG.E [R224.64], R250 ;  /* 0x000000fae0003986 */ /* 0x0003e8000c101904 */
[----:B-1----:R-:W5:Y:S04]  /*6c010*/  LDL.LU R5, [R1+0x364] ;  /* 0x0003640001057983 */ /* 0x002f680000300800 */
[----:B------:R-:W5:Y:S04]  /*6c020*/  LDL.LU R241, [R1+0x300] ;  /* 0x0003000001f17983 */ /* 0x000f680000300800 */
[----:B------:R-:W5:Y:S01]  /*6c030*/  LDL.LU R250, [R1+0x304] ;  /* 0x0003040001fa7983 */ /* 0x000f620000300800 */
[----:B------:R-:W-:-:S02]  /*6c040*/  IADD3 R0, R252, 0x184, RZ ;  /* 0x00000184fc007810 */ /* 0x000fc40007ffe0ff */
[----:B------:R-:W-:Y:S01]  /*6c050*/  IADD3 R3, R252, 0x185, RZ ;  /* 0x00000185fc037810 */ /* 0x000fe20007ffe0ff */
[----:B------:R-:W5:Y:S01]  /*6c060*/  LDL.LU R246, [R1+0x180] ;  /* 0x0001800001f67983 */ /* 0x000f620000300800 */
[----:B------:R-:W-:Y:S02]  /*6c070*/  ISETP.LT.AND P4, PT, R0, c[0x0][0x17c], !P0 ;  /* 0x00005f0000007a0c */ /* 0x000fe40004781270 */
[----:B------:R-:W-:Y:S02]  /*6c080*/  ISETP.LT.AND P5, PT, R3, c[0x0][0x17c], !P0 ;  /* 0x00005f0003007a0c */ /* 0x000fe400047a1270 */
[C---:B------:R-:W-:Y:S02]  /*6c090*/  IADD3 R0, R252.reuse, 0x186, RZ ;  /* 0x00000186fc007810 */ /* 0x040fe40007ffe0ff */
[----:B------:R-:W-:Y:S02]  /*6c0a0*/  IADD3 R3, R252, 0x187, RZ ;  /* 0x00000187fc037810 */ /* 0x000fe40007ffe0ff */
[----:B------:R-:W-:-:S02]  /*6c0b0*/  ISETP.LT.AND P6, PT, R0, c[0x0][0x17c], !P0 ;  /* 0x00005f0000007a0c */ /* 0x000fc400047c1270 */
[----:B------:R-:W-:Y:S02]  /*6c0c0*/  IADD3 R0, R252, 0x188, RZ ;  /* 0x00000188fc007810 */ /* 0x000fe40007ffe0ff */
[----:B------:R-:W-:Y:S02]  /*6c0d0*/  ISETP.LT.AND P1, PT, R3, c[0x0][0x17c], !P0 ;  /* 0x00005f0003007a0c */ /* 0x000fe40004721270 */
[----:B------:R-:W-:Y:S01]  /*6c0e0*/  ISETP.LT.AND P2, PT, R0, c[0x0][0x17c], !P0 ;  /* 0x00005f0000007a0c */ /* 0x000fe20004741270 */
[----:B------:R-:W-:Y:S01]  /*6c0f0*/  @P4 STG.E [R226.64], R245 ;  /* 0x000000f5e2004986 */ /* 0x000fe2000c101904 */
[C---:B------:R-:W-:Y:S02]  /*6c100*/  IADD3 R0, R252.reuse, 0x189, RZ ;  /* 0x00000189fc007810 */ /* 0x040fe40007ffe0ff */
[----:B------:R-:W-:Y:S02]  /*6c110*/  IADD3 R3, R252, 0x18a, RZ ;  /* 0x0000018afc037810 */ /* 0x000fe40007ffe0ff */
[----:B------:R-:W-:-:S02]  /*6c120*/  ISETP.LT.AND P3, PT, R0, c[0x0][0x17c], !P0 ;  /* 0x00005f0000007a0c */ /* 0x000fc40004761270 */
[----:B------:R-:W-:Y:S02]  /*6c130*/  IADD3 R0, R252, 0x18b, RZ ;  /* 0x0000018bfc007810 */ /* 0x000fe40007ffe0ff */
[----:B------:R-:W-:Y:S01]  /*6c140*/  ISETP.LT.AND P4, PT, R3, c[0x0][0x17c], !P0 ;  /* 0x00005f0003007a0c */ /* 0x000fe20004781270 */
[----:B--2---:R1:W-:Y:S01]  /*6c150*/  @P5 STG.E [R220.64], R251 ;  /* 0x000000fbdc005986 */ /* 0x0043e2000c101904 */
[----:B------:R-:W-:-:S03]  /*6c160*/  ISETP.LT.AND P5, PT, R0, c[0x0][0x17c], !P0 ;  /* 0x00005f0000007a0c */ /* 0x000fc600047a1270 */
[----:B----4-:R-:W-:Y:S04]  /*6c170*/  @P6 STG.E [R222.64], R247 ;  /* 0x000000f7de006986 */ /* 0x010fe8000c101904 */
[----:B-1----:R-:W2:Y:S04]  /*6c180*/  LDL.LU R251, [R1+0x184] ;  /* 0x0001840001fb7983 */ /* 0x002ea80000300800 */
[----:B------:R-:W4:Y:S04]  /*6c190*/  LDL.LU R245, [R1+0x100] ;  /* 0x0001000001f57983 */ /* 0x000f280000300800 */
[----:B---3--:R1:W-:Y:S04]  /*6c1a0*/  @P1 STG.E [R216.64], R4 ;  /* 0x00000004d8001986 */ /* 0x0083e8000c101904 */
[----:B-----5:R-:W-:Y:S04]  /*6c1b0*/  @P2 STG.E [R218.64], R244 ;  /* 0x000000f4da002986 */ /* 0x020fe8000c101904 */
        /* <DEDUP_REMOVED lines=16> */
[----:B------:R-:W-:Y:S02]  /*6c2c0*/  ISETP.LT.AND P3, PT, R0, c[0x0][0x17c], !P0 ;  /* 0x00005f0000007a0c */ /* 0x000fe40004761270 */
[C---:B------:R-:W-:Y:S01]  /*6c2d0*/  IADD3 R3, R252.reuse, 0x190, RZ ;  /* 0x00000190fc037810 */ /* 0x040fe20007ffe0ff */
[----:B------:R-:W-:Y:S01]  /*6c2e0*/  @P6 STG.E [R210.64], R246 ;  /* 0x000000f6d2006986 */ /* 0x000fe2000c101904 */
[C---:B------:R-:W-:Y:S02]  /*6c2f0*/  IADD3 R0, R252.reuse, 0x191, RZ ;  /* 0x00000191fc007810 */ /* 0x040fe40007ffe0ff */
[----:B------:R-:W-:Y:S02]  /*6c300*/  ISETP.LT.AND P4, PT, R3, c[0x0][0x17c], !P0 ;  /* 0x00005f0003007a0c */ /* 0x000fe40004781270 */
[----:B------:R-:W-:Y:S02]  /*6c310*/  IADD3 R3, R252, 0x192, RZ ;  /* 0x00000192fc037810 */ /* 0x000fe40007ffe0ff */
[----:B------:R-:W-:-:S02]  /*6c320*/  ISETP.LT.AND P5, PT, R0, c[0x0][0x17c], !P0 ;  /* 0x00005f0000007a0c */ /* 0x000fc400047a1270 */
[----:B------:R-:W-:Y:S02]  /*6c330*/  IADD3 R0, R252, 0x193, RZ ;  /* 0x00000193fc007810 */ /* 0x000fe40007ffe0ff */
[----:B------:R-:W-:Y:S01]  /*6c340*/  ISETP.LT.AND P6, PT, R3, c[0x0][0x17c], !P0 ;  /* 0x00005f0003007a0c */ /* 0x000fe200047c1270 */
[----:B--2---:R1:W-:Y:S01]  /*6c350*/  @P1 STG.E [R204.64], R251 ;  /* 0x000000fbcc001986 */ /* 0x0043e2000c101904 */
[----:B------:R-:W-:-:S03]  /*6c360*/  ISETP.LT.AND P1, PT, R0, c[0x0][0x17c], !P0 ;  /* 0x00005f0000007a0c */ /* 0x000fc60004721270 */
[----:B----4-:R2:W-:Y:S04]  /*6c370*/  @P2 STG.E [R206.64], R245 ;  /* 0x000000f5ce002986 */ /* 0x0105e8000c101904 */
[----:B-1----:R-:W4:Y:S04]  /*6c380*/  LDL.LU R251, [R1+0x154] ;  /* 0x0001540001fb7983 */ /* 0x002f280000300800 */
[----:B------:R-:W4:Y:S04]  /*6c390*/  LDL.LU R241, [R1+0xc0] ;  /* 0x0000c00001f17983 */ /* 0x000f280000300800 */
[----:B------:R-:W4:Y:S04]  /*6c3a0*/  LDL.LU R246, [R1+0xc4] ;  /* 0x0000c40001f67983 */ /* 0x000f280000300800 */
[----:B---3--:R1:W-:Y:S04]  /*6c3b0*/  @P3 STG.E [R200.64], R4 ;  /* 0x00000004c8003986 */ /* 0x0083e8000c101904 */
[----:B--2---:R-:W2:Y:S04]  /*6c3c0*/  LDL.LU R245, [R1+0x3a0] ;  /* 0x0003a00001f57983 */ /* 0x004ea80000300800 */
[----:B-1----:R-:W3:Y:S04]  /*6c3d0*/  LDL.LU R4, [R1+0x3a4] ;  /* 0x0003a40001047983 */ /* 0x002ee80000300800 */
[----:B-----5:R1:W-:Y:S04]  /*6c3e0*/  @P4 STG.E [R202.64], R247 ;  /* 0x000000f7ca004986 */ /* 0x0203e8000c101904 */
[----:B------:R5:W-:Y:S04]  /*6c3f0*/  @P5 STG.E [R196.64], R5 ;  /* 0x00000005c4005986 */ /* 0x000be8000c101904 */
[----:B------:R5:W-:Y:S04]  /*6c400*/  @P6 STG.E [R198.64], R244 ;  /* 0x000000f4c6006986 */ /* 0x000be8000c101904 */
[----:B-1----:R-:W3:Y:S04]  /*6c410*/  LDL.LU R247, [R1+0x3c0] ;  /* 0x0003c00001f77983 */ /* 0x002ee80000300800 */
[----:B-----5:R-:W3:Y:S04]  /*6c420*/  LDL.LU R5, [R1+0x3c4] ;  /* 0x0003c40001057983 */ /* 0x020ee80000300800 */
[----:B------:R1:W-:Y:S04]  /*6c430*/  @P1 STG.E [R192.64], R250 ;  /* 0x000000fac0001986 */ /* 0x0003e8000c101904 */
[----:B------:R-:W3:Y:S04]  /*6c440*/  LDL.LU R244, [R1+0x3e0] ;  /* 0x0003e00001f47983 */ /* 0x000ee80000300800 */
[----:B-1----:R-:W3:Y:S01]  /*6c450*/  LDL.LU R250, [R1+0x3e4] ;  /* 0x0003e40001fa7983 */ /* 0x002ee20000300800 */
[----:B------:R-:W-:-:S02]  /*6c460*/  IADD3 R3, R252, 0x194, RZ ;  /* 0x00000194fc037810 */ /* 0x000fc40007ffe0ff */
[C---:B------:R-:W-:Y:S02]  /*6c470*/  IADD3 R0, R252.reuse, 0x195, RZ ;  /* 0x00000195fc007810 */ /* 0x040fe40007ffe0ff */
[----:B------:R-:W-:Y:S02]  /*6c480*/  ISETP.LT.AND P2, PT, R3, c[0x0][0x17c], !P0 ;  /* 0x00005f0003007a0c */ /* 0x000fe40004741270 */
[----:B------:R-:W-:Y:S02]  /*6c490*/  IADD3 R3, R252, 0x196, RZ ;  /* 0x00000196fc037810 */ /* 0x000fe40007ffe0ff */
[----:B------:R-:W-:Y:S02]  /*6c4a0*/  ISETP.LT.AND P3, PT, R0, c[0x0][0x17c], !P0 ;  /* 0x00005f0000007a0c */ /* 0x000fe40004761270 */
[----:B------:R-:W-:Y:S02]  /*6c4b0*/  IADD3 R0, R252, 0x197, RZ ;  /* 0x00000197fc007810 */ /* 0x000fe40007ffe0ff */
[----:B------:R-:W-:-:S02]  /*6c4c0*/  ISETP.LT.AND P4, PT, R3, c[0x0][0x17c], !P0 ;  /* 0x00005f0003007a0c */ /* 0x000fc40004781270 */
[----:B------:R-:W-:Y:S02]  /*6c4d0*/  IADD3 R3, R252, 0x198, RZ ;  /* 0x00000198fc037810 */ /* 0x000fe40007ffe0ff */
[----:B------:R-:W-:Y:S02]  /*6c4e0*/  ISETP.LT.AND P5, PT, R0, c[0x0][0x17c], !P0 ;  /* 0x00005f0000007a0c */ /* 0x000fe400047a1270 */
[----:B------:R-:W-:Y:S02]  /*6c4f0*/  IADD3 R0, R252, 0x199, RZ ;  /* 0x00000199fc007810 */ /* 0x000fe40007ffe0ff */
[----:B------:R-:W-:Y:S02]  /*6c500*/  ISETP.LT.AND P6, PT, R3, c[0x0][0x17c], !P0 ;  /* 0x00005f0003007a0c */ /* 0x000fe400047c1270 */
[----:B------:R-:W-:Y:S02]  /*6c510*/  ISETP.LT.AND P1, PT, R0, c[0x0][0x17c], !P0 ;  /* 0x00005f0000007a0c */ /* 0x000fe40004721270 */
[C---:B------:R-:W-:Y:S01]  /*6c520*/  IADD3 R3, R252.reuse, 0x19a, RZ ;  /* 0x0000019afc037810 */ /* 0x040fe20007ffe0ff */
[----:B------:R-:W-:Y:S01]  /*6c530*/  @P2 STG.E [R194.64], R240 ;  /* 0x000000f0c2002986 */ /* 0x000fe2000c101904 */
[----:B------:R-:W-:-:S02]  /*6c540*/  IADD3 R0, R252, 0x19b, RZ ;  /* 0x0000019bfc007810 */ /* 0x000fc40007ffe0ff */
[----:B------:R-:W-:Y:S02]  /*6c550*/  ISETP.LT.AND P2, PT, R3, c[0x0][0x17c], !P0 ;  /* 0x00005f0003007a0c */ /* 0x000fe40004741270 */
[----:B------:R-:W-:Y:S01]  /*6c560*/  IADD3 R3, R252, 0x19c, RZ ;  /* 0x0000019cfc037810 */ /* 0x000fe20007ffe0ff */
[----:B----4-:R1:W-:Y:S01]  /*6c570*/  @P3 STG.E [R188.64], R251 ;  /* 0x000000fbbc003986 */ /* 0x0103e2000c101904 */
[----:B------:R-:W-:Y:S02]  /*6c580*/  ISETP.LT.AND P3, PT, R0, c[0x0][0x17c], !P0 ;  /* 0x00005f0000007a0c */ /* 0x000fe40004761270 */
[----:B------:R-:W-:Y:S01]  /*6c590*/  IADD3 R0, R252, 0x19d, RZ ;  /* 0x0000019dfc007810 */ /* 0x000fe20007ffe0ff */
[----:B------:R-:W-:Y:S01]  /*6c5a0*/  @P4 STG.E [R190.64], R241 ;  /* 0x000000f1be004986 */ /* 0x000fe2000c101904 */
[----:B------:R-:W-:-:S03]  /*6c5b0*/  ISETP.LT.AND P4, PT, R3, c[0x0][0x17c], !P0 ;  /* 0x00005f0003007a0c */ /* 0x000fc60004781270 */
[----:B------:R4:W-:Y:S04]  /*6c5c0*/  @P5 STG.E [R184.64], R246 ;  /* 0x000000f6b8005986 */ /* 0x0009e8000c101904 */
[----:B-1----:R-:W5:Y:S01]  /*6c5d0*/  LDL.LU R251, [R1+0x400] ;  /* 0x0004000001fb7983 */ /* 0x002f620000300800 */
[----:B------:R-:W-:-:S03]  /*6c5e0*/  ISETP.LT.AND P5, PT, R0, c[0x0][0x17c], !P0 ;  /* 0x00005f0000007a0c */ /* 0x000fc600047a1270 */
[----:B--2---:R-:W-:Y:S04]  /*6c5f0*/  @P6 STG.E [R186.64], R245 ;  /* 0x000000f5ba006986 */ /* 0x004fe8000c101904 */
[----:B----4-:R-:W2:Y:S04]  /*6c600*/  LDL.LU R246, [R1+0x388] ;  /* 0x0003880001f67983 */ /* 0x010ea80000300800 */
[----:B---3--:R1:W-:Y:S04]  /*6c610*/  @P1 STG.E [R180.64], R4 ;  /* 0x00000004b4001986 */ /* 0x0083e8000c101904 */
[----:B-1----:R-:W3:Y:S04]  /*6c620*/  LDL.LU R4, [R1+0x38c] ;  /* 0x00038c0001047983 */ /* 0x002ee80000300800 */
[----:B------:R-:W-:Y:S04]  /*6c630*/  @P2 STG.E [R182.64], R247 ;  /* 0x000000f7b6002986 */ /* 0x000fe8000c101904 */
[----:B------:R-:W4:Y:S04]  /*6c640*/  LDL.LU R245, [R1+0x328] ;  /* 0x0003280001f57983 */ /* 0x000f280000300800 */
[----:B------:R1:W-:Y:S04]  /*6c650*/  @P3 STG.E [R176.64], R5 ;  /* 0x00000005b0003986 */ /* 0x0003e8000c101904 */
[----:B------:R-:W-:Y:S04]  /*6c660*/  @P4 STG.E [R178.64], R244 ;  /* 0x000000f4b2004986 */ /* 0x000fe8000c101904 */
[----:B-1----:R-:W4:Y:S04]  /*6c670*/  LDL.LU R5, [R1+0x32c] ;  /* 0x00032c0001057983 */ /* 0x002f280000300800 */
[----:B------:R-:W4:Y:S04]  /*6c680*/  LDL.LU R240, [R1+0x1a8] ;  /* 0x0001a80001f07983 */ /* 0x000f280000300800 */
[----:B------:R1:W-:Y:S04]  /*6c690*/  @P5 STG.E [R172.64], R250 ;  /* 0x000000faac005986 */ /* 0x0003e8000c101904 */
[----:B-1----:R-:W4:Y:S01]  /*6c6a0*/  LDL.LU R250, [R1+0x1ac] ;  /* 0x0001ac0001fa7983 */ /* 0x002f220000300800 */
[----:B------:R-:W-:-:S02]  /*6c6b0*/  IADD3 R3, R252, 0x19e, RZ ;  /* 0x0000019efc037810 */ /* 0x000fc40007ffe0ff */
[C---:B------:R-:W-:Y:S01]  /*6c6c0*/  IADD3 R0, R252.reuse, 0x1a0, RZ ;  /* 0x000001a0fc007810 */ /* 0x040fe20007ffe0ff */
[----:B------:R-:W4:Y:S01]  /*6c6d0*/  LDL.LU R247, [R1+0x148] ;  /* 0x0001480001f77983 */ /* 0x000f220000300800 */
[----:B------:R-:W-:Y:S02]  /*6c6e0*/  ISETP.LT.AND P6, PT, R3, c[0x0][0x17c], !P0 ;  /* 0x00005f0003007a0c */ /* 0x000fe400047c1270 */
[----:B------:R-:W-:-:S04]  /*6c6f0*/  IADD3 R3, R252, 0x19f, RZ ;  /* 0x0000019ffc037810 */ /* 0x000fc80007ffe0ff */
[----:B------:R-:W-:Y:S02]  /*6c700*/  ISETP.LT.AND P1, PT, R3, c[0x0][0x17c], !P0 ;  /* 0x00005f0003007a0c */ /* 0x000fe40004721270 */
        /* <DEDUP_REMOVED lines=9> */
[----:B-----5:R-:W-:Y:S04]  /*6c7a0*/  @P6 STG.E [R174.64], R251 ;  /* 0x000000fbae006986 */ /* 0x020fe8000c101904 */
[----:B------:R1:W-:Y:S01]  /*6c7b0*/  @P1 STG.E [R168.64], R2 ;  /* 0x00000002a8001986 */ /* 0x0003e2000c101904 */
[----:B------:R-:W-:-:S02]  /*6c7c0*/  ISETP.LT.AND P6, PT, R0, c[0x0][0x17c], !P0 ;  /* 0x00005f0000007a0c */ /* 0x000fc400047c1270 */
[----:B------:R-:W-:Y:S01]  /*6c7d0*/  ISETP.LT.AND P1, PT, R3, c[0x0][0x17c], !P0 ;  /* 0x00005f0003007a0c */ /* 0x000fe20004721270 */
[----:B--2---:R-:W-:Y:S04]  /*6c7e0*/  @P2 STG.E [R170.64], R246 ;  /* 0x000000f6aa002986 */ /* 0x004fe8000c101904 */
[----:B-1----:R-:W2:Y:S04]  /*6c7f0*/  LDL.LU R2, [R1+0x13e8] ;  /* 0x0013e80001027983 */ /* 0x002ea80000300800 */
[----:B------:R-:W5:Y:S04]  /*6c800*/  LDL.LU R251, [R1+0x14c] ;  /* 0x00014c0001fb7983 */ /* 0x000f680000300800 */
[----:B------:R-:W2:Y:S04]  /*6c810*/  LDL.LU R244, [R1+0x368] ;  /* 0x0003680001f47983 */ /* 0x000ea80000300800 */
[----:B---3--:R1:W-:Y:S04]  /*6c820*/  @P3 STG.E [R164.64], R4 ;  /* 0x00000004a4003986 */ /* 0x0083e8000c101904 */
[----:B----4-:R-:W-:Y:S04]  /*6c830*/  @P4 STG.E [R166.64], R245 ;  /* 0x000000f5a6004986 */ /* 0x010fe8000c101904 */
[----:B-1----:R-:W3:Y:S04]  /*6c840*/  LDL.LU R4, [R1+0x36c] ;  /* 0x00036c0001047983 */ /* 0x002ee80000300800 */
[----:B------:R-:W4:Y:S04]  /*6c850*/  LDL.LU R241, [R1+0x308] ;  /* 0x0003080001f17983 */ /* 0x000f280000300800 */
[----:B------:R1:W-:Y:S04]  /*6c860*/  @P5 STG.E [R160.64], R5 ;  /* 0x00000005a0005986 */ /* 0x0003e8000c101904 */
[----:B------:R-:W-:Y:S04]  /*6c870*/  @P6 STG.E [R162.64], R240 ;  /* 0x000000f0a2006986 */ /* 0x000fe8000c101904 */
[----:B-1----:R-:W4:Y:S04]  /*6c880*/  LDL.LU R5, [R1+0x30c] ;  /* 0x00030c0001057983 */ /* 0x002f280000300800 */
[----:B------:R-:W4:Y:S04]  /*6c890*/  LDL.LU R246, [R1+0x188] ;  /* 0x0001880001f67983 */ /* 0x000f280000300800 */
[----:B------:R-:W4:Y:S04]  /*6c8a0*/  LDL.LU R245, [R1+0x18c] ;  /* 0x00018c0001f57983 */ /* 0x000f280000300800 */
[----:B------:R1:W-:Y:S04]  /*6c8b0*/  @P1 STG.E [R156.64], R250 ;  /* 0x000000fa9c001986 */ /* 0x0003e8000c101904 */
[----:B-1----:R-:W4:Y:S01]  /*6c8c0*/  LDL.LU R250, [R1+0x108] ;  /* 0x0001080001fa7983 */ /* 0x002f220000300800 */
[----:B------:R-:W-:-:S02]  /*6c8d0*/  IADD3 R0, R252, 0x1a6, RZ ;  /* 0x000001a6fc007810 */ /* 0x000fc40007ffe0ff */
[----:B------:R-:W-:Y:S02]  /*6c8e0*/  IADD3 R3, R252, 0x1a7, RZ ;  /* 0x000001a7fc037810 */ /* 0x000fe40007ffe0ff */
[----:B------:R-:W-:Y:S02]  /*6c8f0*/  ISETP.LT.AND P2, PT, R0, c[0x0][0x17c], !P0 ;  /* 0x00005f0000007a0c */ /* 0x000fe40004741270 */
[C---:B------:R-:W-:Y:S02]  /*6c900*/  IADD3 R0, R252.reuse, 0x1a8, RZ ;  /* 0x000001a8fc007810 */ /* 0x040fe40007ffe0ff */
[----:B------:R-:W-:Y:S02]  /*6c910*/  ISETP.LT.AND P3, PT, R3, c[0x0][0x17c], !P0 ;  /* 0x00005f0003007a0c */ /* 0x000fe40004761270 */
[----:B------:R-:W-:Y:S02]  /*6c920*/  IADD3 R3, R252, 0x1a9, RZ ;  /* 0x000001a9fc037810 */ /* 0x000fe40007ffe0ff */
[----:B------:R-:W-:-:S02]  /*6c930*/  ISETP.LT.AND P4, PT, R0, c[0x0][0x17c], !P0 ;  /* 0x00005f0000007a0c */ /* 0x000fc40004781270 */
[C---:B------:R-:W-:Y:S02]  /*6c940*/  IADD3 R0, R252.reuse, 0x1aa, RZ ;  /* 0x000001aafc007810 */ /* 0x040fe40007ffe0ff */
[----:B------:R-:W-:Y:S02]  /*6c950*/  ISETP.LT.AND P5, PT, R3, c[0x0][0x17c], !P0 ;  /* 0x00005f0003007a0c */ /* 0x000fe400047a1270 */
[----:B------:R-:W-:Y:S02]  /*6c960*/  IADD3 R3, R252, 0x1ab, RZ ;  /* 0x000001abfc037810 */ /* 0x000fe40007ffe0ff */
[----:B------:R-:W-:Y:S02]  /*6c970*/  ISETP.LT.AND P6, PT, R0, c[0x0][0x17c], !P0 ;  /* 0x00005f0000007a0c */ /* 0x000fe400047c1270 */
[----:B------:R-:W-:Y:S02]  /*6c980*/  IADD3 R0, R252, 0x1ac, RZ ;  /* 0x000001acfc007810 */ /* 0x000fe40007ffe0ff */
[----:B------:R-:W-:-:S02]  /*6c990*/  ISETP.LT.AND P1, PT, R3, c[0x0][0x17c], !P0 ;  /* 0x00005f0003007a0c */ /* 0x000fc40004721270 */
[----:B------:R-:W-:Y:S01]  /*6c9a0*/  IADD3 R3, R252, 0x1ad, RZ ;  /* 0x000001adfc037810 */ /* 0x000fe20007ffe0ff */
[----:B------:R1:W-:Y:S01]  /*6c9b0*/  @P2 STG.E [R158.64], R247 ;  /* 0x000000f79e002986 */ /* 0x0003e2000c101904 */
[----:B------:R-:W-:Y:S02]  /*6c9c0*/  ISETP.LT.AND P2, PT, R0, c[0x0][0x17c], !P0 ;  /* 0x00005f0000007a0c */ /* 0x000fe40004741270 */
[----:B------:R-:W-:Y:S01]  /*6c9d0*/  IADD3 R0, R252, 0x1ae, RZ ;  /* 0x000001aefc007810 */ /* 0x000fe20007ffe0ff */
[----:B-1----:R-:W4:Y:S04]  /*6c9e0*/  LDL.LU R247, [R1+0x348] ;  /* 0x0003480001f77983 */ /* 0x002f280000300800 */
[----:B-----5:R1:W-:Y:S01]  /*6c9f0*/  @P3 STG.E [R152.64], R251 ;  /* 0x000000fb98003986 */ /* 0x0203e2000c101904 */
[----:B------:R-:W-:-:S02]  /*6ca00*/  ISETP.LT.AND P3, PT, R3, c[0x0][0x17c], !P0 ;  /* 0x00005f0003007a0c */ /* 0x000fc40004761270 */
[----:B------:R-:W-:Y:S01]  /*6ca10*/  IADD3 R3, R252, 0x1af, RZ ;  /* 0x000001affc037810 */ /* 0x000fe20007ffe0ff */
[----:B--2---:R2:W-:Y:S01]  /*6ca20*/  @P4 STG.E [R154.64], R244 ;  /* 0x000000f49a004986 */ /* 0x0045e2000c101904 */
[----:B------:R-:W-:-:S03]  /*6ca30*/  ISETP.LT.AND P4, PT, R0, c[0x0][0x17c], !P0 ;  /* 0x00005f0000007a0c */ /* 0x000fc60004781270 */
[----:B-1----:R-:W5:Y:S04]  /*6ca40*/  LDL.LU R251, [R1+0x34c] ;  /* 0x00034c0001fb7983 */ /* 0x002f680000300800 */
[----:B--2---:R-:W2:Y:S04]  /*6ca50*/  LDL.LU R244, [R1+0x1b8] ;  /* 0x0001b80001f47983 */ /* 0x004ea80000300800 */
[----:B---3--:R1:W-:Y:S01]  /*6ca60*/  @P5 STG.E [R148.64], R4 ;  /* 0x0000000494005986 */ /* 0x0083e2000c101904 */
[----:B------:R-:W-:-:S03]  /*6ca70*/  ISETP.LT.AND P5, PT, R3, c[0x0][0x17c], !P0 ;  /* 0x00005f0003007a0c */ /* 0x000fc600047a1270 */
[----:B----4-:R-:W-:Y:S04]  /*6ca80*/  @P6 STG.E [R150.64], R241 ;  /* 0x000000f196006986 */ /* 0x010fe8000c101904 */
[----:B-1----:R-:W3:Y:S04]  /*6ca90*/  LDL.LU R4, [R1+0x1bc] ;  /* 0x0001bc0001047983 */ /* 0x002ee80000300800 */
[----:B------:R1:W-:Y:S04]  /*6caa0*/  @P1 STG.E [R144.64], R5 ;  /* 0x0000000590001986 */ /* 0x0003e8000c101904 */
[----:B------:R-:W-:Y:S04]  /*6cab0*/  @P2 STG.E [R146.64], R246 ;  /* 0x000000f692002986 */ /* 0x000fe8000c101904 */
[----:B------:R-:W-:Y:S04]  /*6cac0*/  @P3 STG.E [R140.64], R245 ;  /* 0x000000f58c003986 */ /* 0x000fe8000c101904 */
[----:B-1----:R-:W4:Y:S04]  /*6cad0*/  LDL.LU R5, [R1+0x158] ;  /* 0x0001580001057983 */ /* 0x002f280000300800 */
[----:B------:R-:W-:Y:S04]  /*6cae0*/  @P4 STG.E [R142.64], R250 ;  /* 0x000000fa8e004986 */ /* 0x000fe8000c101904 */
[----:B------:R1:W-:Y:S04]  /*6caf0*/  @P5 STG.E [R136.64], R2 ;  /* 0x0000000288005986 */ /* 0x0003e8000c101904 */
[----:B-1----:R-:W4:Y:S04]  /*6cb00*/  LDL.LU R2, [R1+0x13e4] ;  /* 0x0013e40001027983 */ /* 0x002f280000300800 */
[----:B------:R-:W4:Y:S01]  /*6cb10*/  LDL.LU R245, [R1+0xc8] ;  /* 0x0000c80001f57983 */ /* 0x000f220000300800 */
[----:B------:R-:W-:-:S02]  /*6cb20*/  IADD3 R0, R252, 0x1b0, RZ ;  /* 0x000001b0fc007810 */ /* 0x000fc40007ffe0ff */
[----:B------:R-:W-:Y:S01]  /*6cb30*/  IADD3 R3, R252, 0x1b1, RZ ;  /* 0x000001b1fc037810 */ /* 0x000fe20007ffe0ff */
[----:B------:R-:W4:Y:S01]  /*6cb40*/  LDL.LU R250, [R1+0xcc] ;  /* 0x0000cc0001fa7983 */ /* 0x000f220000300800 */
[----:B------:R-:W-:Y:S02]  /*6cb50*/  ISETP.LT.AND P6, PT, R0, c[0x0][0x17c], !P0 ;  /* 0x00005f0000007a0c */ /* 0x000fe400047c1270 */
[C---:B------:R-:W-:Y:S01]  /*6cb60*/  IADD3 R0, R252.reuse, 0x1b2, RZ ;  /* 0x000001b2fc007810 */ /* 0x040fe20007ffe0ff */
[----:B------:R-:W4:Y:S01]  /*6cb70*/  LDL.LU.64 R242, [R1+0x48] ;  /* 0x0000480001f27983 */ /* 0x000f220000300a00 */
[----:B------:R-:W-:Y:S02]  /*6cb80*/  ISETP.LT.AND P1, PT, R3, c[0x0][0x17c], !P0 ;  /* 0x00005f0003007a0c */ /* 0x000fe40004721270 */
[----:B------:R-:W-:Y:S02]  /*6cb90*/  IADD3 R3, R252, 0x1b3, RZ ;  /* 0x000001b3fc037810 */ /* 0x000fe40007ffe0ff */
[----:B------:R-:W-:-:S02]  /*6cba0*/  ISETP.LT.AND P2, PT, R0, c[0x0][0x17c], !P0 ;  /* 0x00005f0000007a0c */ /* 0x000fc40004741270 */
[C---:B------:R-:W-:Y:S02]  /*6cbb0*/  IADD3 R0, R252.reuse, 0x1b4, RZ ;  /* 0x000001b4fc007810 */ /* 0x040fe40007ffe0ff */
[----:B------:R-:W-:Y:S02]  /*6cbc0*/  ISETP.LT.AND P3, PT, R3, c[0x0][0x17c], !P0 ;  /* 0x00005f0003007a0c */ /* 0x000fe40004761270 */
[----:B------:R-:W-:Y:S02]  /*6cbd0*/  IADD3 R3, R252, 0x1b5, RZ ;  /* 0x000001b5fc037810 */ /* 0x000fe40007ffe0ff */
[----:B------:R-:W-:Y:S02]  /*6cbe0*/  ISETP.LT.AND P4, PT, R0, c[0x0][0x17c], !P0 ;  /* 0x00005f0000007a0c */ /* 0x000fe40004781270 */
[----:B------:R-:W-:Y:S02]  /*6cbf0*/  ISETP.LT.AND P5, PT, R3, c[0x0][0x17c], !P0 ;  /* 0x00005f0003007a0c */ /* 0x000fe400047a1270 */
[----:B------:R-:W-:Y:S01]  /*6cc00*/  IADD3 R0, R252, 0x1b6, RZ ;  /* 0x000001b6fc007810 */ /* 0x000fe20007ffe0ff */
[----:B------:R-:W-:Y:S03]  /*6cc10*/  @P6 STG.E [R138.64], R247 ;  /* 0x000000f78a006986 */ /* 0x000fe6000c101904 */
[----:B------:R-:W-:Y:S01]  /*6cc20*/  ISETP.LT.AND P6, PT, R0, c[0x0][0x17c], !P0 ;  /* 0x00005f0000007a0c */ /* 0x000fe200047c1270 */
[----:B-----5:R1:W-:Y:S04]  /*6cc30*/  @P1 STG.E [R132.64], R251 ;  /* 0x000000fb84001986 */ /* 0x0203e8000c101904 */
[----:B--2---:R-:W-:Y:S04]  /*6cc40*/  @P2 STG.E [R134.64], R244 ;  /* 0x000000f486002986 */ /* 0x004fe8000c101904 */
[----:B-1----:R-:W2:Y:S04]  /*6cc50*/  LDL.LU R251, [R1+0x3a8] ;  /* 0x0003a80001fb7983 */ /* 0x002ea80000300800 */
[----:B------:R-:W5:Y:S04]  /*6cc60*/  LDL.LU R238, [R1+0x3ac] ;  /* 0x0003ac0001ee7983 */ /* 0x000f680000300800 */
[----:B---3--:R1:W-:Y:S04]  /*6cc70*/  @P3 STG.E [R128.64], R4 ;  /* 0x0000000480003986 */ /* 0x0083e8000c101904 */
[----:B------:R-:W3:Y:S04]  /*6cc80*/  LDL.LU.64 R240, [R1+0x50] ;  /* 0x0000500001f07983 */ /* 0x000ee80000300a00 */
[----:B-1----:R-:W3:Y:S04]  /*6cc90*/  LDL.LU R4, [R1+0x3c8] ;  /* 0x0003c80001047983 */ /* 0x002ee80000300800 */
[----:B------:R-:W3:Y:S04]  /*6cca0*/  LDL.LU R239, [R1+0x3cc] ;  /* 0x0003cc0001ef7983 */ /* 0x000ee80000300800 */
[----:B----4-:R-:W-:Y:S04]  /*6ccb0*/  @P4 STG.E [R130.64], R5 ;  /* 0x0000000582004986 */ /* 0x010fe8000c101904 */
[----:B------:R1:W-:Y:S04]  /*6ccc0*/  @P5 STG.E [R124.64], R2 ;  /* 0x000000027c005986 */ /* 0x0003e8000c101904 */
[----:B------:R4:W-:Y:S04]  /*6ccd0*/  @P6 STG.E [R126.64], R245 ;  /* 0x000000f57e006986 */ /* 0x0009e8000c101904 */
[----:B-1----:R-:W3:Y:S04]  /*6cce0*/  LDL.LU R2, [R1+0x13e0] ;  /* 0x0013e00001027983 */ /* 0x002ee80000300800 */
[----:B------:R-:W3:Y:S04]  /*6ccf0*/  LDL.LU.64 R246, [R1+0x58] ;  /* 0x0000580001f67983 */ /* 0x000ee80000300a00 */
[----:B------:R-:W3:Y:S04]  /*6cd00*/  LDL.LU R5, [R1+0x3e8] ;  /* 0x0003e80001057983 */ /* 0x000ee80000300800 */
[----:B------:R-:W3:Y:S04]  /*6cd10*/  LDL.LU R244, [R1+0x3ec] ;  /* 0x0003ec0001f47983 */ /* 0x000ee80000300800 */
[----:B------:R-:W3:Y:S04]  /*6cd20*/  LDL.LU.64 R236, [R1+0x60] ;  /* 0x0000600001ec7983 */ /* 0x000ee80000300a00 */
[----:B----4-:R-:W4:Y:S01]  /*6cd30*/  LDL.LU R245, [R1+0x408] ;  /* 0x0004080001f57983 */ /* 0x010f220000300800 */
[----:B------:R-:W-:-:S02]  /*6cd40*/  IADD3 R3, R252, 0x1b7, RZ ;  /* 0x000001b7fc037810 */ /* 0x000fc40007ffe0ff */
[----:B------:R-:W-:Y:S02]  /*6cd50*/  IADD3 R0, R252, 0x1b8, RZ ;  /* 0x000001b8fc007810 */ /* 0x000fe40007ffe0ff */
[----:B------:R-:W-:Y:S02]  /*6cd60*/  ISETP.LT.AND P1, PT, R3, c[0x0][0x17c], !P0 ;  /* 0x00005f0003007a0c */ /* 0x000fe40004721270 */
[----:B------:R-:W-:Y:S02]  /*6cd70*/  ISETP.LT.AND P2, PT, R0, c[0x0][0x17c], !P0 ;  /* 0x00005f0000007a0c */ /* 0x000fe40004741270 */
[C---:B------:R-:W-:Y:S02]  /*6cd80*/  IADD3 R3, R252.reuse, 0x1b9, RZ ;  /* 0x000001b9fc037810 */ /* 0x040fe40007ffe0ff */
[----:B------:R-:W-:Y:S02]  /*6cd90*/  IADD3 R0, R252, 0x1ba, RZ ;  /* 0x000001bafc007810 */ /* 0x000fe40007ffe0ff */
[----:B------:R-:W-:-:S02]  /*6cda0*/  ISETP.LT.AND P3, PT, R3, c[0x0][0x17c], !P0 ;  /* 0x00005f0003007a0c */ /* 0x000fc40004761270 */
[----:B------:R-:W-:Y:S02]  /*6cdb0*/  ISETP.LT.AND P4, PT, R0, c[0x0][0x17c], !P0 ;  /* 0x00005f0000007a0c */ /* 0x000fe40004781270 */
[C---:B------:R-:W-:Y:S02]  /*6cdc0*/  IADD3 R3, R252.reuse, 0x1bb, RZ ;  /* 0x000001bbfc037810 */ /* 0x040fe40007ffe0ff */
[----:B------:R-:W-:Y:S02]  /*6cdd0*/  IADD3 R0, R252, 0x1bc, RZ ;  /* 0x000001bcfc007810 */ /* 0x000fe40007ffe0ff */
[----:B------:R-:W-:Y:S02]  /*6cde0*/  ISETP.LT.AND P5, PT, R3, c[0x0][0x17c], !P0 ;  /* 0x00005f0003007a0c */ /* 0x000fe400047a1270 */
[----:B------:R-:W-:Y:S02]  /*6cdf0*/  ISETP.LT.AND P6, PT, R0, c[0x0][0x17c], !P0 ;  /* 0x00005f0000007a0c */ /* 0x000fe400047c1270 */
[----:B------:R-:W-:-:S02]  /*6ce00*/  IADD3 R3, R252, 0x1bd, RZ ;  /* 0x000001bdfc037810 */ /* 0x000fc40007ffe0ff */
[----:B------:R-:W-:Y:S01]  /*6ce10*/  IADD3 R0, R252, 0x1be, RZ ;  /* 0x000001befc007810 */ /* 0x000fe20007ffe0ff */
[----:B------:R1:W-:Y:S01]  /*6ce20*/  @P1 STG.E [R94.64], R250 ;  /* 0x000000fa5e001986 */ /* 0x0003e2000c101904 */
[----:B------:R-:W-:-:S03]  /*6ce30*/  ISETP.LT.AND P1, PT, R3, c[0x0][0x17c], !P0 ;  /* 0x00005f0003007a0c */ /* 0x000fc60004721270 */
[----:B-1----:R-:W4:Y:S04]  /*6ce40*/  LDL.LU R250, [R1+0x40c] ;  /* 0x00040c0001fa7983 */ /* 0x002f280000300800 */
[----:B--2---:R1:W-:Y:S01]  /*6ce50*/  @P2 STG.E [R242.64], R251 ;  /* 0x000000fbf2002986 */ /* 0x0043e2000c101904 */
[----:B------:R-:W-:-:S03]  /*6ce60*/  ISETP.LT.AND P2, PT, R0, c[0x0][0x17c], !P0 ;  /* 0x00005f0000007a0c */ /* 0x000fc60004741270 */
[----:B-----5:R-:W-:Y:S04]  /*6ce70*/  @P3 STG.E [R88.64], R238 ;  /* 0x000000ee58003986 */ /* 0x020fe8000c101904 */
[----:B-1----:R-:W2:Y:S04]  /*6ce80*/  LDL.LU.64 R242, [R1+0x68] ;  /* 0x0000680001f27983 */ /* 0x002ea80000300a00 */
[----:B---3--:R1:W-:Y:S04]  /*6ce90*/  @P4 STG.E [R240.64], R4 ;  /* 0x00000004f0004986 */ /* 0x0083e8000c101904 */
[----:B------:R-:W-:Y:S04]  /*6cea0*/  @P5 STG.E [R82.64], R239 ;  /* 0x000000ef52005986 */ /* 0x000fe8000c101904 */
[----:B-1----:R-:W3:Y:S04]  /*6ceb0*/  LDL.LU.64 R240, [R1+0x70] ;  /* 0x0000700001f07983 */ /* 0x002ee80000300a00 */
[----:B------:R-:W2:Y:S04]  /*6cec0*/  LDS.128 R124, [R2] ;  /* 0x00000000027c7984 */ /* 0x000ea80000000c00 */
[----:B------:R-:W-:Y:S04]  /*6ced0*/  LDS.128 R140, [R2+0x800] ;  /* 0x00080000028c7984 */ /* 0x000fe80000000c00 */
[----:B------:R1:W-:Y:S04]  /*6cee0*/  @P6 STG.E [R246.64], R5 ;  /* 0x00000005f6006986 */ /* 0x0003e8000c101904 */
[----:B------:R-:W-:Y:S04]  /*6cef0*/  @P1 STG.E [R76.64], R244 ;  /* 0x000000f44c001986 */ /* 0x000fe8000c101904 */
[----:B------:R-:W-:Y:S04]  /*6cf00*/  LDS.128 R156, [R2+0x1000] ;  /* 0x00100000029c7984 */ /* 0x000fe80000000c00 */
[----:B-1----:R-:W5:Y:S04]  /*6cf10*/  LDL.LU.64 R246, [R1+0x78] ;  /* 0x0000780001f67983 */ /* 0x002f680000300a00 */
[----:B----4-:R1:W-:Y:S04]  /*6cf20*/  @P2 STG.E [R236.64], R245 ;  /* 0x000000f5ec002986 */ /* 0x0103e8000c101904 */
[----:B------:R-:W-:Y:S04]  /*6cf30*/  LDS.128 R172, [R2+0x1800] ;  /* 0x0018000002ac7984 */ /* 0x000fe80000000c00 */
[----:B-1----:R-:W4:Y:S01]  /*6cf40*/  LDL.LU.64 R244, [R1+0x80] ;  /* 0x0000800001f47983 */ /* 0x002f220000300a00 */
[----:B------:R-:W-:-:S02]  /*6cf50*/  LOP3.LUT R251, R2, 0x20, RZ, 0x3c, !PT ;  /* 0x0000002002fb7812 */ /* 0x000fc400078e3cff */
[C---:B------:R-:W-:Y:S01]  /*6cf60*/  LOP3.LUT R4, R2.reuse, 0x40, RZ, 0x3c, !PT ;  /* 0x0000004002047812 */ /* 0x040fe200078e3cff */
[----:B------:R-:W4:Y:S04]  /*6cf70*/  LDL.LU.64 R236, [R1+0x88] ;  /* 0x0000880001ec7983 */ /* 0x000f280000300a00 */
[----:B------:R-:W3:Y:S01]  /*6cf80*/  LDS.128 R128, [R251] ;  /* 0x00000000fb807984 */ /* 0x000ee20000000c00 */
[----:B------:R-:W-:-:S03]  /*6cf90*/  LOP3.LUT R5, R2, 0x60, RZ, 0x3c, !PT ;  /* 0x0000006002057812 */ /* 0x000fc600078e3cff */
[----:B------:R-:W5:Y:S04]  /*6cfa0*/  LDS.128 R132, [R4] ;  /* 0x0000000004847984 */ /* 0x000f680000000c00 */
[----:B------:R-:W4:Y:S01]  /*6cfb0*/  LDS.128 R136, [R5] ;  /* 0x0000000005887984 */ /* 0x000f220000000c00 */
[C---:B------:R-:W-:Y:S02]  /*6cfc0*/  IADD3 R3, R252.reuse, 0x1bf, RZ ;  /* 0x000001bffc037810 */ /* 0x040fe40007ffe0ff */
[----:B------:R-:W-:Y:S01]  /*6cfd0*/  IADD3 R0, R252, 0x1c0, RZ ;  /* 0x000001c0fc007810 */ /* 0x000fe20007ffe0ff */
[----:B------:R-:W1:Y:S01]  /*6cfe0*/  LDS.128 R144, [R251+0x800] ;  /* 0x00080000fb907984 */ /* 0x000e620000000c00 */
[----:B------:R-:W-:Y:S02]  /*6cff0*/  ISETP.LT.AND P3, PT, R3, c[0x0][0x17c], !P0 ;  /* 0x00005f0003007a0c */ /* 0x000fe40004761270 */
[----:B------:R-:W-:Y:S01]  /*6d000*/  ISETP.LT.AND P4, PT, R0, c[0x0][0x17c], !P0 ;  /* 0x00005f0000007a0c */ /* 0x000fe20004781270 */
[----:B------:R-:W1:Y:S01]  /*6d010*/  LDS.128 R148, [R4+0x800] ;  /* 0x0008000004947984 */ /* 0x000e620000000c00 */
[----:B------:R-:W-:-:S02]  /*6d020*/  IADD3 R3, R252, 0x1c1, RZ ;  /* 0x000001c1fc037810 */ /* 0x000fc40007ffe0ff */
[----:B------:R-:W-:Y:S01]  /*6d030*/  IADD3 R0, R252, 0x1c2, RZ ;  /* 0x000001c2fc007810 */ /* 0x000fe20007ffe0ff */
[----:B------:R-:W1:Y:S01]  /*6d040*/  LDS.128 R152, [R5+0x800] ;  /* 0x0008000005987984 */ /* 0x000e620000000c00 */
[----:B------:R-:W-:Y:S02]  /*6d050*/  ISETP.LT.AND P5, PT, R3, c[0x0][0x17c], !P0 ;  /* 0x00005f0003007a0c */ /* 0x000fe400047a1270 */
[----:B------:R-:W-:Y:S01]  /*6d060*/  ISETP.LT.AND P6, PT, R0, c[0x0][0x17c], !P0 ;  /* 0x00005f0000007a0c */ /* 0x000fe200047c1270 */
[----:B------:R-:W1:Y:S01]  /*6d070*/  LDS.128 R160, [R251+0x1000] ;  /* 0x00100000fba07984 */ /* 0x000e620000000c00 */
[C---:B------:R-:W-:Y:S02]  /*6d080*/  IADD3 R3, R252.reuse, 0x1c3, RZ ;  /* 0x000001c3fc037810 */ /* 0x040fe40007ffe0ff */
[----:B------:R-:W-:Y:S01]  /*6d090*/  IADD3 R0, R252, 0x1c4, RZ ;  /* 0x000001c4fc007810 */ /* 0x000fe20007ffe0ff */
[----:B------:R-:W1:Y:S01]  /*6d0a0*/  LDS.128 R164, [R4+0x1000] ;  /* 0x0010000004a47984 */ /* 0x000e620000000c00 */
[----:B------:R-:W-:-:S02]  /*6d0b0*/  ISETP.LT.AND P1, PT, R3, c[0x0][0x17c], !P0 ;  /* 0x00005f0003007a0c */ /* 0x000fc40004721270 */
[----:B------:R-:W-:Y:S01]  /*6d0c0*/  ISETP.LT.AND P2, PT, R0, c[0x0][0x17c], !P0 ;  /* 0x00005f0000007a0c */ /* 0x000fe20004741270 */
[----:B------:R-:W1:Y:S01]  /*6d0d0*/  LDS.128 R168, [R5+0x1000] ;  /* 0x0010000005a87984 */ /* 0x000e620000000c00 */
[C---:B------:R-:W-:Y:S02]  /*6d0e0*/  IADD3 R3, R252.reuse, 0x1c5, RZ ;  /* 0x000001c5fc037810 */ /* 0x040fe40007ffe0ff */
[----:B------:R-:W-:Y:S01]  /*6d0f0*/  IADD3 R0, R252, 0x1c6, RZ ;  /* 0x000001c6fc007810 */ /* 0x000fe20007ffe0ff */
[----:B------:R-:W-:Y:S01]  /*6d100*/  @P3 STG.E [R70.64], R250 ;  /* 0x000000fa46003986 */ /* 0x000fe2000c101904 */
[----:B------:R-:W-:-:S03]  /*6d110*/  ISETP.LT.AND P3, PT, R3, c[0x0][0x17c], !P0 ;  /* 0x00005f0003007a0c */ /* 0x000fc60004761270 */
[----:B------:R-:W1:Y:S04]  /*6d120*/  LDS.128 R176, [R251+0x1800] ;  /* 0x00180000fbb07984 */ /* 0x000e680000000c00 */
[----:B------:R-:W1:Y:S04]  /*6d130*/  LDS.128 R180, [R4+0x1800] ;  /* 0x0018000004b47984 */ /* 0x000e680000000c00 */
[----:B------:R-:W1:Y:S04]  /*6d140*/  LDS.128 R184, [R5+0x1800] ;  /* 0x0018000005b87984 */ /* 0x000e680000000c00 */
[----:B--2---:R2:W-:Y:S01]  /*6d150*/  @P4 STG.E [R242.64], R124 ;  /* 0x0000007cf2004986 */ /* 0x0045e2000c101904 */
[----:B------:R-:W-:-:S03]  /*6d160*/  ISETP.LT.AND P4, PT, R0, c[0x0][0x17c], !P0 ;  /* 0x00005f0000007a0c */ /* 0x000fc60004781270 */
[----:B------:R-:W-:Y:S04]  /*6d170*/  @P5 STG.E [R64.64], R125 ;  /* 0x0000007d40005986 */ /* 0x000fe8000c101904 */
[----:B--2---:R-:W1:Y:S04]  /*6d180*/  LDL.LU.64 R242, [R1+0x90] ;  /* 0x0000900001f27983 */ /* 0x004e680000300a00 */
[----:B---3--:R2:W-:Y:S04]  /*6d190*/  @P6 STG.E [R240.64], R128 ;  /* 0x00000080f0006986 */ /* 0x0085e8000c101904 */
[----:B------:R-:W-:Y:S04]  /*6d1a0*/  @P1 STG.E [R58.64], R129 ;  /* 0x000000813a001986 */ /* 0x000fe8000c101904 */
[----:B--2---:R-:W2:Y:S04]  /*6d1b0*/  LDL.LU.64 R240, [R1+0x98] ;  /* 0x0000980001f07983 */ /* 0x004ea80000300a00 */
[----:B-----5:R3:W-:Y:S04]  /*6d1c0*/  @P2 STG.E [R246.64], R132 ;  /* 0x00000084f6002986 */ /* 0x0207e8000c101904 */
[----:B------:R-:W-:Y:S04]  /*6d1d0*/  @P3 STG.E [R52.64], R133 ;  /* 0x0000008534003986 */ /* 0x000fe8000c101904 */
[----:B---3--:R-:W3:Y:S04]  /*6d1e0*/  LDL.LU.64 R246, [R1+0xa0] ;  /* 0x0000a00001f67983 */ /* 0x008ee80000300a00 */
[----:B----4-:R4:W-:Y:S04]  /*6d1f0*/  @P4 STG.E [R244.64], R136 ;  /* 0x00000088f4004986 */ /* 0x0109e8000c101904 */
[----:B----4-:R-:W4:Y:S01]  /*6d200*/  LDL.LU.64 R244, [R1+0xa8] ;  /* 0x0000a80001f47983 */ /* 0x010f220000300a00 */
        /* <DEDUP_REMOVED lines=16> */
[----:B------:R1:W-:Y:S01]  /*6d310*/  @P6 STG.E [R236.64], R140 ;  /* 0x0000008cec006986 */ /* 0x0003e2000c101904 */
[----:B------:R-:W-:Y:S02]  /*6d320*/  ISETP.LT.AND P6, PT, R0, c[0x0][0x17c], !P0 ;  /* 0x00005f0000007a0c */ /* 0x000fe400047c1270 */
[C---:B------:R-:W-:Y:S02]  /*6d330*/  IADD3 R3, R252.reuse, 0x1cf, RZ ;  /* 0x000001cffc037810 */ /* 0x040fe40007ffe0ff */
[C---:B------:R-:W-:Y:S01]  /*6d340*/  IADD3 R0, R252.reuse, 0x1d0, RZ ;  /* 0x000001d0fc007810 */ /* 0x040fe20007ffe0ff */
[----:B------:R1:W-:Y:S01]  /*6d350*/  @P1 STG.E [R40.64], R141 ;  /* 0x0000008d28001986 */ /* 0x0003e2000c101904 */
[----:B------:R-:W-:Y:S02]  /*6d360*/  ISETP.LT.AND P1, PT, R3, c[0x0][0x17c], !P0 ;  /* 0x00005f0003007a0c */ /* 0x000fe40004721270 */
[C---:B------:R-:W-:Y:S02]  /*6d370*/  IADD3 R3, R252.reuse, 0x1d1, RZ ;  /* 0x000001d1fc037810 */ /* 0x040fe40007ffe0ff */
[----:B------:R-:W-:Y:S01]  /*6d380*/  IADD3 R2, R252, 0x1da, RZ ;  /* 0x000001dafc027810 */ /* 0x000fe20007ffe0ff */
[----:B-1----:R1:W-:Y:S01]  /*6d390*/  @P2 STG.E [R242.64], R144 ;  /* 0x00000090f2002986 */ /* 0x0023e2000c101904 */
[----:B------:R-:W-:-:S02]  /*6d3a0*/  ISETP.LT.AND P2, PT, R0, c[0x0][0x17c], !P0 ;  /* 0x00005f0000007a0c */ /* 0x000fc40004741270 */
[C---:B------:R-:W-:Y:S01]  /*6d3b0*/  IADD3 R0, R252.reuse, 0x1d2, RZ ;  /* 0x000001d2fc007810 */ /* 0x040fe20007ffe0ff */
[----:B------:R1:W-:Y:S01]  /*6d3c0*/  @P3 STG.E [R34.64], R145 ;  /* 0x0000009122003986 */ /* 0x0003e2000c101904 */
[----:B------:R-:W-:Y:S02]  /*6d3d0*/  ISETP.LT.AND P3, PT, R3, c[0x0][0x17c], !P0 ;  /* 0x00005f0003007a0c */ /* 0x000fe40004761270 */
[----:B------:R-:W-:Y:S01]  /*6d3e0*/  IADD3 R3, R252, 0x1d3, RZ ;  /* 0x000001d3fc037810 */ /* 0x000fe20007ffe0ff */
[----:B--2---:R1:W-:Y:S01]  /*6d3f0*/  @P4 STG.E [R240.64], R148 ;  /* 0x00000094f0004986 */ /* 0x0043e2000c101904 */
[----:B------:R-:W-:Y:S02]  /*6d400*/  ISETP.LT.AND P4, PT, R0, c[0x0][0x17c], !P0 ;  /* 0x00005f0000007a0c */ /* 0x000fe40004781270 */
[----:B------:R-:W-:Y:S01]  /*6d410*/  IADD3 R0, R252, 0x1d4, RZ ;  /* 0x000001d4fc007810 */ /* 0x000fe20007ffe0ff */
[----:B------:R1:W-:Y:S01]  /*6d420*/  @P5 STG.E [R28.64], R149 ;  /* 0x000000951c005986 */ /* 0x0003e2000c101904 */
[----:B------:R-:W-:-:S02]  /*6d430*/  ISETP.LT.AND P5, PT, R3, c[0x0][0x17c], !P0 ;  /* 0x00005f0003007a0c */ /* 0x000fc400047a1270 */
[----:B------:R-:W-:Y:S01]  /*6d440*/  IADD3 R3, R252, 0x1d5, RZ ;  /* 0x000001d5fc037810 */ /* 0x000fe20007ffe0ff */
[----:B---3--:R1:W-:Y:S01]  /*6d450*/  @P6 STG.E [R246.64], R152 ;  /* 0x00000098f6006986 */ /* 0x0083e2000c101904 */
[----:B------:R-:W-:Y:S02]  /*6d460*/  ISETP.LT.AND P6, PT, R0, c[0x0][0x17c], !P0 ;  /* 0x00005f0000007a0c */ /* 0x000fe400047c1270 */
[----:B------:R-:W-:Y:S01]  /*6d470*/  IADD3 R0, R252, 0x1d6, RZ ;  /* 0x000001d6fc007810 */ /* 0x000fe20007ffe0ff */
[----:B----4-:R1:W-:Y:S01]  /*6d480*/  @P1 STG.E [R244.64], R153 ;  /* 0x00000099f4001986 */ /* 0x0103e2000c101904 */
[----:B------:R-:W-:-:S03]  /*6d490*/  ISETP.LT.AND P1, PT, R3, c[0x0][0x17c], !P0 ;  /* 0x00005f0003007a0c */ /* 0x000fc60004721270 */
[----:B------:R1:W-:Y:S01]  /*6d4a0*/  @P2 STG.E [R22.64], R156 ;  /* 0x0000009c16002986 */ /* 0x0003e2000c101904 */
[----:B------:R-:W-:Y:S02]  /*6d4b0*/  ISETP.LT.AND P2, PT, R0, c[0x0][0x17c], !P0 ;  /* 0x00005f0000007a0c */ /* 0x000fe40004741270 */
[C---:B------:R-:W-:Y:S01]  /*6d4c0*/  IADD3 R0, R252.reuse, 0x1d7, RZ ;  /* 0x000001d7fc007810 */ /* 0x040fe20007ffe0ff */
[----:B------:R1:W-:Y:S01]  /*6d4d0*/  @P3 STG.E [R114.64], R157 ;  /* 0x0000009d72003986 */ /* 0x0003e2000c101904 */
[----:B------:R-:W-:Y:S02]  /*6d4e0*/  IADD3 R3, R252, 0x1d8, RZ ;  /* 0x000001d8fc037810 */ /* 0x000fe40007ffe0ff */
[----:B------:R-:W-:Y:S02]  /*6d4f0*/  ISETP.LT.AND P3, PT, R0, c[0x0][0x17c], !P0 ;  /* 0x00005f0000007a0c */ /* 0x000fe40004761270 */
[----:B------:R-:W-:Y:S01]  /*6d500*/  IADD3 R0, R252, 0x1d9, RZ ;  /* 0x000001d9fc007810 */ /* 0x000fe20007ffe0ff */
[----:B------:R1:W-:Y:S01]  /*6d510*/  @P4 STG.E [R108.64], R160 ;  /* 0x000000a06c004986 */ /* 0x0003e2000c101904 */
[----:B------:R-:W-:-:S03]  /*6d520*/  ISETP.LT.AND P4, PT, R3, c[0x0][0x17c], !P0 ;  /* 0x00005f0003007a0c */ /* 0x000fc60004781270 */
[----:B------:R1:W-:Y:S01]  /*6d530*/  @P5 STG.E [R104.64], R161 ;  /* 0x000000a168005986 */ /* 0x0003e2000c101904 */
[----:B------:R-:W-:Y:S02]  /*6d540*/  ISETP.LT.AND P5, PT, R0, c[0x0][0x17c], !P0 ;  /* 0x00005f0000007a0c */ /* 0x000fe400047a1270 */
[----:B------:R-:W-:Y:S01]  /*6d550*/  IADD3 R0, R252, 0x1db, RZ ;  /* 0x000001dbfc007810 */ /* 0x000fe20007ffe0ff */
[----:B------:R1:W-:Y:S01]  /*6d560*/  @P6 STG.E [R8.64], R164 ;  /* 0x000000a408006986 */ /* 0x0003e2000c101904 */
[----:B------:R-:W-:Y:S02]  /*6d570*/  ISETP.LT.AND P6, PT, R2, c[0x0][0x17c], !P0 ;  /* 0x00005f0002007a0c */ /* 0x000fe400047c1270 */
[----:B------:R-:W-:Y:S01]  /*6d580*/  IADD3 R2, R252, 0x1dc, RZ ;  /* 0x000001dcfc027810 */ /* 0x000fe20007ffe0ff */
[----:B------:R1:W-:Y:S01]  /*6d590*/  @P1 STG.E [R100.64], R165 ;  /* 0x000000a564001986 */ /* 0x0003e2000c101904 */
[----:B------:R-:W-:Y:S02]  /*6d5a0*/  ISETP.LT.AND P1, PT, R0, c[0x0][0x17c], !P0 ;  /* 0x00005f0000007a0c */ /* 0x000fe40004721270 */
[----:B------:R-:W-:Y:S01]  /*6d5b0*/  IADD3 R0, R252, 0x1dd, RZ ;  /* 0x000001ddfc007810 */ /* 0x000fe20007ffe0ff */
[----:B------:R1:W-:Y:S01]  /*6d5c0*/  @P2 STG.E [R120.64], R168 ;  /* 0x000000a878002986 */ /* 0x0003e2000c101904 */
[----:B------:R-:W-:-:S02]  /*6d5d0*/  ISETP.LT.AND P2, PT, R2, c[0x0][0x17c], !P0 ;  /* 0x00005f0002007a0c */ /* 0x000fc40004741270 */
        /* <DEDUP_REMOVED lines=102> */
[----:B------:R-:W-:Y:S01]  /*6dc40*/  ISETP.LT.AND P0, PT, R0, c[0x0][0x17c], !P0 ;  /* 0x00005f0000007a0c */ /* 0x000fe20004701270 */
[----:B------:R1:W-:Y:S04]  /*6dc50*/  @P1 STG.E [R18.64], R175 ;  /* 0x000000af12001986 */ /* 0x0003e8000c101904 */
[----:B------:R1:W-:Y:S04]  /*6dc60*/  @P2 STG.E [R16.64], R178 ;  /* 0x000000b210002986 */ /* 0x0003e8000c101904 */
[----:B------:R1:W-:Y:S04]  /*6dc70*/  @P3 STG.E [R14.64], R179 ;  /* 0x000000b30e003986 */ /* 0x0003e8000c101904 */
[----:B------:R1:W-:Y:S04]  /*6dc80*/  @P4 STG.E [R12.64], R182 ;  /* 0x000000b60c004986 */ /* 0x0003e8000c101904 */
[----:B------:R1:W-:Y:S04]  /*6dc90*/  @P5 STG.E [R10.64], R183 ;  /* 0x000000b70a005986 */ /* 0x0003e8000c101904 */
[----:B------:R1:W-:Y:S01]  /*6dca0*/  @P6 STG.E [R248.64], R186 ;  /* 0x000000baf8006986 */ /* 0x0003e2000c101904 */
[----:B------:R-:W-:Y:S05]  /*6dcb0*/  @!P0 EXIT ;  /* 0x000000000000894d */ /* 0x000fea0003800000 */
[----:B------:R-:W-:Y:S01]  /*6dcc0*/  STG.E [R6.64], R187 ;  /* 0x000000bb06007986 */ /* 0x000fe2000c101904 */
[----:B------:R-:W-:Y:S05]  /*6dcd0*/  EXIT ;  /* 0x000000000000794d */ /* 0x000fea0003800000 */
.L_x_3:
[----:B------:R-:W-:-:S00]  /*6dce0*/  BRA `(.L_x_3) ;  /* 0xfffffff000007947 */ /* 0x000fc0000383ffff */
[----:B------:R-:W-:-:S00]  /*6dcf0*/  NOP ;  /* 0x0000000000007918 */ /* 0x000fc00000000000 */
        /* <DEDUP_REMOVED lines=8> */
.L_x_4:


//--------------------- .nv.shared.matmul_kernel  --------------------------
	.section	.nv.shared.matmul_kernel,"aw",@nobits
	.sectionflags	@""
	.align	16
